//
// Generated by NVIDIA NVVM Compiler
//
// Compiler Build ID: CL-36424714
// Cuda compilation tools, release 13.0, V13.0.88
// Based on NVVM 20.0.0
//

.version 9.0
.target sm_100
.address_size 64

	// .globl	_Z7swapStrPdS_iii
.global .align 1 .b8 _ZN34_INTERNAL_92fb0df7_4_k_cu_b849b2624cuda3std3__45__cpo5beginE[1];
.global .align 1 .b8 _ZN34_INTERNAL_92fb0df7_4_k_cu_b849b2624cuda3std3__45__cpo3endE[1];
.global .align 1 .b8 _ZN34_INTERNAL_92fb0df7_4_k_cu_b849b2624cuda3std3__45__cpo6cbeginE[1];
.global .align 1 .b8 _ZN34_INTERNAL_92fb0df7_4_k_cu_b849b2624cuda3std3__45__cpo4cendE[1];
.global .align 1 .b8 _ZN34_INTERNAL_92fb0df7_4_k_cu_b849b2624cuda3std3__45__cpo6rbeginE[1];
.global .align 1 .b8 _ZN34_INTERNAL_92fb0df7_4_k_cu_b849b2624cuda3std3__45__cpo4rendE[1];
.global .align 1 .b8 _ZN34_INTERNAL_92fb0df7_4_k_cu_b849b2624cuda3std3__45__cpo7crbeginE[1];
.global .align 1 .b8 _ZN34_INTERNAL_92fb0df7_4_k_cu_b849b2624cuda3std3__45__cpo5crendE[1];
.global .align 1 .b8 _ZN34_INTERNAL_92fb0df7_4_k_cu_b849b2624cuda3std3__436_GLOBAL__N__92fb0df7_4_k_cu_b849b2626ignoreE[1];
.global .align 1 .b8 _ZN34_INTERNAL_92fb0df7_4_k_cu_b849b2624cuda3std3__419piecewise_constructE[1];
.global .align 1 .b8 _ZN34_INTERNAL_92fb0df7_4_k_cu_b849b2624cuda3std3__48in_placeE[1];
.global .align 1 .b8 _ZN34_INTERNAL_92fb0df7_4_k_cu_b849b2624cuda3std3__420unreachable_sentinelE[1];
.global .align 1 .b8 _ZN34_INTERNAL_92fb0df7_4_k_cu_b849b2624cuda3std3__47nulloptE[1];
.global .align 1 .b8 _ZN34_INTERNAL_92fb0df7_4_k_cu_b849b2624cuda3std3__48unexpectE[1];
.global .align 1 .b8 _ZN34_INTERNAL_92fb0df7_4_k_cu_b849b2624cuda3std6ranges3__45__cpo4swapE[1];
.global .align 1 .b8 _ZN34_INTERNAL_92fb0df7_4_k_cu_b849b2624cuda3std6ranges3__45__cpo9iter_moveE[1];
.global .align 1 .b8 _ZN34_INTERNAL_92fb0df7_4_k_cu_b849b2624cuda3std6ranges3__45__cpo5beginE[1];
.global .align 1 .b8 _ZN34_INTERNAL_92fb0df7_4_k_cu_b849b2624cuda3std6ranges3__45__cpo3endE[1];
.global .align 1 .b8 _ZN34_INTERNAL_92fb0df7_4_k_cu_b849b2624cuda3std6ranges3__45__cpo6cbeginE[1];
.global .align 1 .b8 _ZN34_INTERNAL_92fb0df7_4_k_cu_b849b2624cuda3std6ranges3__45__cpo4cendE[1];
.global .align 1 .b8 _ZN34_INTERNAL_92fb0df7_4_k_cu_b849b2624cuda3std6ranges3__45__cpo7advanceE[1];
.global .align 1 .b8 _ZN34_INTERNAL_92fb0df7_4_k_cu_b849b2624cuda3std6ranges3__45__cpo9iter_swapE[1];
.global .align 1 .b8 _ZN34_INTERNAL_92fb0df7_4_k_cu_b849b2624cuda3std6ranges3__45__cpo4nextE[1];
.global .align 1 .b8 _ZN34_INTERNAL_92fb0df7_4_k_cu_b849b2624cuda3std6ranges3__45__cpo4prevE[1];
.global .align 1 .b8 _ZN34_INTERNAL_92fb0df7_4_k_cu_b849b2624cuda3std6ranges3__45__cpo4dataE[1];
.global .align 1 .b8 _ZN34_INTERNAL_92fb0df7_4_k_cu_b849b2624cuda3std6ranges3__45__cpo5cdataE[1];
.global .align 1 .b8 _ZN34_INTERNAL_92fb0df7_4_k_cu_b849b2624cuda3std6ranges3__45__cpo4sizeE[1];
.global .align 1 .b8 _ZN34_INTERNAL_92fb0df7_4_k_cu_b849b2624cuda3std6ranges3__45__cpo5ssizeE[1];
.global .align 1 .b8 _ZN34_INTERNAL_92fb0df7_4_k_cu_b849b2624cuda3std6ranges3__45__cpo8distanceE[1];
.global .align 1 .b8 _ZN34_INTERNAL_92fb0df7_4_k_cu_b849b2626thrust24THRUST_300001_SM_1000_NS8cuda_cub3parE[1];
.global .align 1 .b8 _ZN34_INTERNAL_92fb0df7_4_k_cu_b849b2626thrust24THRUST_300001_SM_1000_NS8cuda_cub10par_nosyncE[1];
.global .align 1 .b8 _ZN34_INTERNAL_92fb0df7_4_k_cu_b849b2626thrust24THRUST_300001_SM_1000_NS6system6detail10sequential3seqE[1];
.global .align 1 .b8 _ZN34_INTERNAL_92fb0df7_4_k_cu_b849b2626thrust24THRUST_300001_SM_1000_NS6system3cpp3parE[1];
.global .align 1 .b8 _ZN34_INTERNAL_92fb0df7_4_k_cu_b849b2626thrust24THRUST_300001_SM_1000_NS12placeholders2_1E[1];
.global .align 1 .b8 _ZN34_INTERNAL_92fb0df7_4_k_cu_b849b2626thrust24THRUST_300001_SM_1000_NS12placeholders2_2E[1];
.global .align 1 .b8 _ZN34_INTERNAL_92fb0df7_4_k_cu_b849b2626thrust24THRUST_300001_SM_1000_NS12placeholders2_3E[1];
.global .align 1 .b8 _ZN34_INTERNAL_92fb0df7_4_k_cu_b849b2626thrust24THRUST_300001_SM_1000_NS12placeholders2_4E[1];
.global .align 1 .b8 _ZN34_INTERNAL_92fb0df7_4_k_cu_b849b2626thrust24THRUST_300001_SM_1000_NS12placeholders2_5E[1];
.global .align 1 .b8 _ZN34_INTERNAL_92fb0df7_4_k_cu_b849b2626thrust24THRUST_300001_SM_1000_NS12placeholders2_6E[1];
.global .align 1 .b8 _ZN34_INTERNAL_92fb0df7_4_k_cu_b849b2626thrust24THRUST_300001_SM_1000_NS12placeholders2_7E[1];
.global .align 1 .b8 _ZN34_INTERNAL_92fb0df7_4_k_cu_b849b2626thrust24THRUST_300001_SM_1000_NS12placeholders2_8E[1];
.global .align 1 .b8 _ZN34_INTERNAL_92fb0df7_4_k_cu_b849b2626thrust24THRUST_300001_SM_1000_NS12placeholders2_9E[1];
.global .align 1 .b8 _ZN34_INTERNAL_92fb0df7_4_k_cu_b849b2626thrust24THRUST_300001_SM_1000_NS12placeholders3_10E[1];
.global .align 1 .b8 _ZN34_INTERNAL_92fb0df7_4_k_cu_b849b2626thrust24THRUST_300001_SM_1000_NS3seqE[1];
.global .align 1 .b8 _ZN34_INTERNAL_92fb0df7_4_k_cu_b849b2626thrust24THRUST_300001_SM_1000_NS6deviceE[1];
.extern .shared .align 16 .b8 _ZN6thrust24THRUST_300001_SM_1000_NS8cuda_cub4core6detail5shmemE[];

.visible .entry _Z7swapStrPdS_iii(
	.param .u64 .ptr .align 1 _Z7swapStrPdS_iii_param_0,
	.param .u64 .ptr .align 1 _Z7swapStrPdS_iii_param_1,
	.param .u32 _Z7swapStrPdS_iii_param_2,
	.param .u32 _Z7swapStrPdS_iii_param_3,
	.param .u32 _Z7swapStrPdS_iii_param_4
)
{
	.reg .pred 	%p<11>;
	.reg .b32 	%r<94>;
	.reg .b64 	%rd<45>;
	.reg .b64 	%fd<21>;

	ld.param.u64 	%rd3, [_Z7swapStrPdS_iii_param_0];
	ld.param.u64 	%rd4, [_Z7swapStrPdS_iii_param_1];
	ld.param.u32 	%r36, [_Z7swapStrPdS_iii_param_2];
	ld.param.u32 	%r37, [_Z7swapStrPdS_iii_param_3];
	ld.param.u32 	%r38, [_Z7swapStrPdS_iii_param_4];
	cvta.to.global.u64 	%rd1, %rd3;
	cvta.to.global.u64 	%rd2, %rd4;
	mov.u32 	%r39, %nctaid.x;
	mov.u32 	%r40, %ntid.x;
	mul.lo.s32 	%r1, %r39, %r40;
	mov.u32 	%r41, %ctaid.x;
	mov.u32 	%r42, %tid.x;
	mad.lo.s32 	%r91, %r41, %r40, %r42;
	setp.ge.s32 	%p1, %r91, %r36;
	@%p1 bra 	$L__BB0_10;
	add.s32 	%r43, %r91, %r1;
	max.s32 	%r44, %r36, %r43;
	setp.lt.s32 	%p2, %r43, %r36;
	selp.u32 	%r45, 1, 0, %p2;
	add.s32 	%r46, %r43, %r45;
	sub.s32 	%r47, %r44, %r46;
	div.u32 	%r48, %r47, %r1;
	add.s32 	%r3, %r48, %r45;
	add.s32 	%r49, %r3, 1;
	and.b32  	%r4, %r49, 3;
	and.b32  	%r5, %r3, 3;
	setp.eq.s32 	%p3, %r5, 3;
	mov.u32 	%r86, %r91;
	@%p3 bra 	$L__BB0_4;
	mul.lo.s32 	%r50, %r36, %r91;
	add.s32 	%r84, %r38, %r50;
	mul.lo.s32 	%r7, %r1, %r36;
	add.s32 	%r83, %r37, %r50;
	neg.s32 	%r82, %r4;
	mov.u32 	%r86, %r91;
$L__BB0_3:
	.pragma "nounroll";
	mul.wide.s32 	%rd5, %r83, 8;
	add.s64 	%rd6, %rd1, %rd5;
	ld.global.f64 	%fd1, [%rd6];
	mul.wide.s32 	%rd7, %r84, 8;
	add.s64 	%rd8, %rd1, %rd7;
	ld.global.f64 	%fd2, [%rd8];
	st.global.f64 	[%rd6], %fd2;
	st.global.f64 	[%rd8], %fd1;
	add.s32 	%r86, %r86, %r1;
	add.s32 	%r84, %r84, %r7;
	add.s32 	%r83, %r83, %r7;
	add.s32 	%r82, %r82, 1;
	setp.ne.s32 	%p4, %r82, 0;
	@%p4 bra 	$L__BB0_3;
$L__BB0_4:
	setp.lt.u32 	%p5, %r3, 3;
	@%p5 bra 	$L__BB0_5;
	bra.uni 	$L__BB0_11;
$L__BB0_5:
	setp.eq.s32 	%p7, %r5, 3;
	@%p7 bra 	$L__BB0_8;
	mul.lo.s32 	%r66, %r36, %r91;
	add.s32 	%r89, %r38, %r66;
	mul.lo.s32 	%r20, %r1, %r36;
	add.s32 	%r88, %r37, %r66;
	neg.s32 	%r87, %r4;
$L__BB0_7:
	.pragma "nounroll";
	mul.wide.s32 	%rd25, %r88, 8;
	add.s64 	%rd26, %rd2, %rd25;
	ld.global.f64 	%fd11, [%rd26];
	mul.wide.s32 	%rd27, %r89, 8;
	add.s64 	%rd28, %rd2, %rd27;
	ld.global.f64 	%fd12, [%rd28];
	st.global.f64 	[%rd26], %fd12;
	st.global.f64 	[%rd28], %fd11;
	add.s32 	%r91, %r91, %r1;
	add.s32 	%r89, %r89, %r20;
	add.s32 	%r88, %r88, %r20;
	add.s32 	%r87, %r87, 1;
	setp.ne.s32 	%p8, %r87, 0;
	@%p8 bra 	$L__BB0_7;
$L__BB0_8:
	setp.lt.u32 	%p9, %r3, 3;
	@%p9 bra 	$L__BB0_10;
$L__BB0_9:
	mul.lo.s32 	%r67, %r91, %r36;
	add.s32 	%r68, %r67, %r37;
	mul.wide.s32 	%rd29, %r68, 8;
	add.s64 	%rd30, %rd2, %rd29;
	ld.global.f64 	%fd13, [%rd30];
	add.s32 	%r69, %r67, %r38;
	mul.wide.s32 	%rd31, %r69, 8;
	add.s64 	%rd32, %rd2, %rd31;
	ld.global.f64 	%fd14, [%rd32];
	st.global.f64 	[%rd30], %fd14;
	st.global.f64 	[%rd32], %fd13;
	add.s32 	%r70, %r91, %r1;
	mul.lo.s32 	%r71, %r70, %r36;
	add.s32 	%r72, %r71, %r37;
	mul.wide.s32 	%rd33, %r72, 8;
	add.s64 	%rd34, %rd2, %rd33;
	ld.global.f64 	%fd15, [%rd34];
	add.s32 	%r73, %r71, %r38;
	mul.wide.s32 	%rd35, %r73, 8;
	add.s64 	%rd36, %rd2, %rd35;
	ld.global.f64 	%fd16, [%rd36];
	st.global.f64 	[%rd34], %fd16;
	st.global.f64 	[%rd36], %fd15;
	add.s32 	%r74, %r70, %r1;
	mul.lo.s32 	%r75, %r74, %r36;
	add.s32 	%r76, %r75, %r37;
	mul.wide.s32 	%rd37, %r76, 8;
	add.s64 	%rd38, %rd2, %rd37;
	ld.global.f64 	%fd17, [%rd38];
	add.s32 	%r77, %r75, %r38;
	mul.wide.s32 	%rd39, %r77, 8;
	add.s64 	%rd40, %rd2, %rd39;
	ld.global.f64 	%fd18, [%rd40];
	st.global.f64 	[%rd38], %fd18;
	st.global.f64 	[%rd40], %fd17;
	add.s32 	%r78, %r74, %r1;
	mul.lo.s32 	%r79, %r78, %r36;
	add.s32 	%r80, %r79, %r37;
	mul.wide.s32 	%rd41, %r80, 8;
	add.s64 	%rd42, %rd2, %rd41;
	ld.global.f64 	%fd19, [%rd42];
	add.s32 	%r81, %r79, %r38;
	mul.wide.s32 	%rd43, %r81, 8;
	add.s64 	%rd44, %rd2, %rd43;
	ld.global.f64 	%fd20, [%rd44];
	st.global.f64 	[%rd42], %fd20;
	st.global.f64 	[%rd44], %fd19;
	add.s32 	%r91, %r78, %r1;
	setp.lt.s32 	%p10, %r91, %r36;
	@%p10 bra 	$L__BB0_9;
$L__BB0_10:
	ret;
$L__BB0_11:
	mul.lo.s32 	%r51, %r86, %r36;
	add.s32 	%r52, %r51, %r37;
	mul.wide.s32 	%rd9, %r52, 8;
	add.s64 	%rd10, %rd1, %rd9;
	ld.global.f64 	%fd3, [%rd10];
	add.s32 	%r53, %r51, %r38;
	mul.wide.s32 	%rd11, %r53, 8;
	add.s64 	%rd12, %rd1, %rd11;
	ld.global.f64 	%fd4, [%rd12];
	st.global.f64 	[%rd10], %fd4;
	st.global.f64 	[%rd12], %fd3;
	add.s32 	%r54, %r86, %r1;
	mul.lo.s32 	%r55, %r54, %r36;
	add.s32 	%r56, %r55, %r37;
	mul.wide.s32 	%rd13, %r56, 8;
	add.s64 	%rd14, %rd1, %rd13;
	ld.global.f64 	%fd5, [%rd14];
	add.s32 	%r57, %r55, %r38;
	mul.wide.s32 	%rd15, %r57, 8;
	add.s64 	%rd16, %rd1, %rd15;
	ld.global.f64 	%fd6, [%rd16];
	st.global.f64 	[%rd14], %fd6;
	st.global.f64 	[%rd16], %fd5;
	add.s32 	%r58, %r54, %r1;
	mul.lo.s32 	%r59, %r58, %r36;
	add.s32 	%r60, %r59, %r37;
	mul.wide.s32 	%rd17, %r60, 8;
	add.s64 	%rd18, %rd1, %rd17;
	ld.global.f64 	%fd7, [%rd18];
	add.s32 	%r61, %r59, %r38;
	mul.wide.s32 	%rd19, %r61, 8;
	add.s64 	%rd20, %rd1, %rd19;
	ld.global.f64 	%fd8, [%rd20];
	st.global.f64 	[%rd18], %fd8;
	st.global.f64 	[%rd20], %fd7;
	add.s32 	%r62, %r58, %r1;
	mul.lo.s32 	%r63, %r62, %r36;
	add.s32 	%r64, %r63, %r37;
	mul.wide.s32 	%rd21, %r64, 8;
	add.s64 	%rd22, %rd1, %rd21;
	ld.global.f64 	%fd9, [%rd22];
	add.s32 	%r65, %r63, %r38;
	mul.wide.s32 	%rd23, %r65, 8;
	add.s64 	%rd24, %rd1, %rd23;
	ld.global.f64 	%fd10, [%rd24];
	st.global.f64 	[%rd22], %fd10;
	st.global.f64 	[%rd24], %fd9;
	add.s32 	%r86, %r62, %r1;
	setp.lt.s32 	%p6, %r86, %r36;
	@%p6 bra 	$L__BB0_11;
	bra.uni 	$L__BB0_5;

}
	// .globl	_Z10zeroColumnPdS_ii
.visible .entry _Z10zeroColumnPdS_ii(
	.param .u64 .ptr .align 1 _Z10zeroColumnPdS_ii_param_0,
	.param .u64 .ptr .align 1 _Z10zeroColumnPdS_ii_param_1,
	.param .u32 _Z10zeroColumnPdS_ii_param_2,
	.param .u32 _Z10zeroColumnPdS_ii_param_3
)
{
	.reg .pred 	%p<19>;
	.reg .b32 	%r<87>;
	.reg .b64 	%rd<53>;
	.reg .b64 	%fd<99>;

	ld.param.u64 	%rd18, [_Z10zeroColumnPdS_ii_param_0];
	ld.param.u32 	%r38, [_Z10zeroColumnPdS_ii_param_2];
	ld.param.u32 	%r39, [_Z10zeroColumnPdS_ii_param_3];
	cvta.to.global.u64 	%rd1, %rd18;
	mov.u32 	%r40, %ntid.x;
	mov.u32 	%r41, %nctaid.x;
	mul.lo.s32 	%r1, %r40, %r41;
	mov.u32 	%r42, %ntid.y;
	mov.u32 	%r43, %nctaid.y;
	mul.lo.s32 	%r2, %r42, %r43;
	mov.u32 	%r44, %ctaid.x;
	mul.lo.s32 	%r3, %r40, %r44;
	mov.u32 	%r4, %tid.x;
	add.s32 	%r5, %r3, %r4;
	mov.u32 	%r45, %ctaid.y;
	mov.u32 	%r46, %tid.y;
	mad.lo.s32 	%r6, %r42, %r45, %r46;
	setp.ge.s32 	%p1, %r6, %r38;
	@%p1 bra 	$L__BB1_10;
	add.s32 	%r47, %r5, 1;
	add.s32 	%r7, %r47, %r39;
	mul.lo.s32 	%r8, %r39, %r38;
	add.s32 	%r48, %r8, %r39;
	mul.wide.s32 	%rd19, %r48, 8;
	add.s64 	%rd2, %rd1, %rd19;
	add.s32 	%r49, %r4, %r39;
	add.s32 	%r50, %r1, %r3;
	add.s32 	%r51, %r49, %r50;
	add.s32 	%r52, %r51, 1;
	max.s32 	%r53, %r38, %r52;
	not.b32 	%r54, %r50;
	add.s32 	%r55, %r53, %r54;
	sub.s32 	%r56, %r55, %r49;
	setp.ne.s32 	%p2, %r56, 0;
	selp.u32 	%r9, 1, 0, %p2;
	selp.s32 	%r57, -1, 0, %p2;
	add.s32 	%r10, %r56, %r57;
	mul.wide.s32 	%rd3, %r47, 8;
	add.s64 	%rd20, %rd2, %rd3;
	add.s32 	%r11, %r7, %r1;
	mul.wide.s32 	%rd4, %r1, 8;
	add.s64 	%rd5, %rd20, %rd4;
	add.s32 	%r12, %r11, %r1;
	div.u32 	%r59, %r10, %r1;
	add.s32 	%r15, %r59, %r9;
	mov.u32 	%r81, %r6;
$L__BB1_2:
	setp.ge.s32 	%p3, %r7, %r38;
	@%p3 bra 	$L__BB1_9;
	ld.param.u64 	%rd51, [_Z10zeroColumnPdS_ii_param_1];
	mul.lo.s32 	%r14, %r81, %r38;
	add.s32 	%r58, %r14, %r39;
	cvta.to.global.u64 	%rd21, %rd51;
	mul.wide.s32 	%rd22, %r58, 8;
	add.s64 	%rd6, %rd21, %rd22;
	and.b32  	%r16, %r15, 3;
	setp.eq.s32 	%p4, %r16, 3;
	mov.u32 	%r82, %r7;
	@%p4 bra 	$L__BB1_7;
	add.s64 	%rd7, %rd6, %rd3;
	ld.global.f64 	%fd1, [%rd7];
	add.s64 	%rd23, %rd2, %rd3;
	ld.global.f64 	%fd2, [%rd23];
	ld.global.f64 	%fd3, [%rd6];
	mul.f64 	%fd4, %fd2, %fd3;
	ld.global.f64 	%fd5, [%rd2];
	div.rn.f64 	%fd6, %fd4, %fd5;
	sub.f64 	%fd7, %fd1, %fd6;
	st.global.f64 	[%rd7], %fd7;
	setp.eq.s32 	%p5, %r16, 0;
	mov.u32 	%r82, %r11;
	@%p5 bra 	$L__BB1_7;
	add.s64 	%rd8, %rd7, %rd4;
	ld.global.f64 	%fd8, [%rd8];
	ld.global.f64 	%fd9, [%rd5];
	ld.global.f64 	%fd10, [%rd6];
	mul.f64 	%fd11, %fd9, %fd10;
	ld.global.f64 	%fd12, [%rd2];
	div.rn.f64 	%fd13, %fd11, %fd12;
	sub.f64 	%fd14, %fd8, %fd13;
	st.global.f64 	[%rd8], %fd14;
	setp.eq.s32 	%p6, %r16, 1;
	mov.u32 	%r82, %r12;
	@%p6 bra 	$L__BB1_7;
	add.s32 	%r82, %r12, %r1;
	add.s64 	%rd24, %rd8, %rd4;
	ld.global.f64 	%fd15, [%rd24];
	add.s64 	%rd25, %rd5, %rd4;
	ld.global.f64 	%fd16, [%rd25];
	ld.global.f64 	%fd17, [%rd6];
	mul.f64 	%fd18, %fd16, %fd17;
	ld.global.f64 	%fd19, [%rd2];
	div.rn.f64 	%fd20, %fd18, %fd19;
	sub.f64 	%fd21, %fd15, %fd20;
	st.global.f64 	[%rd24], %fd21;
$L__BB1_7:
	setp.lt.u32 	%p7, %r15, 3;
	@%p7 bra 	$L__BB1_9;
$L__BB1_8:
	ld.param.u64 	%rd52, [_Z10zeroColumnPdS_ii_param_1];
	add.s32 	%r60, %r82, %r14;
	cvta.to.global.u64 	%rd26, %rd52;
	mul.wide.s32 	%rd27, %r60, 8;
	add.s64 	%rd28, %rd26, %rd27;
	ld.global.f64 	%fd22, [%rd28];
	add.s32 	%r61, %r82, %r8;
	mul.wide.s32 	%rd29, %r61, 8;
	add.s64 	%rd30, %rd1, %rd29;
	ld.global.f64 	%fd23, [%rd30];
	ld.global.f64 	%fd24, [%rd6];
	mul.f64 	%fd25, %fd23, %fd24;
	ld.global.f64 	%fd26, [%rd2];
	div.rn.f64 	%fd27, %fd25, %fd26;
	sub.f64 	%fd28, %fd22, %fd27;
	st.global.f64 	[%rd28], %fd28;
	add.s64 	%rd31, %rd28, %rd4;
	ld.global.f64 	%fd29, [%rd31];
	add.s64 	%rd32, %rd30, %rd4;
	ld.global.f64 	%fd30, [%rd32];
	ld.global.f64 	%fd31, [%rd6];
	mul.f64 	%fd32, %fd30, %fd31;
	ld.global.f64 	%fd33, [%rd2];
	div.rn.f64 	%fd34, %fd32, %fd33;
	sub.f64 	%fd35, %fd29, %fd34;
	st.global.f64 	[%rd31], %fd35;
	add.s64 	%rd33, %rd31, %rd4;
	ld.global.f64 	%fd36, [%rd33];
	add.s64 	%rd34, %rd32, %rd4;
	ld.global.f64 	%fd37, [%rd34];
	ld.global.f64 	%fd38, [%rd6];
	mul.f64 	%fd39, %fd37, %fd38;
	ld.global.f64 	%fd40, [%rd2];
	div.rn.f64 	%fd41, %fd39, %fd40;
	sub.f64 	%fd42, %fd36, %fd41;
	st.global.f64 	[%rd33], %fd42;
	add.s64 	%rd35, %rd33, %rd4;
	ld.global.f64 	%fd43, [%rd35];
	add.s64 	%rd36, %rd34, %rd4;
	ld.global.f64 	%fd44, [%rd36];
	ld.global.f64 	%fd45, [%rd6];
	mul.f64 	%fd46, %fd44, %fd45;
	ld.global.f64 	%fd47, [%rd2];
	div.rn.f64 	%fd48, %fd46, %fd47;
	sub.f64 	%fd49, %fd43, %fd48;
	st.global.f64 	[%rd35], %fd49;
	shl.b32 	%r62, %r1, 2;
	add.s32 	%r82, %r62, %r82;
	setp.lt.s32 	%p8, %r82, %r38;
	@%p8 bra 	$L__BB1_8;
$L__BB1_9:
	add.s32 	%r81, %r81, %r2;
	setp.lt.s32 	%p9, %r81, %r38;
	@%p9 bra 	$L__BB1_2;
$L__BB1_10:
	add.s32 	%r63, %r6, %r39;
	add.s32 	%r84, %r63, 1;
	setp.ge.s32 	%p10, %r84, %r38;
	@%p10 bra 	$L__BB1_20;
	add.s32 	%r64, %r3, %r4;
	add.s32 	%r65, %r64, 1;
	add.s32 	%r23, %r65, %r39;
	mul.lo.s32 	%r24, %r39, %r38;
	add.s32 	%r66, %r24, %r39;
	mul.wide.s32 	%rd37, %r66, 8;
	add.s64 	%rd9, %rd1, %rd37;
	add.s32 	%r67, %r4, %r39;
	add.s32 	%r68, %r1, %r3;
	add.s32 	%r69, %r67, %r68;
	add.s32 	%r70, %r69, 1;
	max.s32 	%r71, %r38, %r70;
	not.b32 	%r72, %r68;
	add.s32 	%r73, %r71, %r72;
	sub.s32 	%r74, %r73, %r67;
	setp.ne.s32 	%p11, %r74, 0;
	selp.u32 	%r25, 1, 0, %p11;
	selp.s32 	%r75, -1, 0, %p11;
	add.s32 	%r26, %r74, %r75;
	mul.wide.s32 	%rd10, %r65, 8;
	add.s64 	%rd11, %rd9, %rd10;
	add.s32 	%r27, %r23, %r1;
	mul.wide.s32 	%rd12, %r1, 8;
	add.s64 	%rd13, %rd11, %rd12;
	add.s32 	%r28, %r27, %r1;
	div.u32 	%r77, %r26, %r1;
	add.s32 	%r31, %r77, %r25;
$L__BB1_12:
	setp.ge.s32 	%p12, %r23, %r38;
	@%p12 bra 	$L__BB1_19;
	mul.lo.s32 	%r30, %r84, %r38;
	add.s32 	%r76, %r30, %r39;
	mul.wide.s32 	%rd38, %r76, 8;
	add.s64 	%rd14, %rd1, %rd38;
	and.b32  	%r32, %r31, 3;
	setp.eq.s32 	%p13, %r32, 3;
	mov.u32 	%r85, %r23;
	@%p13 bra 	$L__BB1_17;
	add.s64 	%rd15, %rd14, %rd10;
	ld.global.f64 	%fd50, [%rd15];
	ld.global.f64 	%fd51, [%rd11];
	ld.global.f64 	%fd52, [%rd14];
	mul.f64 	%fd53, %fd51, %fd52;
	ld.global.f64 	%fd54, [%rd9];
	div.rn.f64 	%fd55, %fd53, %fd54;
	sub.f64 	%fd56, %fd50, %fd55;
	st.global.f64 	[%rd15], %fd56;
	setp.eq.s32 	%p14, %r32, 0;
	mov.u32 	%r85, %r27;
	@%p14 bra 	$L__BB1_17;
	add.s64 	%rd16, %rd15, %rd12;
	ld.global.f64 	%fd57, [%rd16];
	ld.global.f64 	%fd58, [%rd13];
	ld.global.f64 	%fd59, [%rd14];
	mul.f64 	%fd60, %fd58, %fd59;
	ld.global.f64 	%fd61, [%rd9];
	div.rn.f64 	%fd62, %fd60, %fd61;
	sub.f64 	%fd63, %fd57, %fd62;
	st.global.f64 	[%rd16], %fd63;
	setp.eq.s32 	%p15, %r32, 1;
	mov.u32 	%r85, %r28;
	@%p15 bra 	$L__BB1_17;
	add.s32 	%r85, %r28, %r1;
	add.s64 	%rd39, %rd16, %rd12;
	ld.global.f64 	%fd64, [%rd39];
	add.s64 	%rd40, %rd13, %rd12;
	ld.global.f64 	%fd65, [%rd40];
	ld.global.f64 	%fd66, [%rd14];
	mul.f64 	%fd67, %fd65, %fd66;
	ld.global.f64 	%fd68, [%rd9];
	div.rn.f64 	%fd69, %fd67, %fd68;
	sub.f64 	%fd70, %fd64, %fd69;
	st.global.f64 	[%rd39], %fd70;
$L__BB1_17:
	setp.lt.u32 	%p16, %r31, 3;
	@%p16 bra 	$L__BB1_19;
$L__BB1_18:
	add.s32 	%r78, %r85, %r30;
	mul.wide.s32 	%rd41, %r78, 8;
	add.s64 	%rd42, %rd1, %rd41;
	ld.global.f64 	%fd71, [%rd42];
	add.s32 	%r79, %r85, %r24;
	mul.wide.s32 	%rd43, %r79, 8;
	add.s64 	%rd44, %rd1, %rd43;
	ld.global.f64 	%fd72, [%rd44];
	ld.global.f64 	%fd73, [%rd14];
	mul.f64 	%fd74, %fd72, %fd73;
	ld.global.f64 	%fd75, [%rd9];
	div.rn.f64 	%fd76, %fd74, %fd75;
	sub.f64 	%fd77, %fd71, %fd76;
	st.global.f64 	[%rd42], %fd77;
	add.s64 	%rd45, %rd42, %rd12;
	ld.global.f64 	%fd78, [%rd45];
	add.s64 	%rd46, %rd44, %rd12;
	ld.global.f64 	%fd79, [%rd46];
	ld.global.f64 	%fd80, [%rd14];
	mul.f64 	%fd81, %fd79, %fd80;
	ld.global.f64 	%fd82, [%rd9];
	div.rn.f64 	%fd83, %fd81, %fd82;
	sub.f64 	%fd84, %fd78, %fd83;
	st.global.f64 	[%rd45], %fd84;
	add.s64 	%rd47, %rd45, %rd12;
	ld.global.f64 	%fd85, [%rd47];
	add.s64 	%rd48, %rd46, %rd12;
	ld.global.f64 	%fd86, [%rd48];
	ld.global.f64 	%fd87, [%rd14];
	mul.f64 	%fd88, %fd86, %fd87;
	ld.global.f64 	%fd89, [%rd9];
	div.rn.f64 	%fd90, %fd88, %fd89;
	sub.f64 	%fd91, %fd85, %fd90;
	st.global.f64 	[%rd47], %fd91;
	add.s64 	%rd49, %rd47, %rd12;
	ld.global.f64 	%fd92, [%rd49];
	add.s64 	%rd50, %rd48, %rd12;
	ld.global.f64 	%fd93, [%rd50];
	ld.global.f64 	%fd94, [%rd14];
	mul.f64 	%fd95, %fd93, %fd94;
	ld.global.f64 	%fd96, [%rd9];
	div.rn.f64 	%fd97, %fd95, %fd96;
	sub.f64 	%fd98, %fd92, %fd97;
	st.global.f64 	[%rd49], %fd98;
	shl.b32 	%r80, %r1, 2;
	add.s32 	%r85, %r80, %r85;
	setp.lt.s32 	%p17, %r85, %r38;
	@%p17 bra 	$L__BB1_18;
$L__BB1_19:
	add.s32 	%r84, %r84, %r2;
	setp.lt.s32 	%p18, %r84, %r38;
	@%p18 bra 	$L__BB1_12;
$L__BB1_20:
	ret;

}
	// .globl	_Z12zeroColumnUpPdS_ii
.visible .entry _Z12zeroColumnUpPdS_ii(
	.param .u64 .ptr .align 1 _Z12zeroColumnUpPdS_ii_param_0,
	.param .u64 .ptr .align 1 _Z12zeroColumnUpPdS_ii_param_1,
	.param .u32 _Z12zeroColumnUpPdS_ii_param_2,
	.param .u32 _Z12zeroColumnUpPdS_ii_param_3
)
{
	.reg .pred 	%p<10>;
	.reg .b32 	%r<42>;
	.reg .b64 	%rd<28>;
	.reg .b64 	%fd<50>;

	ld.param.u64 	%rd10, [_Z12zeroColumnUpPdS_ii_param_0];
	ld.param.u64 	%rd11, [_Z12zeroColumnUpPdS_ii_param_1];
	ld.param.u32 	%r20, [_Z12zeroColumnUpPdS_ii_param_2];
	ld.param.u32 	%r21, [_Z12zeroColumnUpPdS_ii_param_3];
	cvta.to.global.u64 	%rd1, %rd10;
	cvta.to.global.u64 	%rd2, %rd11;
	mov.u32 	%r22, %ntid.x;
	mov.u32 	%r23, %nctaid.x;
	mul.lo.s32 	%r1, %r22, %r23;
	mov.u32 	%r2, %ntid.y;
	mov.u32 	%r24, %ctaid.x;
	mov.u32 	%r25, %tid.x;
	mad.lo.s32 	%r3, %r22, %r24, %r25;
	mov.u32 	%r26, %ctaid.y;
	mov.u32 	%r27, %tid.y;
	mad.lo.s32 	%r39, %r2, %r26, %r27;
	setp.ge.s32 	%p1, %r39, %r20;
	@%p1 bra 	$L__BB2_10;
	mul.lo.s32 	%r5, %r21, %r20;
	add.s32 	%r28, %r5, %r21;
	mul.wide.s32 	%rd12, %r28, 8;
	add.s64 	%rd3, %rd1, %rd12;
	add.s32 	%r6, %r3, %r1;
	max.s32 	%r29, %r21, %r6;
	setp.lt.s32 	%p2, %r6, %r21;
	selp.u32 	%r7, 1, 0, %p2;
	add.s32 	%r30, %r6, %r7;
	sub.s32 	%r8, %r29, %r30;
	add.s32 	%r31, %r3, %r5;
	mul.wide.s32 	%rd13, %r31, 8;
	add.s64 	%rd4, %rd1, %rd13;
	mul.wide.s32 	%rd5, %r1, 8;
	add.s64 	%rd6, %rd4, %rd5;
	add.s32 	%r9, %r6, %r1;
	mov.u32 	%r32, %nctaid.y;
	mul.lo.s32 	%r10, %r2, %r32;
	div.u32 	%r34, %r8, %r1;
	add.s32 	%r13, %r34, %r7;
$L__BB2_2:
	setp.ge.s32 	%p3, %r3, %r21;
	@%p3 bra 	$L__BB2_9;
	mul.lo.s32 	%r12, %r39, %r20;
	add.s32 	%r33, %r12, %r21;
	mul.wide.s32 	%rd14, %r33, 8;
	add.s64 	%rd7, %rd2, %rd14;
	and.b32  	%r14, %r13, 3;
	setp.eq.s32 	%p4, %r14, 3;
	mov.u32 	%r40, %r3;
	@%p4 bra 	$L__BB2_7;
	add.s32 	%r35, %r3, %r12;
	mul.wide.s32 	%rd15, %r35, 8;
	add.s64 	%rd8, %rd2, %rd15;
	ld.global.f64 	%fd1, [%rd8];
	ld.global.f64 	%fd2, [%rd7];
	ld.global.f64 	%fd3, [%rd4];
	mul.f64 	%fd4, %fd2, %fd3;
	ld.global.f64 	%fd5, [%rd3];
	div.rn.f64 	%fd6, %fd4, %fd5;
	sub.f64 	%fd7, %fd1, %fd6;
	st.global.f64 	[%rd8], %fd7;
	setp.eq.s32 	%p5, %r14, 0;
	mov.u32 	%r40, %r6;
	@%p5 bra 	$L__BB2_7;
	add.s64 	%rd9, %rd8, %rd5;
	ld.global.f64 	%fd8, [%rd9];
	ld.global.f64 	%fd9, [%rd7];
	ld.global.f64 	%fd10, [%rd6];
	mul.f64 	%fd11, %fd9, %fd10;
	ld.global.f64 	%fd12, [%rd3];
	div.rn.f64 	%fd13, %fd11, %fd12;
	sub.f64 	%fd14, %fd8, %fd13;
	st.global.f64 	[%rd9], %fd14;
	setp.eq.s32 	%p6, %r14, 1;
	mov.u32 	%r40, %r9;
	@%p6 bra 	$L__BB2_7;
	add.s32 	%r40, %r9, %r1;
	add.s64 	%rd16, %rd9, %rd5;
	ld.global.f64 	%fd15, [%rd16];
	ld.global.f64 	%fd16, [%rd7];
	add.s64 	%rd17, %rd6, %rd5;
	ld.global.f64 	%fd17, [%rd17];
	mul.f64 	%fd18, %fd16, %fd17;
	ld.global.f64 	%fd19, [%rd3];
	div.rn.f64 	%fd20, %fd18, %fd19;
	sub.f64 	%fd21, %fd15, %fd20;
	st.global.f64 	[%rd16], %fd21;
$L__BB2_7:
	setp.lt.u32 	%p7, %r13, 3;
	@%p7 bra 	$L__BB2_9;
$L__BB2_8:
	add.s32 	%r36, %r40, %r12;
	mul.wide.s32 	%rd18, %r36, 8;
	add.s64 	%rd19, %rd2, %rd18;
	ld.global.f64 	%fd22, [%rd19];
	ld.global.f64 	%fd23, [%rd7];
	add.s32 	%r37, %r40, %r5;
	mul.wide.s32 	%rd20, %r37, 8;
	add.s64 	%rd21, %rd1, %rd20;
	ld.global.f64 	%fd24, [%rd21];
	mul.f64 	%fd25, %fd23, %fd24;
	ld.global.f64 	%fd26, [%rd3];
	div.rn.f64 	%fd27, %fd25, %fd26;
	sub.f64 	%fd28, %fd22, %fd27;
	st.global.f64 	[%rd19], %fd28;
	add.s64 	%rd22, %rd19, %rd5;
	ld.global.f64 	%fd29, [%rd22];
	ld.global.f64 	%fd30, [%rd7];
	add.s64 	%rd23, %rd21, %rd5;
	ld.global.f64 	%fd31, [%rd23];
	mul.f64 	%fd32, %fd30, %fd31;
	ld.global.f64 	%fd33, [%rd3];
	div.rn.f64 	%fd34, %fd32, %fd33;
	sub.f64 	%fd35, %fd29, %fd34;
	st.global.f64 	[%rd22], %fd35;
	add.s64 	%rd24, %rd22, %rd5;
	ld.global.f64 	%fd36, [%rd24];
	ld.global.f64 	%fd37, [%rd7];
	add.s64 	%rd25, %rd23, %rd5;
	ld.global.f64 	%fd38, [%rd25];
	mul.f64 	%fd39, %fd37, %fd38;
	ld.global.f64 	%fd40, [%rd3];
	div.rn.f64 	%fd41, %fd39, %fd40;
	sub.f64 	%fd42, %fd36, %fd41;
	st.global.f64 	[%rd24], %fd42;
	add.s64 	%rd26, %rd24, %rd5;
	ld.global.f64 	%fd43, [%rd26];
	ld.global.f64 	%fd44, [%rd7];
	add.s64 	%rd27, %rd25, %rd5;
	ld.global.f64 	%fd45, [%rd27];
	mul.f64 	%fd46, %fd44, %fd45;
	ld.global.f64 	%fd47, [%rd3];
	div.rn.f64 	%fd48, %fd46, %fd47;
	sub.f64 	%fd49, %fd43, %fd48;
	st.global.f64 	[%rd26], %fd49;
	shl.b32 	%r38, %r1, 2;
	add.s32 	%r40, %r38, %r40;
	setp.lt.s32 	%p8, %r40, %r21;
	@%p8 bra 	$L__BB2_8;
$L__BB2_9:
	add.s32 	%r39, %r39, %r10;
	setp.lt.s32 	%p9, %r39, %r20;
	@%p9 bra 	$L__BB2_2;
$L__BB2_10:
	ret;

}
	// .globl	_Z6dividePdS_i
.visible .entry _Z6dividePdS_i(
	.param .u64 .ptr .align 1 _Z6dividePdS_i_param_0,
	.param .u64 .ptr .align 1 _Z6dividePdS_i_param_1,
	.param .u32 _Z6dividePdS_i_param_2
)
{
	.reg .pred 	%p<10>;
	.reg .b32 	%r<45>;
	.reg .b64 	%rd<30>;
	.reg .b64 	%fd<22>;

	ld.param.u64 	%rd9, [_Z6dividePdS_i_param_0];
	ld.param.u64 	%rd10, [_Z6dividePdS_i_param_1];
	ld.param.u32 	%r19, [_Z6dividePdS_i_param_2];
	cvta.to.global.u64 	%rd1, %rd9;
	cvta.to.global.u64 	%rd2, %rd10;
	mov.u32 	%r20, %ntid.x;
	mov.u32 	%r21, %nctaid.x;
	mul.lo.s32 	%r1, %r20, %r21;
	mov.u32 	%r2, %ntid.y;
	mov.u32 	%r22, %ctaid.x;
	mov.u32 	%r23, %tid.x;
	mad.lo.s32 	%r3, %r20, %r22, %r23;
	mov.u32 	%r24, %ctaid.y;
	mov.u32 	%r25, %tid.y;
	mad.lo.s32 	%r42, %r2, %r24, %r25;
	setp.ge.s32 	%p1, %r42, %r19;
	@%p1 bra 	$L__BB3_10;
	add.s32 	%r5, %r3, %r1;
	max.s32 	%r26, %r19, %r5;
	setp.lt.s32 	%p2, %r5, %r19;
	selp.u32 	%r6, 1, 0, %p2;
	add.s32 	%r27, %r5, %r6;
	sub.s32 	%r7, %r26, %r27;
	mad.lo.s32 	%r28, %r3, %r19, %r3;
	mul.wide.s32 	%rd11, %r28, 8;
	add.s64 	%rd3, %rd1, %rd11;
	mad.lo.s32 	%r29, %r5, %r19, %r5;
	mul.wide.s32 	%rd12, %r29, 8;
	add.s64 	%rd4, %rd1, %rd12;
	add.s32 	%r8, %r5, %r1;
	mad.lo.s32 	%r30, %r8, %r19, %r8;
	mul.wide.s32 	%rd13, %r30, 8;
	add.s64 	%rd5, %rd1, %rd13;
	mov.u32 	%r31, %nctaid.y;
	mul.lo.s32 	%r9, %r2, %r31;
	div.u32 	%r32, %r7, %r1;
	add.s32 	%r12, %r32, %r6;
	mul.wide.s32 	%rd20, %r1, 8;
$L__BB3_2:
	setp.ge.s32 	%p3, %r3, %r19;
	@%p3 bra 	$L__BB3_9;
	mul.lo.s32 	%r11, %r42, %r19;
	and.b32  	%r13, %r12, 3;
	setp.eq.s32 	%p4, %r13, 3;
	mov.u32 	%r43, %r3;
	@%p4 bra 	$L__BB3_7;
	add.s32 	%r33, %r3, %r11;
	mul.wide.s32 	%rd14, %r33, 8;
	add.s64 	%rd6, %rd2, %rd14;
	ld.global.f64 	%fd1, [%rd6];
	ld.global.f64 	%fd2, [%rd3];
	div.rn.f64 	%fd3, %fd1, %fd2;
	st.global.f64 	[%rd6], %fd3;
	setp.eq.s32 	%p5, %r13, 0;
	mov.u32 	%r43, %r5;
	@%p5 bra 	$L__BB3_7;
	add.s64 	%rd8, %rd6, %rd20;
	ld.global.f64 	%fd4, [%rd8];
	ld.global.f64 	%fd5, [%rd4];
	div.rn.f64 	%fd6, %fd4, %fd5;
	st.global.f64 	[%rd8], %fd6;
	setp.eq.s32 	%p6, %r13, 1;
	mov.u32 	%r43, %r8;
	@%p6 bra 	$L__BB3_7;
	add.s32 	%r43, %r8, %r1;
	add.s64 	%rd15, %rd8, %rd20;
	ld.global.f64 	%fd7, [%rd15];
	ld.global.f64 	%fd8, [%rd5];
	div.rn.f64 	%fd9, %fd7, %fd8;
	st.global.f64 	[%rd15], %fd9;
$L__BB3_7:
	setp.lt.u32 	%p7, %r12, 3;
	@%p7 bra 	$L__BB3_9;
$L__BB3_8:
	add.s32 	%r34, %r43, %r11;
	mul.wide.s32 	%rd16, %r34, 8;
	add.s64 	%rd17, %rd2, %rd16;
	ld.global.f64 	%fd10, [%rd17];
	mad.lo.s32 	%r35, %r43, %r19, %r43;
	mul.wide.s32 	%rd18, %r35, 8;
	add.s64 	%rd19, %rd1, %rd18;
	ld.global.f64 	%fd11, [%rd19];
	div.rn.f64 	%fd12, %fd10, %fd11;
	st.global.f64 	[%rd17], %fd12;
	add.s32 	%r36, %r43, %r1;
	add.s64 	%rd21, %rd17, %rd20;
	ld.global.f64 	%fd13, [%rd21];
	mad.lo.s32 	%r37, %r36, %r19, %r36;
	mul.wide.s32 	%rd22, %r37, 8;
	add.s64 	%rd23, %rd1, %rd22;
	ld.global.f64 	%fd14, [%rd23];
	div.rn.f64 	%fd15, %fd13, %fd14;
	st.global.f64 	[%rd21], %fd15;
	add.s32 	%r38, %r36, %r1;
	add.s64 	%rd24, %rd21, %rd20;
	ld.global.f64 	%fd16, [%rd24];
	mad.lo.s32 	%r39, %r38, %r19, %r38;
	mul.wide.s32 	%rd25, %r39, 8;
	add.s64 	%rd26, %rd1, %rd25;
	ld.global.f64 	%fd17, [%rd26];
	div.rn.f64 	%fd18, %fd16, %fd17;
	st.global.f64 	[%rd24], %fd18;
	add.s32 	%r40, %r38, %r1;
	add.s64 	%rd27, %rd24, %rd20;
	ld.global.f64 	%fd19, [%rd27];
	mad.lo.s32 	%r41, %r40, %r19, %r40;
	mul.wide.s32 	%rd28, %r41, 8;
	add.s64 	%rd29, %rd1, %rd28;
	ld.global.f64 	%fd20, [%rd29];
	div.rn.f64 	%fd21, %fd19, %fd20;
	st.global.f64 	[%rd27], %fd21;
	add.s32 	%r43, %r40, %r1;
	setp.lt.s32 	%p8, %r43, %r19;
	@%p8 bra 	$L__BB3_8;
$L__BB3_9:
	add.s32 	%r42, %r42, %r9;
	setp.lt.s32 	%p9, %r42, %r19;
	@%p9 bra 	$L__BB3_2;
$L__BB3_10:
	ret;

}
	// .globl	_ZN6thrust24THRUST_300001_SM_1000_NS8cuda_cub4core6detail13_kernel_agentINS1_8__reduce11ReduceAgentINS0_12zip_iteratorIN4cuda3std3__45tupleIJNS0_10device_ptrIdEENS0_17counting_iteratorIlNS0_11use_defaultESF_SF_EEEEEEEPNSB_IJdlEEESJ_iNS1_9__extrema9arg_max_fIdl10comparatorEEEEJSI_SK_iSO_EEEvDpT0_
.visible .entry _ZN6thrust24THRUST_300001_SM_1000_NS8cuda_cub4core6detail13_kernel_agentINS1_8__reduce11ReduceAgentINS0_12zip_iteratorIN4cuda3std3__45tupleIJNS0_10device_ptrIdEENS0_17counting_iteratorIlNS0_11use_defaultESF_SF_EEEEEEEPNSB_IJdlEEESJ_iNS1_9__extrema9arg_max_fIdl10comparatorEEEEJSI_SK_iSO_EEEvDpT0_(
	.param .align 8 .b8 _ZN6thrust24THRUST_300001_SM_1000_NS8cuda_cub4core6detail13_kernel_agentINS1_8__reduce11ReduceAgentINS0_12zip_iteratorIN4cuda3std3__45tupleIJNS0_10device_ptrIdEENS0_17counting_iteratorIlNS0_11use_defaultESF_SF_EEEEEEEPNSB_IJdlEEESJ_iNS1_9__extrema9arg_max_fIdl10comparatorEEEEJSI_SK_iSO_EEEvDpT0__param_0[16],
	.param .u64 .ptr .align 1 _ZN6thrust24THRUST_300001_SM_1000_NS8cuda_cub4core6detail13_kernel_agentINS1_8__reduce11ReduceAgentINS0_12zip_iteratorIN4cuda3std3__45tupleIJNS0_10device_ptrIdEENS0_17counting_iteratorIlNS0_11use_defaultESF_SF_EEEEEEEPNSB_IJdlEEESJ_iNS1_9__extrema9arg_max_fIdl10comparatorEEEEJSI_SK_iSO_EEEvDpT0__param_1,
	.param .u32 _ZN6thrust24THRUST_300001_SM_1000_NS8cuda_cub4core6detail13_kernel_agentINS1_8__reduce11ReduceAgentINS0_12zip_iteratorIN4cuda3std3__45tupleIJNS0_10device_ptrIdEENS0_17counting_iteratorIlNS0_11use_defaultESF_SF_EEEEEEEPNSB_IJdlEEESJ_iNS1_9__extrema9arg_max_fIdl10comparatorEEEEJSI_SK_iSO_EEEvDpT0__param_2,
	.param .align 1 .b8 _ZN6thrust24THRUST_300001_SM_1000_NS8cuda_cub4core6detail13_kernel_agentINS1_8__reduce11ReduceAgentINS0_12zip_iteratorIN4cuda3std3__45tupleIJNS0_10device_ptrIdEENS0_17counting_iteratorIlNS0_11use_defaultESF_SF_EEEEEEEPNSB_IJdlEEESJ_iNS1_9__extrema9arg_max_fIdl10comparatorEEEEJSI_SK_iSO_EEEvDpT0__param_3[1]
)
.maxntid 256
{
	.reg .pred 	%p<213>;
	.reg .b32 	%r<400>;
	.reg .b64 	%rd<368>;
	.reg .b64 	%fd<352>;

	ld.param.u64 	%rd198, [_ZN6thrust24THRUST_300001_SM_1000_NS8cuda_cub4core6detail13_kernel_agentINS1_8__reduce11ReduceAgentINS0_12zip_iteratorIN4cuda3std3__45tupleIJNS0_10device_ptrIdEENS0_17counting_iteratorIlNS0_11use_defaultESF_SF_EEEEEEEPNSB_IJdlEEESJ_iNS1_9__extrema9arg_max_fIdl10comparatorEEEEJSI_SK_iSO_EEEvDpT0__param_0+8];
	ld.param.u64 	%rd197, [_ZN6thrust24THRUST_300001_SM_1000_NS8cuda_cub4core6detail13_kernel_agentINS1_8__reduce11ReduceAgentINS0_12zip_iteratorIN4cuda3std3__45tupleIJNS0_10device_ptrIdEENS0_17counting_iteratorIlNS0_11use_defaultESF_SF_EEEEEEEPNSB_IJdlEEESJ_iNS1_9__extrema9arg_max_fIdl10comparatorEEEEJSI_SK_iSO_EEEvDpT0__param_0];
	ld.param.u32 	%r36, [_ZN6thrust24THRUST_300001_SM_1000_NS8cuda_cub4core6detail13_kernel_agentINS1_8__reduce11ReduceAgentINS0_12zip_iteratorIN4cuda3std3__45tupleIJNS0_10device_ptrIdEENS0_17counting_iteratorIlNS0_11use_defaultESF_SF_EEEEEEEPNSB_IJdlEEESJ_iNS1_9__extrema9arg_max_fIdl10comparatorEEEEJSI_SK_iSO_EEEvDpT0__param_2];
	setp.eq.s32 	%p1, %r36, 0;
	@%p1 bra 	$L__BB4_206;
	cvta.to.global.u64 	%rd1, %rd197;
	setp.gt.s32 	%p2, %r36, 1279;
	@%p2 bra 	$L__BB4_122;
	mov.u32 	%r1, %tid.x;
	setp.ge.s32 	%p96, %r1, %r36;
	mov.f64 	%fd298, 0d0000000000000000;
	mov.b64 	%rd309, 0;
	mov.u32 	%r391, %r1;
	@%p96 bra 	$L__BB4_4;
	cvt.u64.u32 	%rd265, %r1;
	mul.wide.u32 	%rd266, %r1, 8;
	add.s64 	%rd267, %rd1, %rd266;
	add.s64 	%rd309, %rd198, %rd265;
	ld.global.f64 	%fd298, [%rd267];
	add.s32 	%r391, %r1, 256;
$L__BB4_4:
	setp.ge.s32 	%p97, %r391, %r36;
	@%p97 bra 	$L__BB4_26;
	not.b32 	%r160, %r391;
	add.s32 	%r4, %r36, %r160;
	and.b32  	%r161, %r4, 768;
	setp.eq.s32 	%p98, %r161, 768;
	@%p98 bra 	$L__BB4_11;
	cvt.u64.u32 	%rd269, %r391;
	add.s64 	%rd300, %rd198, %rd269;
	mul.wide.u32 	%rd270, %r391, 8;
	add.s64 	%rd299, %rd1, %rd270;
	shr.u32 	%r162, %r4, 8;
	add.s32 	%r163, %r162, 1;
	and.b32  	%r164, %r163, 3;
	neg.s32 	%r389, %r164;
$L__BB4_7:
	.pragma "nounroll";
	mov.u64 	%rd9, %rd309;
	mov.f64 	%fd3, %fd298;
	ld.global.f64 	%fd4, [%rd299];
	abs.f64 	%fd5, %fd3;
	abs.f64 	%fd6, %fd4;
	setp.lt.f64 	%p99, %fd5, %fd6;
	mov.u64 	%rd309, %rd300;
	mov.f64 	%fd298, %fd4;
	@%p99 bra 	$L__BB4_10;
	setp.lt.f64 	%p100, %fd6, %fd5;
	mov.u64 	%rd309, %rd9;
	mov.f64 	%fd298, %fd3;
	@%p100 bra 	$L__BB4_10;
	setp.lt.s64 	%p101, %rd9, %rd300;
	min.s64 	%rd309, %rd9, %rd300;
	selp.f64 	%fd298, %fd3, %fd4, %p101;
$L__BB4_10:
	add.s32 	%r391, %r391, 256;
	add.s64 	%rd300, %rd300, 256;
	add.s64 	%rd299, %rd299, 2048;
	add.s32 	%r389, %r389, 1;
	setp.ne.s32 	%p102, %r389, 0;
	@%p102 bra 	$L__BB4_7;
$L__BB4_11:
	setp.lt.u32 	%p103, %r4, 768;
	@%p103 bra 	$L__BB4_26;
	add.s32 	%r392, %r391, 512;
$L__BB4_13:
	mov.u32 	%r12, %r392;
	add.s32 	%r165, %r12, -512;
	cvt.s64.s32 	%rd271, %r165;
	mul.wide.s32 	%rd272, %r165, 8;
	add.s64 	%rd17, %rd1, %rd272;
	add.s64 	%rd18, %rd198, %rd271;
	ld.global.f64 	%fd12, [%rd17];
	abs.f64 	%fd13, %fd298;
	abs.f64 	%fd14, %fd12;
	setp.lt.f64 	%p104, %fd13, %fd14;
	mov.u64 	%rd306, %rd18;
	mov.f64 	%fd295, %fd12;
	@%p104 bra 	$L__BB4_16;
	setp.lt.f64 	%p105, %fd14, %fd13;
	mov.u64 	%rd306, %rd309;
	mov.f64 	%fd295, %fd298;
	@%p105 bra 	$L__BB4_16;
	setp.lt.s64 	%p106, %rd309, %rd18;
	min.s64 	%rd306, %rd309, %rd18;
	selp.f64 	%fd295, %fd298, %fd12, %p106;
$L__BB4_16:
	add.s32 	%r166, %r12, -256;
	cvt.s64.s32 	%rd273, %r166;
	add.s64 	%rd21, %rd198, %rd273;
	ld.global.f64 	%fd17, [%rd17+2048];
	abs.f64 	%fd18, %fd295;
	abs.f64 	%fd19, %fd17;
	setp.lt.f64 	%p107, %fd18, %fd19;
	mov.u64 	%rd307, %rd21;
	mov.f64 	%fd296, %fd17;
	@%p107 bra 	$L__BB4_19;
	setp.lt.f64 	%p108, %fd19, %fd18;
	mov.u64 	%rd307, %rd306;
	mov.f64 	%fd296, %fd295;
	@%p108 bra 	$L__BB4_19;
	setp.lt.s64 	%p109, %rd306, %rd21;
	min.s64 	%rd307, %rd306, %rd21;
	selp.f64 	%fd296, %fd295, %fd17, %p109;
$L__BB4_19:
	cvt.s64.s32 	%rd274, %r12;
	add.s64 	%rd24, %rd198, %rd274;
	ld.global.f64 	%fd22, [%rd17+4096];
	abs.f64 	%fd23, %fd296;
	abs.f64 	%fd24, %fd22;
	setp.lt.f64 	%p110, %fd23, %fd24;
	mov.u64 	%rd308, %rd24;
	mov.f64 	%fd297, %fd22;
	@%p110 bra 	$L__BB4_22;
	setp.lt.f64 	%p111, %fd24, %fd23;
	mov.u64 	%rd308, %rd307;
	mov.f64 	%fd297, %fd296;
	@%p111 bra 	$L__BB4_22;
	setp.lt.s64 	%p112, %rd307, %rd24;
	min.s64 	%rd308, %rd307, %rd24;
	selp.f64 	%fd297, %fd296, %fd22, %p112;
$L__BB4_22:
	add.s32 	%r167, %r12, 256;
	cvt.s64.s32 	%rd275, %r167;
	add.s64 	%rd27, %rd198, %rd275;
	ld.global.f64 	%fd27, [%rd17+6144];
	abs.f64 	%fd28, %fd297;
	abs.f64 	%fd29, %fd27;
	setp.lt.f64 	%p113, %fd28, %fd29;
	mov.u64 	%rd309, %rd27;
	mov.f64 	%fd298, %fd27;
	@%p113 bra 	$L__BB4_25;
	setp.lt.f64 	%p114, %fd29, %fd28;
	mov.u64 	%rd309, %rd308;
	mov.f64 	%fd298, %fd297;
	@%p114 bra 	$L__BB4_25;
	setp.lt.s64 	%p115, %rd308, %rd27;
	min.s64 	%rd309, %rd308, %rd27;
	selp.f64 	%fd298, %fd297, %fd27, %p115;
$L__BB4_25:
	add.s32 	%r392, %r12, 1024;
	add.s32 	%r168, %r12, 512;
	setp.lt.s32 	%p116, %r168, %r36;
	@%p116 bra 	$L__BB4_13;
$L__BB4_26:
	setp.lt.s32 	%p117, %r36, 256;
	@%p117 bra 	$L__BB4_71;
	// begin inline asm
	mov.u32 %r282, %laneid;
	// end inline asm
	mov.b64 	%rd286, %fd298;
	mov.b64 	{%r284, %r289}, %rd286;
	mov.b32 	%r300, 1;
	mov.b32 	%r301, 31;
	mov.b32 	%r302, -1;
	// begin inline asm
	shfl.sync.down.b32 %r283, %r284, %r300, %r301, %r302;
	// end inline asm
	// begin inline asm
	shfl.sync.down.b32 %r288, %r289, %r300, %r301, %r302;
	// end inline asm
	mov.b64 	%rd287, {%r283, %r288};
	mov.b64 	%fd33, %rd287;
	mov.b64 	{%r294, %r299}, %rd309;
	// begin inline asm
	shfl.sync.down.b32 %r293, %r294, %r300, %r301, %r302;
	// end inline asm
	// begin inline asm
	shfl.sync.down.b32 %r298, %r299, %r300, %r301, %r302;
	// end inline asm
	mov.b64 	%rd31, {%r293, %r298};
	setp.gt.s32 	%p169, %r282, 30;
	mov.u64 	%rd311, %rd309;
	mov.f64 	%fd300, %fd298;
	@%p169 bra 	$L__BB4_31;
	abs.f64 	%fd34, %fd298;
	abs.f64 	%fd35, %fd33;
	setp.lt.f64 	%p170, %fd34, %fd35;
	mov.u64 	%rd311, %rd31;
	mov.f64 	%fd300, %fd33;
	@%p170 bra 	$L__BB4_31;
	setp.lt.f64 	%p171, %fd35, %fd34;
	mov.u64 	%rd311, %rd309;
	mov.f64 	%fd300, %fd298;
	@%p171 bra 	$L__BB4_31;
	setp.lt.s64 	%p172, %rd309, %rd31;
	min.s64 	%rd311, %rd309, %rd31;
	selp.f64 	%fd300, %fd298, %fd33, %p172;
$L__BB4_31:
	mov.b64 	%rd288, %fd300;
	mov.b64 	{%r304, %r309}, %rd288;
	mov.b32 	%r320, 2;
	mov.b32 	%r321, 31;
	mov.b32 	%r322, -1;
	// begin inline asm
	shfl.sync.down.b32 %r303, %r304, %r320, %r321, %r322;
	// end inline asm
	// begin inline asm
	shfl.sync.down.b32 %r308, %r309, %r320, %r321, %r322;
	// end inline asm
	mov.b64 	%rd289, {%r303, %r308};
	mov.b64 	%fd38, %rd289;
	mov.b64 	{%r314, %r319}, %rd311;
	// begin inline asm
	shfl.sync.down.b32 %r313, %r314, %r320, %r321, %r322;
	// end inline asm
	// begin inline asm
	shfl.sync.down.b32 %r318, %r319, %r320, %r321, %r322;
	// end inline asm
	mov.b64 	%rd34, {%r313, %r318};
	setp.gt.s32 	%p173, %r282, 29;
	mov.u64 	%rd312, %rd311;
	mov.f64 	%fd301, %fd300;
	@%p173 bra 	$L__BB4_35;
	abs.f64 	%fd39, %fd300;
	abs.f64 	%fd40, %fd38;
	setp.lt.f64 	%p174, %fd39, %fd40;
	mov.u64 	%rd312, %rd34;
	mov.f64 	%fd301, %fd38;
	@%p174 bra 	$L__BB4_35;
	setp.lt.f64 	%p175, %fd40, %fd39;
	mov.u64 	%rd312, %rd311;
	mov.f64 	%fd301, %fd300;
	@%p175 bra 	$L__BB4_35;
	setp.lt.s64 	%p176, %rd311, %rd34;
	min.s64 	%rd312, %rd311, %rd34;
	selp.f64 	%fd301, %fd300, %fd38, %p176;
$L__BB4_35:
	mov.b64 	%rd290, %fd301;
	mov.b64 	{%r324, %r329}, %rd290;
	mov.b32 	%r340, 4;
	mov.b32 	%r341, 31;
	mov.b32 	%r342, -1;
	// begin inline asm
	shfl.sync.down.b32 %r323, %r324, %r340, %r341, %r342;
	// end inline asm
	// begin inline asm
	shfl.sync.down.b32 %r328, %r329, %r340, %r341, %r342;
	// end inline asm
	mov.b64 	%rd291, {%r323, %r328};
	mov.b64 	%fd43, %rd291;
	mov.b64 	{%r334, %r339}, %rd312;
	// begin inline asm
	shfl.sync.down.b32 %r333, %r334, %r340, %r341, %r342;
	// end inline asm
	// begin inline asm
	shfl.sync.down.b32 %r338, %r339, %r340, %r341, %r342;
	// end inline asm
	mov.b64 	%rd37, {%r333, %r338};
	setp.gt.s32 	%p177, %r282, 27;
	mov.u64 	%rd313, %rd312;
	mov.f64 	%fd302, %fd301;
	@%p177 bra 	$L__BB4_39;
	abs.f64 	%fd44, %fd301;
	abs.f64 	%fd45, %fd43;
	setp.lt.f64 	%p178, %fd44, %fd45;
	mov.u64 	%rd313, %rd37;
	mov.f64 	%fd302, %fd43;
	@%p178 bra 	$L__BB4_39;
	setp.lt.f64 	%p179, %fd45, %fd44;
	mov.u64 	%rd313, %rd312;
	mov.f64 	%fd302, %fd301;
	@%p179 bra 	$L__BB4_39;
	setp.lt.s64 	%p180, %rd312, %rd37;
	min.s64 	%rd313, %rd312, %rd37;
	selp.f64 	%fd302, %fd301, %fd43, %p180;
$L__BB4_39:
	mov.b64 	%rd292, %fd302;
	mov.b64 	{%r344, %r349}, %rd292;
	mov.b32 	%r360, 8;
	mov.b32 	%r361, 31;
	mov.b32 	%r362, -1;
	// begin inline asm
	shfl.sync.down.b32 %r343, %r344, %r360, %r361, %r362;
	// end inline asm
	// begin inline asm
	shfl.sync.down.b32 %r348, %r349, %r360, %r361, %r362;
	// end inline asm
	mov.b64 	%rd293, {%r343, %r348};
	mov.b64 	%fd48, %rd293;
	mov.b64 	{%r354, %r359}, %rd313;
	// begin inline asm
	shfl.sync.down.b32 %r353, %r354, %r360, %r361, %r362;
	// end inline asm
	// begin inline asm
	shfl.sync.down.b32 %r358, %r359, %r360, %r361, %r362;
	// end inline asm
	mov.b64 	%rd40, {%r353, %r358};
	setp.gt.s32 	%p181, %r282, 23;
	mov.u64 	%rd314, %rd313;
	mov.f64 	%fd303, %fd302;
	@%p181 bra 	$L__BB4_43;
	abs.f64 	%fd49, %fd302;
	abs.f64 	%fd50, %fd48;
	setp.lt.f64 	%p182, %fd49, %fd50;
	mov.u64 	%rd314, %rd40;
	mov.f64 	%fd303, %fd48;
	@%p182 bra 	$L__BB4_43;
	setp.lt.f64 	%p183, %fd50, %fd49;
	mov.u64 	%rd314, %rd313;
	mov.f64 	%fd303, %fd302;
	@%p183 bra 	$L__BB4_43;
	setp.lt.s64 	%p184, %rd313, %rd40;
	min.s64 	%rd314, %rd313, %rd40;
	selp.f64 	%fd303, %fd302, %fd48, %p184;
$L__BB4_43:
	mov.b64 	%rd294, %fd303;
	mov.b64 	{%r364, %r369}, %rd294;
	mov.b32 	%r380, 16;
	mov.b32 	%r381, 31;
	mov.b32 	%r382, -1;
	// begin inline asm
	shfl.sync.down.b32 %r363, %r364, %r380, %r381, %r382;
	// end inline asm
	// begin inline asm
	shfl.sync.down.b32 %r368, %r369, %r380, %r381, %r382;
	// end inline asm
	mov.b64 	%rd295, {%r363, %r368};
	mov.b64 	%fd53, %rd295;
	mov.b64 	{%r374, %r379}, %rd314;
	// begin inline asm
	shfl.sync.down.b32 %r373, %r374, %r380, %r381, %r382;
	// end inline asm
	// begin inline asm
	shfl.sync.down.b32 %r378, %r379, %r380, %r381, %r382;
	// end inline asm
	mov.b64 	%rd43, {%r373, %r378};
	setp.gt.s32 	%p185, %r282, 15;
	mov.u64 	%rd367, %rd314;
	mov.f64 	%fd351, %fd303;
	@%p185 bra 	$L__BB4_47;
	abs.f64 	%fd54, %fd303;
	abs.f64 	%fd55, %fd53;
	setp.lt.f64 	%p186, %fd54, %fd55;
	mov.u64 	%rd367, %rd43;
	mov.f64 	%fd351, %fd53;
	@%p186 bra 	$L__BB4_47;
	setp.lt.f64 	%p187, %fd55, %fd54;
	mov.u64 	%rd367, %rd314;
	mov.f64 	%fd351, %fd303;
	@%p187 bra 	$L__BB4_47;
	setp.lt.s64 	%p188, %rd314, %rd43;
	min.s64 	%rd367, %rd314, %rd43;
	selp.f64 	%fd351, %fd303, %fd53, %p188;
$L__BB4_47:
	setp.ne.s32 	%p189, %r282, 0;
	@%p189 bra 	$L__BB4_49;
	shr.u32 	%r383, %r1, 1;
	and.b32  	%r384, %r383, 496;
	mov.u32 	%r385, _ZN6thrust24THRUST_300001_SM_1000_NS8cuda_cub4core6detail5shmemE;
	add.s32 	%r386, %r385, %r384;
	st.shared.f64 	[%r386+8], %fd351;
	st.shared.u64 	[%r386+16], %rd367;
$L__BB4_49:
	bar.sync 	0;
	setp.ne.s32 	%p190, %r1, 0;
	@%p190 bra 	$L__BB4_204;
	ld.shared.f64 	%fd58, [_ZN6thrust24THRUST_300001_SM_1000_NS8cuda_cub4core6detail5shmemE+24];
	ld.shared.u64 	%rd46, [_ZN6thrust24THRUST_300001_SM_1000_NS8cuda_cub4core6detail5shmemE+32];
	abs.f64 	%fd59, %fd351;
	abs.f64 	%fd60, %fd58;
	setp.lt.f64 	%p191, %fd59, %fd60;
	mov.u64 	%rd316, %rd46;
	mov.f64 	%fd305, %fd58;
	@%p191 bra 	$L__BB4_53;
	setp.lt.f64 	%p192, %fd60, %fd59;
	mov.u64 	%rd316, %rd367;
	mov.f64 	%fd305, %fd351;
	@%p192 bra 	$L__BB4_53;
	setp.lt.s64 	%p193, %rd367, %rd46;
	min.s64 	%rd316, %rd367, %rd46;
	selp.f64 	%fd305, %fd351, %fd58, %p193;
$L__BB4_53:
	ld.shared.f64 	%fd63, [_ZN6thrust24THRUST_300001_SM_1000_NS8cuda_cub4core6detail5shmemE+40];
	ld.shared.u64 	%rd49, [_ZN6thrust24THRUST_300001_SM_1000_NS8cuda_cub4core6detail5shmemE+48];
	abs.f64 	%fd64, %fd305;
	abs.f64 	%fd65, %fd63;
	setp.lt.f64 	%p194, %fd64, %fd65;
	mov.u64 	%rd317, %rd49;
	mov.f64 	%fd306, %fd63;
	@%p194 bra 	$L__BB4_56;
	setp.lt.f64 	%p195, %fd65, %fd64;
	mov.u64 	%rd317, %rd316;
	mov.f64 	%fd306, %fd305;
	@%p195 bra 	$L__BB4_56;
	setp.lt.s64 	%p196, %rd316, %rd49;
	min.s64 	%rd317, %rd316, %rd49;
	selp.f64 	%fd306, %fd305, %fd63, %p196;
$L__BB4_56:
	ld.shared.f64 	%fd68, [_ZN6thrust24THRUST_300001_SM_1000_NS8cuda_cub4core6detail5shmemE+56];
	ld.shared.u64 	%rd52, [_ZN6thrust24THRUST_300001_SM_1000_NS8cuda_cub4core6detail5shmemE+64];
	abs.f64 	%fd69, %fd306;
	abs.f64 	%fd70, %fd68;
	setp.lt.f64 	%p197, %fd69, %fd70;
	mov.u64 	%rd318, %rd52;
	mov.f64 	%fd307, %fd68;
	@%p197 bra 	$L__BB4_59;
	setp.lt.f64 	%p198, %fd70, %fd69;
	mov.u64 	%rd318, %rd317;
	mov.f64 	%fd307, %fd306;
	@%p198 bra 	$L__BB4_59;
	setp.lt.s64 	%p199, %rd317, %rd52;
	min.s64 	%rd318, %rd317, %rd52;
	selp.f64 	%fd307, %fd306, %fd68, %p199;
$L__BB4_59:
	ld.shared.f64 	%fd73, [_ZN6thrust24THRUST_300001_SM_1000_NS8cuda_cub4core6detail5shmemE+72];
	ld.shared.u64 	%rd55, [_ZN6thrust24THRUST_300001_SM_1000_NS8cuda_cub4core6detail5shmemE+80];
	abs.f64 	%fd74, %fd307;
	abs.f64 	%fd75, %fd73;
	setp.lt.f64 	%p200, %fd74, %fd75;
	mov.u64 	%rd319, %rd55;
	mov.f64 	%fd308, %fd73;
	@%p200 bra 	$L__BB4_62;
	setp.lt.f64 	%p201, %fd75, %fd74;
	mov.u64 	%rd319, %rd318;
	mov.f64 	%fd308, %fd307;
	@%p201 bra 	$L__BB4_62;
	setp.lt.s64 	%p202, %rd318, %rd55;
	min.s64 	%rd319, %rd318, %rd55;
	selp.f64 	%fd308, %fd307, %fd73, %p202;
$L__BB4_62:
	ld.shared.f64 	%fd78, [_ZN6thrust24THRUST_300001_SM_1000_NS8cuda_cub4core6detail5shmemE+88];
	ld.shared.u64 	%rd58, [_ZN6thrust24THRUST_300001_SM_1000_NS8cuda_cub4core6detail5shmemE+96];
	abs.f64 	%fd79, %fd308;
	abs.f64 	%fd80, %fd78;
	setp.lt.f64 	%p203, %fd79, %fd80;
	mov.u64 	%rd320, %rd58;
	mov.f64 	%fd309, %fd78;
	@%p203 bra 	$L__BB4_65;
	setp.lt.f64 	%p204, %fd80, %fd79;
	mov.u64 	%rd320, %rd319;
	mov.f64 	%fd309, %fd308;
	@%p204 bra 	$L__BB4_65;
	setp.lt.s64 	%p205, %rd319, %rd58;
	min.s64 	%rd320, %rd319, %rd58;
	selp.f64 	%fd309, %fd308, %fd78, %p205;
$L__BB4_65:
	ld.shared.f64 	%fd83, [_ZN6thrust24THRUST_300001_SM_1000_NS8cuda_cub4core6detail5shmemE+104];
	ld.shared.u64 	%rd61, [_ZN6thrust24THRUST_300001_SM_1000_NS8cuda_cub4core6detail5shmemE+112];
	abs.f64 	%fd84, %fd309;
	abs.f64 	%fd85, %fd83;
	setp.lt.f64 	%p206, %fd84, %fd85;
	mov.u64 	%rd321, %rd61;
	mov.f64 	%fd310, %fd83;
	@%p206 bra 	$L__BB4_68;
	setp.lt.f64 	%p207, %fd85, %fd84;
	mov.u64 	%rd321, %rd320;
	mov.f64 	%fd310, %fd309;
	@%p207 bra 	$L__BB4_68;
	setp.lt.s64 	%p208, %rd320, %rd61;
	min.s64 	%rd321, %rd320, %rd61;
	selp.f64 	%fd310, %fd309, %fd83, %p208;
$L__BB4_68:
	ld.shared.f64 	%fd88, [_ZN6thrust24THRUST_300001_SM_1000_NS8cuda_cub4core6detail5shmemE+120];
	ld.shared.u64 	%rd64, [_ZN6thrust24THRUST_300001_SM_1000_NS8cuda_cub4core6detail5shmemE+128];
	abs.f64 	%fd89, %fd310;
	abs.f64 	%fd90, %fd88;
	setp.lt.f64 	%p209, %fd89, %fd90;
	mov.u64 	%rd367, %rd64;
	mov.f64 	%fd351, %fd88;
	@%p209 bra 	$L__BB4_204;
	setp.lt.f64 	%p210, %fd90, %fd89;
	mov.u64 	%rd367, %rd321;
	mov.f64 	%fd351, %fd310;
	@%p210 bra 	$L__BB4_204;
	setp.lt.s64 	%p211, %rd321, %rd64;
	min.s64 	%rd367, %rd321, %rd64;
	selp.f64 	%fd351, %fd310, %fd88, %p211;
	bra.uni 	$L__BB4_204;
$L__BB4_71:
	// begin inline asm
	mov.u32 %r169, %laneid;
	// end inline asm
	and.b32  	%r190, %r1, 992;
	add.s32 	%r191, %r190, 32;
	setp.gt.s32 	%p118, %r191, %r36;
	not.b32 	%r192, %r190;
	add.s32 	%r193, %r36, %r192;
	selp.b32 	%r188, %r193, 31, %p118;
	mov.b64 	%rd276, %fd298;
	mov.b64 	{%r171, %r176}, %rd276;
	mov.b32 	%r187, 1;
	mov.b32 	%r189, -1;
	// begin inline asm
	shfl.sync.down.b32 %r170, %r171, %r187, %r188, %r189;
	// end inline asm
	// begin inline asm
	shfl.sync.down.b32 %r175, %r176, %r187, %r188, %r189;
	// end inline asm
	mov.b64 	%rd277, {%r170, %r175};
	mov.b64 	%fd92, %rd277;
	mov.b64 	{%r181, %r186}, %rd309;
	// begin inline asm
	shfl.sync.down.b32 %r180, %r181, %r187, %r188, %r189;
	// end inline asm
	// begin inline asm
	shfl.sync.down.b32 %r185, %r186, %r187, %r188, %r189;
	// end inline asm
	mov.b64 	%rd66, {%r180, %r185};
	setp.ge.s32 	%p119, %r169, %r188;
	mov.u64 	%rd322, %rd309;
	mov.f64 	%fd311, %fd298;
	@%p119 bra 	$L__BB4_75;
	abs.f64 	%fd93, %fd298;
	abs.f64 	%fd94, %fd92;
	setp.lt.f64 	%p120, %fd93, %fd94;
	mov.u64 	%rd322, %rd66;
	mov.f64 	%fd311, %fd92;
	@%p120 bra 	$L__BB4_75;
	setp.lt.f64 	%p121, %fd94, %fd93;
	mov.u64 	%rd322, %rd309;
	mov.f64 	%fd311, %fd298;
	@%p121 bra 	$L__BB4_75;
	setp.lt.s64 	%p122, %rd309, %rd66;
	min.s64 	%rd322, %rd309, %rd66;
	selp.f64 	%fd311, %fd298, %fd92, %p122;
$L__BB4_75:
	mov.b64 	%rd278, %fd311;
	mov.b64 	{%r195, %r200}, %rd278;
	mov.b32 	%r211, 2;
	mov.b32 	%r213, -1;
	// begin inline asm
	shfl.sync.down.b32 %r194, %r195, %r211, %r188, %r213;
	// end inline asm
	// begin inline asm
	shfl.sync.down.b32 %r199, %r200, %r211, %r188, %r213;
	// end inline asm
	mov.b64 	%rd279, {%r194, %r199};
	mov.b64 	%fd97, %rd279;
	mov.b64 	{%r205, %r210}, %rd322;
	// begin inline asm
	shfl.sync.down.b32 %r204, %r205, %r211, %r188, %r213;
	// end inline asm
	// begin inline asm
	shfl.sync.down.b32 %r209, %r210, %r211, %r188, %r213;
	// end inline asm
	mov.b64 	%rd69, {%r204, %r209};
	add.s32 	%r214, %r169, 2;
	setp.gt.s32 	%p123, %r214, %r188;
	mov.u64 	%rd323, %rd322;
	mov.f64 	%fd312, %fd311;
	@%p123 bra 	$L__BB4_79;
	abs.f64 	%fd98, %fd311;
	abs.f64 	%fd99, %fd97;
	setp.lt.f64 	%p124, %fd98, %fd99;
	mov.u64 	%rd323, %rd69;
	mov.f64 	%fd312, %fd97;
	@%p124 bra 	$L__BB4_79;
	setp.lt.f64 	%p125, %fd99, %fd98;
	mov.u64 	%rd323, %rd322;
	mov.f64 	%fd312, %fd311;
	@%p125 bra 	$L__BB4_79;
	setp.lt.s64 	%p126, %rd322, %rd69;
	min.s64 	%rd323, %rd322, %rd69;
	selp.f64 	%fd312, %fd311, %fd97, %p126;
$L__BB4_79:
	mov.b64 	%rd280, %fd312;
	mov.b64 	{%r216, %r221}, %rd280;
	mov.b32 	%r232, 4;
	mov.b32 	%r234, -1;
	// begin inline asm
	shfl.sync.down.b32 %r215, %r216, %r232, %r188, %r234;
	// end inline asm
	// begin inline asm
	shfl.sync.down.b32 %r220, %r221, %r232, %r188, %r234;
	// end inline asm
	mov.b64 	%rd281, {%r215, %r220};
	mov.b64 	%fd102, %rd281;
	mov.b64 	{%r226, %r231}, %rd323;
	// begin inline asm
	shfl.sync.down.b32 %r225, %r226, %r232, %r188, %r234;
	// end inline asm
	// begin inline asm
	shfl.sync.down.b32 %r230, %r231, %r232, %r188, %r234;
	// end inline asm
	mov.b64 	%rd72, {%r225, %r230};
	add.s32 	%r235, %r169, 4;
	setp.gt.s32 	%p127, %r235, %r188;
	mov.u64 	%rd324, %rd323;
	mov.f64 	%fd313, %fd312;
	@%p127 bra 	$L__BB4_83;
	abs.f64 	%fd103, %fd312;
	abs.f64 	%fd104, %fd102;
	setp.lt.f64 	%p128, %fd103, %fd104;
	mov.u64 	%rd324, %rd72;
	mov.f64 	%fd313, %fd102;
	@%p128 bra 	$L__BB4_83;
	setp.lt.f64 	%p129, %fd104, %fd103;
	mov.u64 	%rd324, %rd323;
	mov.f64 	%fd313, %fd312;
	@%p129 bra 	$L__BB4_83;
	setp.lt.s64 	%p130, %rd323, %rd72;
	min.s64 	%rd324, %rd323, %rd72;
	selp.f64 	%fd313, %fd312, %fd102, %p130;
$L__BB4_83:
	mov.b64 	%rd282, %fd313;
	mov.b64 	{%r237, %r242}, %rd282;
	mov.b32 	%r253, 8;
	mov.b32 	%r255, -1;
	// begin inline asm
	shfl.sync.down.b32 %r236, %r237, %r253, %r188, %r255;
	// end inline asm
	// begin inline asm
	shfl.sync.down.b32 %r241, %r242, %r253, %r188, %r255;
	// end inline asm
	mov.b64 	%rd283, {%r236, %r241};
	mov.b64 	%fd107, %rd283;
	mov.b64 	{%r247, %r252}, %rd324;
	// begin inline asm
	shfl.sync.down.b32 %r246, %r247, %r253, %r188, %r255;
	// end inline asm
	// begin inline asm
	shfl.sync.down.b32 %r251, %r252, %r253, %r188, %r255;
	// end inline asm
	mov.b64 	%rd75, {%r246, %r251};
	add.s32 	%r256, %r169, 8;
	setp.gt.s32 	%p131, %r256, %r188;
	mov.u64 	%rd325, %rd324;
	mov.f64 	%fd314, %fd313;
	@%p131 bra 	$L__BB4_87;
	abs.f64 	%fd108, %fd313;
	abs.f64 	%fd109, %fd107;
	setp.lt.f64 	%p132, %fd108, %fd109;
	mov.u64 	%rd325, %rd75;
	mov.f64 	%fd314, %fd107;
	@%p132 bra 	$L__BB4_87;
	setp.lt.f64 	%p133, %fd109, %fd108;
	mov.u64 	%rd325, %rd324;
	mov.f64 	%fd314, %fd313;
	@%p133 bra 	$L__BB4_87;
	setp.lt.s64 	%p134, %rd324, %rd75;
	min.s64 	%rd325, %rd324, %rd75;
	selp.f64 	%fd314, %fd313, %fd107, %p134;
$L__BB4_87:
	mov.b64 	%rd284, %fd314;
	mov.b64 	{%r258, %r263}, %rd284;
	mov.b32 	%r274, 16;
	mov.b32 	%r276, -1;
	// begin inline asm
	shfl.sync.down.b32 %r257, %r258, %r274, %r188, %r276;
	// end inline asm
	// begin inline asm
	shfl.sync.down.b32 %r262, %r263, %r274, %r188, %r276;
	// end inline asm
	mov.b64 	%rd285, {%r257, %r262};
	mov.b64 	%fd112, %rd285;
	mov.b64 	{%r268, %r273}, %rd325;
	// begin inline asm
	shfl.sync.down.b32 %r267, %r268, %r274, %r188, %r276;
	// end inline asm
	// begin inline asm
	shfl.sync.down.b32 %r272, %r273, %r274, %r188, %r276;
	// end inline asm
	mov.b64 	%rd78, {%r267, %r272};
	add.s32 	%r277, %r169, 16;
	setp.gt.s32 	%p135, %r277, %r188;
	mov.u64 	%rd367, %rd325;
	mov.f64 	%fd351, %fd314;
	@%p135 bra 	$L__BB4_91;
	abs.f64 	%fd113, %fd314;
	abs.f64 	%fd114, %fd112;
	setp.lt.f64 	%p136, %fd113, %fd114;
	mov.u64 	%rd367, %rd78;
	mov.f64 	%fd351, %fd112;
	@%p136 bra 	$L__BB4_91;
	setp.lt.f64 	%p137, %fd114, %fd113;
	mov.u64 	%rd367, %rd325;
	mov.f64 	%fd351, %fd314;
	@%p137 bra 	$L__BB4_91;
	setp.lt.s64 	%p138, %rd325, %rd78;
	min.s64 	%rd367, %rd325, %rd78;
	selp.f64 	%fd351, %fd314, %fd112, %p138;
$L__BB4_91:
	setp.ne.s32 	%p139, %r169, 0;
	@%p139 bra 	$L__BB4_93;
	shr.u32 	%r278, %r1, 1;
	and.b32  	%r279, %r278, 496;
	mov.u32 	%r280, _ZN6thrust24THRUST_300001_SM_1000_NS8cuda_cub4core6detail5shmemE;
	add.s32 	%r281, %r280, %r279;
	st.shared.f64 	[%r281+8], %fd351;
	st.shared.u64 	[%r281+16], %rd367;
$L__BB4_93:
	bar.sync 	0;
	setp.ne.s32 	%p140, %r1, 0;
	@%p140 bra 	$L__BB4_204;
	setp.lt.s32 	%p141, %r36, 33;
	mov.f64 	%fd316, %fd351;
	mov.u64 	%rd327, %rd367;
	@%p141 bra 	$L__BB4_98;
	ld.shared.f64 	%fd117, [_ZN6thrust24THRUST_300001_SM_1000_NS8cuda_cub4core6detail5shmemE+24];
	ld.shared.u64 	%rd81, [_ZN6thrust24THRUST_300001_SM_1000_NS8cuda_cub4core6detail5shmemE+32];
	abs.f64 	%fd118, %fd351;
	abs.f64 	%fd119, %fd117;
	setp.lt.f64 	%p142, %fd118, %fd119;
	mov.f64 	%fd316, %fd117;
	mov.u64 	%rd327, %rd81;
	@%p142 bra 	$L__BB4_98;
	setp.lt.f64 	%p143, %fd119, %fd118;
	mov.f64 	%fd316, %fd351;
	mov.u64 	%rd327, %rd367;
	@%p143 bra 	$L__BB4_98;
	setp.lt.s64 	%p144, %rd367, %rd81;
	min.s64 	%rd327, %rd367, %rd81;
	selp.f64 	%fd316, %fd351, %fd117, %p144;
$L__BB4_98:
	setp.lt.s32 	%p145, %r36, 65;
	mov.f64 	%fd317, %fd316;
	mov.u64 	%rd328, %rd327;
	@%p145 bra 	$L__BB4_102;
	ld.shared.f64 	%fd122, [_ZN6thrust24THRUST_300001_SM_1000_NS8cuda_cub4core6detail5shmemE+40];
	ld.shared.u64 	%rd84, [_ZN6thrust24THRUST_300001_SM_1000_NS8cuda_cub4core6detail5shmemE+48];
	abs.f64 	%fd123, %fd316;
	abs.f64 	%fd124, %fd122;
	setp.lt.f64 	%p146, %fd123, %fd124;
	mov.f64 	%fd317, %fd122;
	mov.u64 	%rd328, %rd84;
	@%p146 bra 	$L__BB4_102;
	setp.lt.f64 	%p147, %fd124, %fd123;
	mov.f64 	%fd317, %fd316;
	mov.u64 	%rd328, %rd327;
	@%p147 bra 	$L__BB4_102;
	setp.lt.s64 	%p148, %rd327, %rd84;
	min.s64 	%rd328, %rd327, %rd84;
	selp.f64 	%fd317, %fd316, %fd122, %p148;
$L__BB4_102:
	setp.lt.s32 	%p149, %r36, 97;
	mov.f64 	%fd318, %fd317;
	mov.u64 	%rd329, %rd328;
	@%p149 bra 	$L__BB4_106;
	ld.shared.f64 	%fd127, [_ZN6thrust24THRUST_300001_SM_1000_NS8cuda_cub4core6detail5shmemE+56];
	ld.shared.u64 	%rd87, [_ZN6thrust24THRUST_300001_SM_1000_NS8cuda_cub4core6detail5shmemE+64];
	abs.f64 	%fd128, %fd317;
	abs.f64 	%fd129, %fd127;
	setp.lt.f64 	%p150, %fd128, %fd129;
	mov.f64 	%fd318, %fd127;
	mov.u64 	%rd329, %rd87;
	@%p150 bra 	$L__BB4_106;
	setp.lt.f64 	%p151, %fd129, %fd128;
	mov.f64 	%fd318, %fd317;
	mov.u64 	%rd329, %rd328;
	@%p151 bra 	$L__BB4_106;
	setp.lt.s64 	%p152, %rd328, %rd87;
	min.s64 	%rd329, %rd328, %rd87;
	selp.f64 	%fd318, %fd317, %fd127, %p152;
$L__BB4_106:
	setp.lt.s32 	%p153, %r36, 129;
	mov.f64 	%fd319, %fd318;
	mov.u64 	%rd330, %rd329;
	@%p153 bra 	$L__BB4_110;
	ld.shared.f64 	%fd132, [_ZN6thrust24THRUST_300001_SM_1000_NS8cuda_cub4core6detail5shmemE+72];
	ld.shared.u64 	%rd90, [_ZN6thrust24THRUST_300001_SM_1000_NS8cuda_cub4core6detail5shmemE+80];
	abs.f64 	%fd133, %fd318;
	abs.f64 	%fd134, %fd132;
	setp.lt.f64 	%p154, %fd133, %fd134;
	mov.f64 	%fd319, %fd132;
	mov.u64 	%rd330, %rd90;
	@%p154 bra 	$L__BB4_110;
	setp.lt.f64 	%p155, %fd134, %fd133;
	mov.f64 	%fd319, %fd318;
	mov.u64 	%rd330, %rd329;
	@%p155 bra 	$L__BB4_110;
	setp.lt.s64 	%p156, %rd329, %rd90;
	min.s64 	%rd330, %rd329, %rd90;
	selp.f64 	%fd319, %fd318, %fd132, %p156;
$L__BB4_110:
	setp.lt.s32 	%p157, %r36, 161;
	mov.f64 	%fd320, %fd319;
	mov.u64 	%rd331, %rd330;
	@%p157 bra 	$L__BB4_114;
	ld.shared.f64 	%fd137, [_ZN6thrust24THRUST_300001_SM_1000_NS8cuda_cub4core6detail5shmemE+88];
	ld.shared.u64 	%rd93, [_ZN6thrust24THRUST_300001_SM_1000_NS8cuda_cub4core6detail5shmemE+96];
	abs.f64 	%fd138, %fd319;
	abs.f64 	%fd139, %fd137;
	setp.lt.f64 	%p158, %fd138, %fd139;
	mov.f64 	%fd320, %fd137;
	mov.u64 	%rd331, %rd93;
	@%p158 bra 	$L__BB4_114;
	setp.lt.f64 	%p159, %fd139, %fd138;
	mov.f64 	%fd320, %fd319;
	mov.u64 	%rd331, %rd330;
	@%p159 bra 	$L__BB4_114;
	setp.lt.s64 	%p160, %rd330, %rd93;
	min.s64 	%rd331, %rd330, %rd93;
	selp.f64 	%fd320, %fd319, %fd137, %p160;
$L__BB4_114:
	setp.lt.s32 	%p161, %r36, 193;
	mov.f64 	%fd321, %fd320;
	mov.u64 	%rd332, %rd331;
	@%p161 bra 	$L__BB4_118;
	ld.shared.f64 	%fd142, [_ZN6thrust24THRUST_300001_SM_1000_NS8cuda_cub4core6detail5shmemE+104];
	ld.shared.u64 	%rd96, [_ZN6thrust24THRUST_300001_SM_1000_NS8cuda_cub4core6detail5shmemE+112];
	abs.f64 	%fd143, %fd320;
	abs.f64 	%fd144, %fd142;
	setp.lt.f64 	%p162, %fd143, %fd144;
	mov.f64 	%fd321, %fd142;
	mov.u64 	%rd332, %rd96;
	@%p162 bra 	$L__BB4_118;
	setp.lt.f64 	%p163, %fd144, %fd143;
	mov.f64 	%fd321, %fd320;
	mov.u64 	%rd332, %rd331;
	@%p163 bra 	$L__BB4_118;
	setp.lt.s64 	%p164, %rd331, %rd96;
	min.s64 	%rd332, %rd331, %rd96;
	selp.f64 	%fd321, %fd320, %fd142, %p164;
$L__BB4_118:
	setp.lt.s32 	%p165, %r36, 225;
	mov.u64 	%rd367, %rd332;
	mov.f64 	%fd351, %fd321;
	@%p165 bra 	$L__BB4_204;
	ld.shared.f64 	%fd147, [_ZN6thrust24THRUST_300001_SM_1000_NS8cuda_cub4core6detail5shmemE+120];
	ld.shared.u64 	%rd99, [_ZN6thrust24THRUST_300001_SM_1000_NS8cuda_cub4core6detail5shmemE+128];
	abs.f64 	%fd148, %fd321;
	abs.f64 	%fd149, %fd147;
	setp.lt.f64 	%p166, %fd148, %fd149;
	mov.u64 	%rd367, %rd99;
	mov.f64 	%fd351, %fd147;
	@%p166 bra 	$L__BB4_204;
	setp.lt.f64 	%p167, %fd149, %fd148;
	mov.u64 	%rd367, %rd332;
	mov.f64 	%fd351, %fd321;
	@%p167 bra 	$L__BB4_204;
	setp.lt.s64 	%p168, %rd332, %rd99;
	min.s64 	%rd367, %rd332, %rd99;
	selp.f64 	%fd351, %fd321, %fd147, %p168;
	bra.uni 	$L__BB4_204;
$L__BB4_122:
	mov.u32 	%r17, %tid.x;
	cvt.u64.u32 	%rd200, %r17;
	cvta.to.global.u64 	%rd201, %rd197;
	mul.wide.u32 	%rd202, %r17, 8;
	add.s64 	%rd203, %rd201, %rd202;
	ld.global.f64 	%fd274, [%rd203];
	add.s32 	%r37, %r17, 256;
	cvt.u64.u32 	%rd204, %r37;
	ld.global.f64 	%fd275, [%rd203+2048];
	add.s32 	%r38, %r17, 512;
	cvt.u64.u32 	%rd205, %r38;
	ld.global.f64 	%fd276, [%rd203+4096];
	add.s32 	%r39, %r17, 768;
	cvt.u64.u32 	%rd206, %r39;
	ld.global.f64 	%fd277, [%rd203+6144];
	or.b32  	%r40, %r17, 1024;
	cvt.u64.u32 	%rd101, %r40;
	add.s64 	%rd354, %rd198, %rd101;
	ld.global.f64 	%fd338, [%rd203+8192];
	abs.f64 	%fd278, %fd274;
	abs.f64 	%fd279, %fd275;
	setp.geu.f64 	%p3, %fd278, %fd279;
	selp.f64 	%fd280, %fd274, %fd275, %p3;
	selp.b64 	%rd207, %rd200, %rd204, %p3;
	abs.f64 	%fd281, %fd280;
	abs.f64 	%fd282, %fd276;
	setp.geu.f64 	%p4, %fd281, %fd282;
	selp.f64 	%fd283, %fd280, %fd276, %p4;
	selp.b64 	%rd208, %rd207, %rd205, %p4;
	abs.f64 	%fd284, %fd283;
	abs.f64 	%fd285, %fd277;
	setp.geu.f64 	%p5, %fd284, %fd285;
	selp.f64 	%fd152, %fd283, %fd277, %p5;
	selp.b64 	%rd104, %rd208, %rd206, %p5;
	abs.f64 	%fd153, %fd152;
	abs.f64 	%fd154, %fd338;
	setp.lt.f64 	%p6, %fd153, %fd154;
	@%p6 bra 	$L__BB4_124;
	setp.lt.f64 	%p7, %fd154, %fd153;
	setp.lt.u64 	%p8, %rd104, %rd101;
	or.pred  	%p9, %p7, %p8;
	selp.f64 	%fd338, %fd152, %fd338, %p9;
	add.s64 	%rd211, %rd198, %rd104;
	selp.b64 	%rd354, %rd211, %rd354, %p9;
$L__BB4_124:
	setp.lt.u32 	%p10, %r36, 2560;
	mov.b32 	%r394, 1280;
	@%p10 bra 	$L__BB4_137;
	mov.b32 	%r393, 1280;
	mov.f64 	%fd323, %fd338;
$L__BB4_126:
	cvt.u64.u32 	%rd212, %r393;
	add.s64 	%rd213, %rd200, %rd212;
	mul.wide.u32 	%rd214, %r393, 8;
	cvta.to.global.u64 	%rd215, %rd197;
	add.s64 	%rd217, %rd215, %rd202;
	add.s64 	%rd218, %rd217, %rd214;
	add.s64 	%rd335, %rd213, %rd198;
	ld.global.f64 	%fd324, [%rd218];
	ld.global.f64 	%fd325, [%rd218+2048];
	ld.global.f64 	%fd326, [%rd218+4096];
	ld.global.f64 	%fd327, [%rd218+6144];
	ld.global.f64 	%fd338, [%rd218+8192];
	abs.f64 	%fd163, %fd323;
	abs.f64 	%fd164, %fd324;
	setp.lt.f64 	%p11, %fd163, %fd164;
	@%p11 bra 	$L__BB4_128;
	setp.lt.f64 	%p12, %fd164, %fd163;
	setp.lt.s64 	%p13, %rd354, %rd335;
	or.pred  	%p14, %p12, %p13;
	selp.f64 	%fd324, %fd323, %fd324, %p14;
	selp.b64 	%rd335, %rd354, %rd335, %p14;
$L__BB4_128:
	cvt.u64.u32 	%rd219, %r393;
	add.s64 	%rd220, %rd200, %rd219;
	add.s64 	%rd221, %rd220, %rd198;
	add.s64 	%rd336, %rd221, 256;
	abs.f64 	%fd167, %fd324;
	abs.f64 	%fd168, %fd325;
	setp.lt.f64 	%p15, %fd167, %fd168;
	@%p15 bra 	$L__BB4_130;
	setp.lt.f64 	%p16, %fd168, %fd167;
	add.s64 	%rd226, %rd221, 256;
	setp.lt.s64 	%p17, %rd335, %rd226;
	or.pred  	%p18, %p16, %p17;
	selp.f64 	%fd325, %fd324, %fd325, %p18;
	selp.b64 	%rd336, %rd335, %rd226, %p18;
$L__BB4_130:
	add.s64 	%rd337, %rd221, 512;
	abs.f64 	%fd171, %fd325;
	abs.f64 	%fd172, %fd326;
	setp.lt.f64 	%p19, %fd171, %fd172;
	@%p19 bra 	$L__BB4_132;
	setp.lt.f64 	%p20, %fd172, %fd171;
	add.s64 	%rd234, %rd221, 512;
	setp.lt.s64 	%p21, %rd336, %rd234;
	or.pred  	%p22, %p20, %p21;
	selp.f64 	%fd326, %fd325, %fd326, %p22;
	selp.b64 	%rd337, %rd336, %rd234, %p22;
$L__BB4_132:
	add.s64 	%rd338, %rd221, 768;
	abs.f64 	%fd175, %fd326;
	abs.f64 	%fd176, %fd327;
	setp.lt.f64 	%p23, %fd175, %fd176;
	@%p23 bra 	$L__BB4_134;
	setp.lt.f64 	%p24, %fd176, %fd175;
	setp.lt.s64 	%p25, %rd337, %rd338;
	or.pred  	%p26, %p24, %p25;
	selp.f64 	%fd327, %fd326, %fd327, %p26;
	selp.b64 	%rd338, %rd337, %rd338, %p26;
$L__BB4_134:
	add.s64 	%rd354, %rd221, 1024;
	abs.f64 	%fd179, %fd327;
	abs.f64 	%fd180, %fd338;
	setp.lt.f64 	%p27, %fd179, %fd180;
	@%p27 bra 	$L__BB4_136;
	setp.lt.f64 	%p28, %fd180, %fd179;
	setp.lt.s64 	%p29, %rd338, %rd354;
	or.pred  	%p30, %p28, %p29;
	selp.f64 	%fd338, %fd327, %fd338, %p30;
	selp.b64 	%rd354, %rd338, %rd354, %p30;
$L__BB4_136:
	add.s32 	%r394, %r393, 1280;
	add.s32 	%r43, %r393, 2560;
	setp.le.s32 	%p31, %r43, %r36;
	mov.u32 	%r393, %r394;
	mov.f64 	%fd323, %fd338;
	@%p31 bra 	$L__BB4_126;
$L__BB4_137:
	setp.le.s32 	%p32, %r36, %r394;
	@%p32 bra 	$L__BB4_160;
	sub.s32 	%r21, %r36, %r394;
	setp.ge.s32 	%p33, %r17, %r21;
	@%p33 bra 	$L__BB4_160;
	cvta.to.global.u64 	%rd127, %rd197;
	not.b32 	%r44, %r17;
	add.s32 	%r45, %r36, %r44;
	sub.s32 	%r22, %r45, %r394;
	and.b32  	%r46, %r22, 768;
	setp.eq.s32 	%p34, %r46, 768;
	mov.u32 	%r397, %r17;
	@%p34 bra 	$L__BB4_145;
	add.s32 	%r47, %r17, %r394;
	cvt.u64.u32 	%rd242, %r47;
	add.s64 	%rd342, %rd198, %rd242;
	mul.wide.u32 	%rd243, %r47, 8;
	add.s64 	%rd341, %rd127, %rd243;
	shr.u32 	%r48, %r22, 8;
	add.s32 	%r49, %r48, 1;
	and.b32  	%r50, %r49, 3;
	neg.s32 	%r395, %r50;
	mov.u32 	%r397, %r17;
$L__BB4_141:
	.pragma "nounroll";
	mov.u64 	%rd132, %rd354;
	mov.f64 	%fd184, %fd338;
	ld.global.f64 	%fd185, [%rd341];
	abs.f64 	%fd186, %fd184;
	abs.f64 	%fd187, %fd185;
	setp.lt.f64 	%p35, %fd186, %fd187;
	mov.f64 	%fd338, %fd185;
	mov.u64 	%rd354, %rd342;
	@%p35 bra 	$L__BB4_144;
	setp.lt.f64 	%p36, %fd187, %fd186;
	mov.f64 	%fd338, %fd184;
	mov.u64 	%rd354, %rd132;
	@%p36 bra 	$L__BB4_144;
	setp.lt.s64 	%p37, %rd132, %rd342;
	selp.f64 	%fd338, %fd184, %fd185, %p37;
	min.s64 	%rd354, %rd132, %rd342;
$L__BB4_144:
	add.s32 	%r397, %r397, 256;
	add.s64 	%rd342, %rd342, 256;
	add.s64 	%rd341, %rd341, 2048;
	add.s32 	%r395, %r395, 1;
	setp.ne.s32 	%p38, %r395, 0;
	@%p38 bra 	$L__BB4_141;
$L__BB4_145:
	setp.lt.u32 	%p39, %r22, 768;
	@%p39 bra 	$L__BB4_160;
	add.s32 	%r398, %r397, %r394;
	cvt.u64.u32 	%rd244, %r398;
	add.s64 	%rd349, %rd198, %rd244;
	cvt.u64.u32 	%rd245, %r397;
	cvt.u64.u32 	%rd246, %r394;
	add.s64 	%rd247, %rd245, %rd246;
	shl.b64 	%rd248, %rd247, 3;
	add.s64 	%rd249, %rd248, %rd127;
	add.s64 	%rd348, %rd249, 6144;
	mul.wide.u32 	%rd250, %r398, 8;
	add.s64 	%rd347, %rd127, %rd250;
	add.s32 	%r399, %r397, 512;
$L__BB4_147:
	mov.u32 	%r32, %r399;
	ld.global.f64 	%fd193, [%rd347];
	abs.f64 	%fd194, %fd338;
	abs.f64 	%fd195, %fd193;
	setp.lt.f64 	%p40, %fd194, %fd195;
	mov.f64 	%fd335, %fd193;
	mov.u64 	%rd351, %rd349;
	@%p40 bra 	$L__BB4_150;
	setp.lt.f64 	%p41, %fd195, %fd194;
	mov.f64 	%fd335, %fd338;
	mov.u64 	%rd351, %rd354;
	@%p41 bra 	$L__BB4_150;
	setp.lt.s64 	%p42, %rd354, %rd349;
	selp.f64 	%fd335, %fd338, %fd193, %p42;
	min.s64 	%rd351, %rd354, %rd349;
$L__BB4_150:
	add.s32 	%r51, %r398, 256;
	cvt.u64.u32 	%rd251, %r51;
	add.s64 	%rd148, %rd198, %rd251;
	ld.global.f64 	%fd198, [%rd348+-4096];
	abs.f64 	%fd199, %fd335;
	abs.f64 	%fd200, %fd198;
	setp.lt.f64 	%p43, %fd199, %fd200;
	mov.f64 	%fd336, %fd198;
	mov.u64 	%rd352, %rd148;
	@%p43 bra 	$L__BB4_153;
	setp.lt.f64 	%p44, %fd200, %fd199;
	mov.f64 	%fd336, %fd335;
	mov.u64 	%rd352, %rd351;
	@%p44 bra 	$L__BB4_153;
	setp.lt.s64 	%p45, %rd351, %rd148;
	selp.f64 	%fd336, %fd335, %fd198, %p45;
	min.s64 	%rd352, %rd351, %rd148;
$L__BB4_153:
	add.s32 	%r52, %r398, 512;
	cvt.u64.u32 	%rd252, %r52;
	add.s64 	%rd151, %rd198, %rd252;
	ld.global.f64 	%fd203, [%rd348+-2048];
	abs.f64 	%fd204, %fd336;
	abs.f64 	%fd205, %fd203;
	setp.lt.f64 	%p46, %fd204, %fd205;
	mov.f64 	%fd337, %fd203;
	mov.u64 	%rd353, %rd151;
	@%p46 bra 	$L__BB4_156;
	setp.lt.f64 	%p47, %fd205, %fd204;
	mov.f64 	%fd337, %fd336;
	mov.u64 	%rd353, %rd352;
	@%p47 bra 	$L__BB4_156;
	setp.lt.s64 	%p48, %rd352, %rd151;
	selp.f64 	%fd337, %fd336, %fd203, %p48;
	min.s64 	%rd353, %rd352, %rd151;
$L__BB4_156:
	add.s32 	%r53, %r398, 768;
	cvt.u64.u32 	%rd253, %r53;
	add.s64 	%rd154, %rd198, %rd253;
	ld.global.f64 	%fd208, [%rd348];
	abs.f64 	%fd209, %fd337;
	abs.f64 	%fd210, %fd208;
	setp.lt.f64 	%p49, %fd209, %fd210;
	mov.f64 	%fd338, %fd208;
	mov.u64 	%rd354, %rd154;
	@%p49 bra 	$L__BB4_159;
	setp.lt.f64 	%p50, %fd210, %fd209;
	mov.f64 	%fd338, %fd337;
	mov.u64 	%rd354, %rd353;
	@%p50 bra 	$L__BB4_159;
	setp.lt.s64 	%p51, %rd353, %rd154;
	selp.f64 	%fd338, %fd337, %fd208, %p51;
	min.s64 	%rd354, %rd353, %rd154;
$L__BB4_159:
	add.s64 	%rd349, %rd349, 1024;
	add.s64 	%rd348, %rd348, 8192;
	add.s64 	%rd347, %rd347, 8192;
	add.s32 	%r399, %r32, 1024;
	add.s32 	%r54, %r32, 512;
	add.s32 	%r398, %r398, 1024;
	setp.lt.s32 	%p52, %r54, %r21;
	@%p52 bra 	$L__BB4_147;
$L__BB4_160:
	// begin inline asm
	mov.u32 %r55, %laneid;
	// end inline asm
	mov.b64 	%rd254, %fd338;
	mov.b64 	{%r57, %r62}, %rd254;
	mov.b32 	%r73, 1;
	mov.b32 	%r74, 31;
	mov.b32 	%r75, -1;
	// begin inline asm
	shfl.sync.down.b32 %r56, %r57, %r73, %r74, %r75;
	// end inline asm
	// begin inline asm
	shfl.sync.down.b32 %r61, %r62, %r73, %r74, %r75;
	// end inline asm
	mov.b64 	%rd255, {%r56, %r61};
	mov.b64 	%fd214, %rd255;
	mov.b64 	{%r67, %r72}, %rd354;
	// begin inline asm
	shfl.sync.down.b32 %r66, %r67, %r73, %r74, %r75;
	// end inline asm
	// begin inline asm
	shfl.sync.down.b32 %r71, %r72, %r73, %r74, %r75;
	// end inline asm
	mov.b64 	%rd161, {%r66, %r71};
	setp.gt.s32 	%p53, %r55, 30;
	mov.f64 	%fd340, %fd338;
	mov.u64 	%rd356, %rd354;
	@%p53 bra 	$L__BB4_164;
	abs.f64 	%fd215, %fd338;
	abs.f64 	%fd216, %fd214;
	setp.lt.f64 	%p54, %fd215, %fd216;
	mov.f64 	%fd340, %fd214;
	mov.u64 	%rd356, %rd161;
	@%p54 bra 	$L__BB4_164;
	setp.lt.f64 	%p55, %fd216, %fd215;
	mov.f64 	%fd340, %fd338;
	mov.u64 	%rd356, %rd354;
	@%p55 bra 	$L__BB4_164;
	setp.lt.s64 	%p56, %rd354, %rd161;
	selp.f64 	%fd340, %fd338, %fd214, %p56;
	min.s64 	%rd356, %rd354, %rd161;
$L__BB4_164:
	mov.b64 	%rd256, %fd340;
	mov.b64 	{%r77, %r82}, %rd256;
	mov.b32 	%r93, 2;
	mov.b32 	%r94, 31;
	mov.b32 	%r95, -1;
	// begin inline asm
	shfl.sync.down.b32 %r76, %r77, %r93, %r94, %r95;
	// end inline asm
	// begin inline asm
	shfl.sync.down.b32 %r81, %r82, %r93, %r94, %r95;
	// end inline asm
	mov.b64 	%rd257, {%r76, %r81};
	mov.b64 	%fd219, %rd257;
	mov.b64 	{%r87, %r92}, %rd356;
	// begin inline asm
	shfl.sync.down.b32 %r86, %r87, %r93, %r94, %r95;
	// end inline asm
	// begin inline asm
	shfl.sync.down.b32 %r91, %r92, %r93, %r94, %r95;
	// end inline asm
	mov.b64 	%rd164, {%r86, %r91};
	setp.gt.s32 	%p57, %r55, 29;
	mov.f64 	%fd341, %fd340;
	mov.u64 	%rd357, %rd356;
	@%p57 bra 	$L__BB4_168;
	abs.f64 	%fd220, %fd340;
	abs.f64 	%fd221, %fd219;
	setp.lt.f64 	%p58, %fd220, %fd221;
	mov.f64 	%fd341, %fd219;
	mov.u64 	%rd357, %rd164;
	@%p58 bra 	$L__BB4_168;
	setp.lt.f64 	%p59, %fd221, %fd220;
	mov.f64 	%fd341, %fd340;
	mov.u64 	%rd357, %rd356;
	@%p59 bra 	$L__BB4_168;
	setp.lt.s64 	%p60, %rd356, %rd164;
	selp.f64 	%fd341, %fd340, %fd219, %p60;
	min.s64 	%rd357, %rd356, %rd164;
$L__BB4_168:
	mov.b64 	%rd258, %fd341;
	mov.b64 	{%r97, %r102}, %rd258;
	mov.b32 	%r113, 4;
	mov.b32 	%r114, 31;
	mov.b32 	%r115, -1;
	// begin inline asm
	shfl.sync.down.b32 %r96, %r97, %r113, %r114, %r115;
	// end inline asm
	// begin inline asm
	shfl.sync.down.b32 %r101, %r102, %r113, %r114, %r115;
	// end inline asm
	mov.b64 	%rd259, {%r96, %r101};
	mov.b64 	%fd224, %rd259;
	mov.b64 	{%r107, %r112}, %rd357;
	// begin inline asm
	shfl.sync.down.b32 %r106, %r107, %r113, %r114, %r115;
	// end inline asm
	// begin inline asm
	shfl.sync.down.b32 %r111, %r112, %r113, %r114, %r115;
	// end inline asm
	mov.b64 	%rd167, {%r106, %r111};
	setp.gt.s32 	%p61, %r55, 27;
	mov.f64 	%fd342, %fd341;
	mov.u64 	%rd358, %rd357;
	@%p61 bra 	$L__BB4_172;
	abs.f64 	%fd225, %fd341;
	abs.f64 	%fd226, %fd224;
	setp.lt.f64 	%p62, %fd225, %fd226;
	mov.f64 	%fd342, %fd224;
	mov.u64 	%rd358, %rd167;
	@%p62 bra 	$L__BB4_172;
	setp.lt.f64 	%p63, %fd226, %fd225;
	mov.f64 	%fd342, %fd341;
	mov.u64 	%rd358, %rd357;
	@%p63 bra 	$L__BB4_172;
	setp.lt.s64 	%p64, %rd357, %rd167;
	selp.f64 	%fd342, %fd341, %fd224, %p64;
	min.s64 	%rd358, %rd357, %rd167;
$L__BB4_172:
	mov.b64 	%rd260, %fd342;
	mov.b64 	{%r117, %r122}, %rd260;
	mov.b32 	%r133, 8;
	mov.b32 	%r134, 31;
	mov.b32 	%r135, -1;
	// begin inline asm
	shfl.sync.down.b32 %r116, %r117, %r133, %r134, %r135;
	// end inline asm
	// begin inline asm
	shfl.sync.down.b32 %r121, %r122, %r133, %r134, %r135;
	// end inline asm
	mov.b64 	%rd261, {%r116, %r121};
	mov.b64 	%fd229, %rd261;
	mov.b64 	{%r127, %r132}, %rd358;
	// begin inline asm
	shfl.sync.down.b32 %r126, %r127, %r133, %r134, %r135;
	// end inline asm
	// begin inline asm
	shfl.sync.down.b32 %r131, %r132, %r133, %r134, %r135;
	// end inline asm
	mov.b64 	%rd170, {%r126, %r131};
	setp.gt.s32 	%p65, %r55, 23;
	mov.f64 	%fd343, %fd342;
	mov.u64 	%rd359, %rd358;
	@%p65 bra 	$L__BB4_176;
	abs.f64 	%fd230, %fd342;
	abs.f64 	%fd231, %fd229;
	setp.lt.f64 	%p66, %fd230, %fd231;
	mov.f64 	%fd343, %fd229;
	mov.u64 	%rd359, %rd170;
	@%p66 bra 	$L__BB4_176;
	setp.lt.f64 	%p67, %fd231, %fd230;
	mov.f64 	%fd343, %fd342;
	mov.u64 	%rd359, %rd358;
	@%p67 bra 	$L__BB4_176;
	setp.lt.s64 	%p68, %rd358, %rd170;
	selp.f64 	%fd343, %fd342, %fd229, %p68;
	min.s64 	%rd359, %rd358, %rd170;
$L__BB4_176:
	mov.b64 	%rd262, %fd343;
	mov.b64 	{%r137, %r142}, %rd262;
	mov.b32 	%r153, 16;
	mov.b32 	%r154, 31;
	mov.b32 	%r155, -1;
	// begin inline asm
	shfl.sync.down.b32 %r136, %r137, %r153, %r154, %r155;
	// end inline asm
	// begin inline asm
	shfl.sync.down.b32 %r141, %r142, %r153, %r154, %r155;
	// end inline asm
	mov.b64 	%rd263, {%r136, %r141};
	mov.b64 	%fd234, %rd263;
	mov.b64 	{%r147, %r152}, %rd359;
	// begin inline asm
	shfl.sync.down.b32 %r146, %r147, %r153, %r154, %r155;
	// end inline asm
	// begin inline asm
	shfl.sync.down.b32 %r151, %r152, %r153, %r154, %r155;
	// end inline asm
	mov.b64 	%rd173, {%r146, %r151};
	setp.gt.s32 	%p69, %r55, 15;
	mov.f64 	%fd351, %fd343;
	mov.u64 	%rd367, %rd359;
	@%p69 bra 	$L__BB4_180;
	abs.f64 	%fd235, %fd343;
	abs.f64 	%fd236, %fd234;
	setp.lt.f64 	%p70, %fd235, %fd236;
	mov.f64 	%fd351, %fd234;
	mov.u64 	%rd367, %rd173;
	@%p70 bra 	$L__BB4_180;
	setp.lt.f64 	%p71, %fd236, %fd235;
	mov.f64 	%fd351, %fd343;
	mov.u64 	%rd367, %rd359;
	@%p71 bra 	$L__BB4_180;
	setp.lt.s64 	%p72, %rd359, %rd173;
	selp.f64 	%fd351, %fd343, %fd234, %p72;
	min.s64 	%rd367, %rd359, %rd173;
$L__BB4_180:
	setp.ne.s32 	%p73, %r55, 0;
	@%p73 bra 	$L__BB4_182;
	shr.u32 	%r156, %r17, 1;
	and.b32  	%r157, %r156, 496;
	mov.u32 	%r158, _ZN6thrust24THRUST_300001_SM_1000_NS8cuda_cub4core6detail5shmemE;
	add.s32 	%r159, %r158, %r157;
	st.shared.f64 	[%r159+8], %fd351;
	st.shared.u64 	[%r159+16], %rd367;
$L__BB4_182:
	bar.sync 	0;
	setp.ne.s32 	%p74, %r17, 0;
	@%p74 bra 	$L__BB4_204;
	ld.shared.f64 	%fd239, [_ZN6thrust24THRUST_300001_SM_1000_NS8cuda_cub4core6detail5shmemE+24];
	ld.shared.u64 	%rd176, [_ZN6thrust24THRUST_300001_SM_1000_NS8cuda_cub4core6detail5shmemE+32];
	abs.f64 	%fd240, %fd351;
	abs.f64 	%fd241, %fd239;
	setp.lt.f64 	%p75, %fd240, %fd241;
	mov.f64 	%fd345, %fd239;
	mov.u64 	%rd361, %rd176;
	@%p75 bra 	$L__BB4_186;
	setp.lt.f64 	%p76, %fd241, %fd240;
	mov.f64 	%fd345, %fd351;
	mov.u64 	%rd361, %rd367;
	@%p76 bra 	$L__BB4_186;
	setp.lt.s64 	%p77, %rd367, %rd176;
	selp.f64 	%fd345, %fd351, %fd239, %p77;
	min.s64 	%rd361, %rd367, %rd176;
$L__BB4_186:
	ld.shared.f64 	%fd244, [_ZN6thrust24THRUST_300001_SM_1000_NS8cuda_cub4core6detail5shmemE+40];
	ld.shared.u64 	%rd179, [_ZN6thrust24THRUST_300001_SM_1000_NS8cuda_cub4core6detail5shmemE+48];
	abs.f64 	%fd245, %fd345;
	abs.f64 	%fd246, %fd244;
	setp.lt.f64 	%p78, %fd245, %fd246;
	mov.f64 	%fd346, %fd244;
	mov.u64 	%rd362, %rd179;
	@%p78 bra 	$L__BB4_189;
	setp.lt.f64 	%p79, %fd246, %fd245;
	mov.f64 	%fd346, %fd345;
	mov.u64 	%rd362, %rd361;
	@%p79 bra 	$L__BB4_189;
	setp.lt.s64 	%p80, %rd361, %rd179;
	selp.f64 	%fd346, %fd345, %fd244, %p80;
	min.s64 	%rd362, %rd361, %rd179;
$L__BB4_189:
	ld.shared.f64 	%fd249, [_ZN6thrust24THRUST_300001_SM_1000_NS8cuda_cub4core6detail5shmemE+56];
	ld.shared.u64 	%rd182, [_ZN6thrust24THRUST_300001_SM_1000_NS8cuda_cub4core6detail5shmemE+64];
	abs.f64 	%fd250, %fd346;
	abs.f64 	%fd251, %fd249;
	setp.lt.f64 	%p81, %fd250, %fd251;
	mov.f64 	%fd347, %fd249;
	mov.u64 	%rd363, %rd182;
	@%p81 bra 	$L__BB4_192;
	setp.lt.f64 	%p82, %fd251, %fd250;
	mov.f64 	%fd347, %fd346;
	mov.u64 	%rd363, %rd362;
	@%p82 bra 	$L__BB4_192;
	setp.lt.s64 	%p83, %rd362, %rd182;
	selp.f64 	%fd347, %fd346, %fd249, %p83;
	min.s64 	%rd363, %rd362, %rd182;
$L__BB4_192:
	ld.shared.f64 	%fd254, [_ZN6thrust24THRUST_300001_SM_1000_NS8cuda_cub4core6detail5shmemE+72];
	ld.shared.u64 	%rd185, [_ZN6thrust24THRUST_300001_SM_1000_NS8cuda_cub4core6detail5shmemE+80];
	abs.f64 	%fd255, %fd347;
	abs.f64 	%fd256, %fd254;
	setp.lt.f64 	%p84, %fd255, %fd256;
	mov.f64 	%fd348, %fd254;
	mov.u64 	%rd364, %rd185;
	@%p84 bra 	$L__BB4_195;
	setp.lt.f64 	%p85, %fd256, %fd255;
	mov.f64 	%fd348, %fd347;
	mov.u64 	%rd364, %rd363;
	@%p85 bra 	$L__BB4_195;
	setp.lt.s64 	%p86, %rd363, %rd185;
	selp.f64 	%fd348, %fd347, %fd254, %p86;
	min.s64 	%rd364, %rd363, %rd185;
$L__BB4_195:
	ld.shared.f64 	%fd259, [_ZN6thrust24THRUST_300001_SM_1000_NS8cuda_cub4core6detail5shmemE+88];
	ld.shared.u64 	%rd188, [_ZN6thrust24THRUST_300001_SM_1000_NS8cuda_cub4core6detail5shmemE+96];
	abs.f64 	%fd260, %fd348;
	abs.f64 	%fd261, %fd259;
	setp.lt.f64 	%p87, %fd260, %fd261;
	mov.f64 	%fd349, %fd259;
	mov.u64 	%rd365, %rd188;
	@%p87 bra 	$L__BB4_198;
	setp.lt.f64 	%p88, %fd261, %fd260;
	mov.f64 	%fd349, %fd348;
	mov.u64 	%rd365, %rd364;
	@%p88 bra 	$L__BB4_198;
	setp.lt.s64 	%p89, %rd364, %rd188;
	selp.f64 	%fd349, %fd348, %fd259, %p89;
	min.s64 	%rd365, %rd364, %rd188;
$L__BB4_198:
	ld.shared.f64 	%fd264, [_ZN6thrust24THRUST_300001_SM_1000_NS8cuda_cub4core6detail5shmemE+104];
	ld.shared.u64 	%rd191, [_ZN6thrust24THRUST_300001_SM_1000_NS8cuda_cub4core6detail5shmemE+112];
	abs.f64 	%fd265, %fd349;
	abs.f64 	%fd266, %fd264;
	setp.lt.f64 	%p90, %fd265, %fd266;
	mov.f64 	%fd350, %fd264;
	mov.u64 	%rd366, %rd191;
	@%p90 bra 	$L__BB4_201;
	setp.lt.f64 	%p91, %fd266, %fd265;
	mov.f64 	%fd350, %fd349;
	mov.u64 	%rd366, %rd365;
	@%p91 bra 	$L__BB4_201;
	setp.lt.s64 	%p92, %rd365, %rd191;
	selp.f64 	%fd350, %fd349, %fd264, %p92;
	min.s64 	%rd366, %rd365, %rd191;
$L__BB4_201:
	ld.shared.f64 	%fd269, [_ZN6thrust24THRUST_300001_SM_1000_NS8cuda_cub4core6detail5shmemE+120];
	ld.shared.u64 	%rd194, [_ZN6thrust24THRUST_300001_SM_1000_NS8cuda_cub4core6detail5shmemE+128];
	abs.f64 	%fd270, %fd350;
	abs.f64 	%fd271, %fd269;
	setp.lt.f64 	%p93, %fd270, %fd271;
	mov.u64 	%rd367, %rd194;
	mov.f64 	%fd351, %fd269;
	@%p93 bra 	$L__BB4_204;
	setp.lt.f64 	%p94, %fd271, %fd270;
	mov.u64 	%rd367, %rd366;
	mov.f64 	%fd351, %fd350;
	@%p94 bra 	$L__BB4_204;
	setp.lt.s64 	%p95, %rd366, %rd194;
	selp.f64 	%fd351, %fd350, %fd269, %p95;
	min.s64 	%rd367, %rd366, %rd194;
$L__BB4_204:
	mov.u32 	%r387, %tid.x;
	setp.ne.s32 	%p212, %r387, 0;
	@%p212 bra 	$L__BB4_206;
	ld.param.u64 	%rd297, [_ZN6thrust24THRUST_300001_SM_1000_NS8cuda_cub4core6detail13_kernel_agentINS1_8__reduce11ReduceAgentINS0_12zip_iteratorIN4cuda3std3__45tupleIJNS0_10device_ptrIdEENS0_17counting_iteratorIlNS0_11use_defaultESF_SF_EEEEEEEPNSB_IJdlEEESJ_iNS1_9__extrema9arg_max_fIdl10comparatorEEEEJSI_SK_iSO_EEEvDpT0__param_1];
	cvta.to.global.u64 	%rd296, %rd297;
	st.global.f64 	[%rd296], %fd351;
	st.global.u64 	[%rd296+8], %rd367;
$L__BB4_206:
	ret;

}
	// .globl	_ZN6thrust24THRUST_300001_SM_1000_NS8cuda_cub4core6detail13_kernel_agentINS1_8__reduce11ReduceAgentINS0_12zip_iteratorIN4cuda3std3__45tupleIJNS0_10device_ptrIdEENS0_17counting_iteratorIlNS0_11use_defaultESF_SF_EEEEEEEPNSB_IJdlEEESJ_iNS1_9__extrema9arg_max_fIdl10comparatorEEEEJSI_SK_iN3cub18CUB_300001_SM_100013GridEvenShareIiEENSR_9GridQueueIjEESO_EEEvDpT0_
.visible .entry _ZN6thrust24THRUST_300001_SM_1000_NS8cuda_cub4core6detail13_kernel_agentINS1_8__reduce11ReduceAgentINS0_12zip_iteratorIN4cuda3std3__45tupleIJNS0_10device_ptrIdEENS0_17counting_iteratorIlNS0_11use_defaultESF_SF_EEEEEEEPNSB_IJdlEEESJ_iNS1_9__extrema9arg_max_fIdl10comparatorEEEEJSI_SK_iN3cub18CUB_300001_SM_100013GridEvenShareIiEENSR_9GridQueueIjEESO_EEEvDpT0_(
	.param .align 8 .b8 _ZN6thrust24THRUST_300001_SM_1000_NS8cuda_cub4core6detail13_kernel_agentINS1_8__reduce11ReduceAgentINS0_12zip_iteratorIN4cuda3std3__45tupleIJNS0_10device_ptrIdEENS0_17counting_iteratorIlNS0_11use_defaultESF_SF_EEEEEEEPNSB_IJdlEEESJ_iNS1_9__extrema9arg_max_fIdl10comparatorEEEEJSI_SK_iN3cub18CUB_300001_SM_100013GridEvenShareIiEENSR_9GridQueueIjEESO_EEEvDpT0__param_0[16],
	.param .u64 .ptr .align 1 _ZN6thrust24THRUST_300001_SM_1000_NS8cuda_cub4core6detail13_kernel_agentINS1_8__reduce11ReduceAgentINS0_12zip_iteratorIN4cuda3std3__45tupleIJNS0_10device_ptrIdEENS0_17counting_iteratorIlNS0_11use_defaultESF_SF_EEEEEEEPNSB_IJdlEEESJ_iNS1_9__extrema9arg_max_fIdl10comparatorEEEEJSI_SK_iN3cub18CUB_300001_SM_100013GridEvenShareIiEENSR_9GridQueueIjEESO_EEEvDpT0__param_1,
	.param .u32 _ZN6thrust24THRUST_300001_SM_1000_NS8cuda_cub4core6detail13_kernel_agentINS1_8__reduce11ReduceAgentINS0_12zip_iteratorIN4cuda3std3__45tupleIJNS0_10device_ptrIdEENS0_17counting_iteratorIlNS0_11use_defaultESF_SF_EEEEEEEPNSB_IJdlEEESJ_iNS1_9__extrema9arg_max_fIdl10comparatorEEEEJSI_SK_iN3cub18CUB_300001_SM_100013GridEvenShareIiEENSR_9GridQueueIjEESO_EEEvDpT0__param_2,
	.param .align 4 .b8 _ZN6thrust24THRUST_300001_SM_1000_NS8cuda_cub4core6detail13_kernel_agentINS1_8__reduce11ReduceAgentINS0_12zip_iteratorIN4cuda3std3__45tupleIJNS0_10device_ptrIdEENS0_17counting_iteratorIlNS0_11use_defaultESF_SF_EEEEEEEPNSB_IJdlEEESJ_iNS1_9__extrema9arg_max_fIdl10comparatorEEEEJSI_SK_iN3cub18CUB_300001_SM_100013GridEvenShareIiEENSR_9GridQueueIjEESO_EEEvDpT0__param_3[40],
	.param .align 8 .b8 _ZN6thrust24THRUST_300001_SM_1000_NS8cuda_cub4core6detail13_kernel_agentINS1_8__reduce11ReduceAgentINS0_12zip_iteratorIN4cuda3std3__45tupleIJNS0_10device_ptrIdEENS0_17counting_iteratorIlNS0_11use_defaultESF_SF_EEEEEEEPNSB_IJdlEEESJ_iNS1_9__extrema9arg_max_fIdl10comparatorEEEEJSI_SK_iN3cub18CUB_300001_SM_100013GridEvenShareIiEENSR_9GridQueueIjEESO_EEEvDpT0__param_4[8],
	.param .align 1 .b8 _ZN6thrust24THRUST_300001_SM_1000_NS8cuda_cub4core6detail13_kernel_agentINS1_8__reduce11ReduceAgentINS0_12zip_iteratorIN4cuda3std3__45tupleIJNS0_10device_ptrIdEENS0_17counting_iteratorIlNS0_11use_defaultESF_SF_EEEEEEEPNSB_IJdlEEESJ_iNS1_9__extrema9arg_max_fIdl10comparatorEEEEJSI_SK_iN3cub18CUB_300001_SM_100013GridEvenShareIiEENSR_9GridQueueIjEESO_EEEvDpT0__param_5[1]
)
.maxntid 256
{
	.reg .pred 	%p<215>;
	.reg .b32 	%r<437>;
	.reg .b64 	%rd<318>;
	.reg .b64 	%fd<352>;

	ld.param.u64 	%rd3, [_ZN6thrust24THRUST_300001_SM_1000_NS8cuda_cub4core6detail13_kernel_agentINS1_8__reduce11ReduceAgentINS0_12zip_iteratorIN4cuda3std3__45tupleIJNS0_10device_ptrIdEENS0_17counting_iteratorIlNS0_11use_defaultESF_SF_EEEEEEEPNSB_IJdlEEESJ_iNS1_9__extrema9arg_max_fIdl10comparatorEEEEJSI_SK_iN3cub18CUB_300001_SM_100013GridEvenShareIiEENSR_9GridQueueIjEESO_EEEvDpT0__param_0+8];
	ld.param.u64 	%rd181, [_ZN6thrust24THRUST_300001_SM_1000_NS8cuda_cub4core6detail13_kernel_agentINS1_8__reduce11ReduceAgentINS0_12zip_iteratorIN4cuda3std3__45tupleIJNS0_10device_ptrIdEENS0_17counting_iteratorIlNS0_11use_defaultESF_SF_EEEEEEEPNSB_IJdlEEESJ_iNS1_9__extrema9arg_max_fIdl10comparatorEEEEJSI_SK_iN3cub18CUB_300001_SM_100013GridEvenShareIiEENSR_9GridQueueIjEESO_EEEvDpT0__param_0];
	ld.param.u64 	%rd182, [_ZN6thrust24THRUST_300001_SM_1000_NS8cuda_cub4core6detail13_kernel_agentINS1_8__reduce11ReduceAgentINS0_12zip_iteratorIN4cuda3std3__45tupleIJNS0_10device_ptrIdEENS0_17counting_iteratorIlNS0_11use_defaultESF_SF_EEEEEEEPNSB_IJdlEEESJ_iNS1_9__extrema9arg_max_fIdl10comparatorEEEEJSI_SK_iN3cub18CUB_300001_SM_100013GridEvenShareIiEENSR_9GridQueueIjEESO_EEEvDpT0__param_4];
	ld.param.u32 	%r66, [_ZN6thrust24THRUST_300001_SM_1000_NS8cuda_cub4core6detail13_kernel_agentINS1_8__reduce11ReduceAgentINS0_12zip_iteratorIN4cuda3std3__45tupleIJNS0_10device_ptrIdEENS0_17counting_iteratorIlNS0_11use_defaultESF_SF_EEEEEEEPNSB_IJdlEEESJ_iNS1_9__extrema9arg_max_fIdl10comparatorEEEEJSI_SK_iN3cub18CUB_300001_SM_100013GridEvenShareIiEENSR_9GridQueueIjEESO_EEEvDpT0__param_2];
	cvta.to.global.u64 	%rd1, %rd182;
	cvta.to.global.u64 	%rd2, %rd181;
	mov.u32 	%r1, %ctaid.x;
	mul.lo.s32 	%r2, %r1, 1280;
	mov.u32 	%r67, %nctaid.x;
	mul.lo.s32 	%r3, %r67, 1280;
	add.s32 	%r68, %r2, 1280;
	setp.le.s32 	%p1, %r68, %r66;
	@%p1 bra 	$L__BB5_121;
	sub.s32 	%r4, %r66, %r2;
	mov.u32 	%r5, %tid.x;
	setp.ge.s32 	%p98, %r5, %r4;
	mov.f64 	%fd298, 0d0000000000000000;
	mov.b64 	%rd264, 0;
	mov.u32 	%r420, %r5;
	@%p98 bra 	$L__BB5_3;
	add.s32 	%r190, %r2, %r5;
	cvt.s64.s32 	%rd219, %r190;
	mul.wide.s32 	%rd220, %r190, 8;
	add.s64 	%rd221, %rd2, %rd220;
	add.s64 	%rd264, %rd3, %rd219;
	ld.global.f64 	%fd298, [%rd221];
	add.s32 	%r420, %r5, 256;
$L__BB5_3:
	setp.ge.s32 	%p99, %r420, %r4;
	@%p99 bra 	$L__BB5_25;
	not.b32 	%r191, %r420;
	add.s32 	%r192, %r66, %r191;
	sub.s32 	%r8, %r192, %r2;
	and.b32  	%r193, %r8, 768;
	setp.eq.s32 	%p100, %r193, 768;
	@%p100 bra 	$L__BB5_10;
	add.s32 	%r418, %r420, %r2;
	shr.u32 	%r194, %r8, 8;
	add.s32 	%r195, %r194, 1;
	and.b32  	%r196, %r195, 3;
	neg.s32 	%r417, %r196;
$L__BB5_6:
	.pragma "nounroll";
	mov.u64 	%rd6, %rd264;
	mov.f64 	%fd3, %fd298;
	cvt.s64.s32 	%rd223, %r418;
	add.s64 	%rd7, %rd3, %rd223;
	mul.wide.s32 	%rd224, %r418, 8;
	add.s64 	%rd225, %rd2, %rd224;
	ld.global.f64 	%fd4, [%rd225];
	abs.f64 	%fd5, %fd3;
	abs.f64 	%fd6, %fd4;
	setp.lt.f64 	%p101, %fd5, %fd6;
	mov.u64 	%rd264, %rd7;
	mov.f64 	%fd298, %fd4;
	@%p101 bra 	$L__BB5_9;
	setp.lt.f64 	%p102, %fd6, %fd5;
	mov.u64 	%rd264, %rd6;
	mov.f64 	%fd298, %fd3;
	@%p102 bra 	$L__BB5_9;
	setp.lt.s64 	%p103, %rd6, %rd7;
	min.s64 	%rd264, %rd6, %rd7;
	selp.f64 	%fd298, %fd3, %fd4, %p103;
$L__BB5_9:
	add.s32 	%r420, %r420, 256;
	add.s32 	%r418, %r418, 256;
	add.s32 	%r417, %r417, 1;
	setp.ne.s32 	%p104, %r417, 0;
	@%p104 bra 	$L__BB5_6;
$L__BB5_10:
	setp.lt.u32 	%p105, %r8, 768;
	@%p105 bra 	$L__BB5_25;
	add.s32 	%r421, %r420, %r2;
	add.s32 	%r424, %r421, 256;
	add.s32 	%r423, %r421, 512;
	add.s32 	%r422, %r421, 768;
	add.s64 	%rd12, %rd2, 4096;
$L__BB5_12:
	cvt.s64.s32 	%rd226, %r424;
	add.s64 	%rd14, %rd3, %rd226;
	cvt.s64.s32 	%rd227, %r423;
	add.s64 	%rd15, %rd3, %rd227;
	cvt.s64.s32 	%rd228, %r422;
	add.s64 	%rd16, %rd3, %rd228;
	cvt.s64.s32 	%rd229, %r421;
	mul.wide.s32 	%rd230, %r421, 8;
	add.s64 	%rd17, %rd12, %rd230;
	add.s64 	%rd18, %rd3, %rd229;
	ld.global.f64 	%fd12, [%rd17+-4096];
	abs.f64 	%fd13, %fd298;
	abs.f64 	%fd14, %fd12;
	setp.lt.f64 	%p106, %fd13, %fd14;
	mov.u64 	%rd261, %rd18;
	mov.f64 	%fd295, %fd12;
	@%p106 bra 	$L__BB5_15;
	setp.lt.f64 	%p107, %fd14, %fd13;
	mov.u64 	%rd261, %rd264;
	mov.f64 	%fd295, %fd298;
	@%p107 bra 	$L__BB5_15;
	setp.lt.s64 	%p108, %rd264, %rd18;
	min.s64 	%rd261, %rd264, %rd18;
	selp.f64 	%fd295, %fd298, %fd12, %p108;
$L__BB5_15:
	ld.global.f64 	%fd17, [%rd17+-2048];
	abs.f64 	%fd18, %fd295;
	abs.f64 	%fd19, %fd17;
	setp.lt.f64 	%p109, %fd18, %fd19;
	mov.u64 	%rd262, %rd14;
	mov.f64 	%fd296, %fd17;
	@%p109 bra 	$L__BB5_18;
	setp.lt.f64 	%p110, %fd19, %fd18;
	mov.u64 	%rd262, %rd261;
	mov.f64 	%fd296, %fd295;
	@%p110 bra 	$L__BB5_18;
	setp.lt.s64 	%p111, %rd261, %rd14;
	min.s64 	%rd262, %rd261, %rd14;
	selp.f64 	%fd296, %fd295, %fd17, %p111;
$L__BB5_18:
	ld.global.f64 	%fd22, [%rd17];
	abs.f64 	%fd23, %fd296;
	abs.f64 	%fd24, %fd22;
	setp.lt.f64 	%p112, %fd23, %fd24;
	mov.u64 	%rd263, %rd15;
	mov.f64 	%fd297, %fd22;
	@%p112 bra 	$L__BB5_21;
	setp.lt.f64 	%p113, %fd24, %fd23;
	mov.u64 	%rd263, %rd262;
	mov.f64 	%fd297, %fd296;
	@%p113 bra 	$L__BB5_21;
	setp.lt.s64 	%p114, %rd262, %rd15;
	min.s64 	%rd263, %rd262, %rd15;
	selp.f64 	%fd297, %fd296, %fd22, %p114;
$L__BB5_21:
	ld.global.f64 	%fd27, [%rd17+2048];
	abs.f64 	%fd28, %fd297;
	abs.f64 	%fd29, %fd27;
	setp.lt.f64 	%p115, %fd28, %fd29;
	mov.u64 	%rd264, %rd16;
	mov.f64 	%fd298, %fd27;
	@%p115 bra 	$L__BB5_24;
	setp.lt.f64 	%p116, %fd29, %fd28;
	mov.u64 	%rd264, %rd263;
	mov.f64 	%fd298, %fd297;
	@%p116 bra 	$L__BB5_24;
	setp.lt.s64 	%p117, %rd263, %rd16;
	min.s64 	%rd264, %rd263, %rd16;
	selp.f64 	%fd298, %fd297, %fd27, %p117;
$L__BB5_24:
	add.s32 	%r420, %r420, 1024;
	add.s32 	%r424, %r424, 1024;
	add.s32 	%r423, %r423, 1024;
	add.s32 	%r422, %r422, 1024;
	add.s32 	%r421, %r421, 1024;
	setp.lt.s32 	%p118, %r420, %r4;
	@%p118 bra 	$L__BB5_12;
$L__BB5_25:
	setp.lt.s32 	%p119, %r4, 256;
	@%p119 bra 	$L__BB5_70;
	// begin inline asm
	mov.u32 %r310, %laneid;
	// end inline asm
	mov.b64 	%rd241, %fd298;
	mov.b64 	{%r312, %r317}, %rd241;
	mov.b32 	%r328, 1;
	mov.b32 	%r329, 31;
	mov.b32 	%r330, -1;
	// begin inline asm
	shfl.sync.down.b32 %r311, %r312, %r328, %r329, %r330;
	// end inline asm
	// begin inline asm
	shfl.sync.down.b32 %r316, %r317, %r328, %r329, %r330;
	// end inline asm
	mov.b64 	%rd242, {%r311, %r316};
	mov.b64 	%fd33, %rd242;
	mov.b64 	{%r322, %r327}, %rd264;
	// begin inline asm
	shfl.sync.down.b32 %r321, %r322, %r328, %r329, %r330;
	// end inline asm
	// begin inline asm
	shfl.sync.down.b32 %r326, %r327, %r328, %r329, %r330;
	// end inline asm
	mov.b64 	%rd28, {%r321, %r326};
	setp.gt.s32 	%p171, %r310, 30;
	mov.u64 	%rd266, %rd264;
	mov.f64 	%fd300, %fd298;
	@%p171 bra 	$L__BB5_30;
	abs.f64 	%fd34, %fd298;
	abs.f64 	%fd35, %fd33;
	setp.lt.f64 	%p172, %fd34, %fd35;
	mov.u64 	%rd266, %rd28;
	mov.f64 	%fd300, %fd33;
	@%p172 bra 	$L__BB5_30;
	setp.lt.f64 	%p173, %fd35, %fd34;
	mov.u64 	%rd266, %rd264;
	mov.f64 	%fd300, %fd298;
	@%p173 bra 	$L__BB5_30;
	setp.lt.s64 	%p174, %rd264, %rd28;
	min.s64 	%rd266, %rd264, %rd28;
	selp.f64 	%fd300, %fd298, %fd33, %p174;
$L__BB5_30:
	mov.b64 	%rd243, %fd300;
	mov.b64 	{%r332, %r337}, %rd243;
	mov.b32 	%r348, 2;
	mov.b32 	%r349, 31;
	mov.b32 	%r350, -1;
	// begin inline asm
	shfl.sync.down.b32 %r331, %r332, %r348, %r349, %r350;
	// end inline asm
	// begin inline asm
	shfl.sync.down.b32 %r336, %r337, %r348, %r349, %r350;
	// end inline asm
	mov.b64 	%rd244, {%r331, %r336};
	mov.b64 	%fd38, %rd244;
	mov.b64 	{%r342, %r347}, %rd266;
	// begin inline asm
	shfl.sync.down.b32 %r341, %r342, %r348, %r349, %r350;
	// end inline asm
	// begin inline asm
	shfl.sync.down.b32 %r346, %r347, %r348, %r349, %r350;
	// end inline asm
	mov.b64 	%rd31, {%r341, %r346};
	setp.gt.s32 	%p175, %r310, 29;
	mov.u64 	%rd267, %rd266;
	mov.f64 	%fd301, %fd300;
	@%p175 bra 	$L__BB5_34;
	abs.f64 	%fd39, %fd300;
	abs.f64 	%fd40, %fd38;
	setp.lt.f64 	%p176, %fd39, %fd40;
	mov.u64 	%rd267, %rd31;
	mov.f64 	%fd301, %fd38;
	@%p176 bra 	$L__BB5_34;
	setp.lt.f64 	%p177, %fd40, %fd39;
	mov.u64 	%rd267, %rd266;
	mov.f64 	%fd301, %fd300;
	@%p177 bra 	$L__BB5_34;
	setp.lt.s64 	%p178, %rd266, %rd31;
	min.s64 	%rd267, %rd266, %rd31;
	selp.f64 	%fd301, %fd300, %fd38, %p178;
$L__BB5_34:
	mov.b64 	%rd245, %fd301;
	mov.b64 	{%r352, %r357}, %rd245;
	mov.b32 	%r368, 4;
	mov.b32 	%r369, 31;
	mov.b32 	%r370, -1;
	// begin inline asm
	shfl.sync.down.b32 %r351, %r352, %r368, %r369, %r370;
	// end inline asm
	// begin inline asm
	shfl.sync.down.b32 %r356, %r357, %r368, %r369, %r370;
	// end inline asm
	mov.b64 	%rd246, {%r351, %r356};
	mov.b64 	%fd43, %rd246;
	mov.b64 	{%r362, %r367}, %rd267;
	// begin inline asm
	shfl.sync.down.b32 %r361, %r362, %r368, %r369, %r370;
	// end inline asm
	// begin inline asm
	shfl.sync.down.b32 %r366, %r367, %r368, %r369, %r370;
	// end inline asm
	mov.b64 	%rd34, {%r361, %r366};
	setp.gt.s32 	%p179, %r310, 27;
	mov.u64 	%rd268, %rd267;
	mov.f64 	%fd302, %fd301;
	@%p179 bra 	$L__BB5_38;
	abs.f64 	%fd44, %fd301;
	abs.f64 	%fd45, %fd43;
	setp.lt.f64 	%p180, %fd44, %fd45;
	mov.u64 	%rd268, %rd34;
	mov.f64 	%fd302, %fd43;
	@%p180 bra 	$L__BB5_38;
	setp.lt.f64 	%p181, %fd45, %fd44;
	mov.u64 	%rd268, %rd267;
	mov.f64 	%fd302, %fd301;
	@%p181 bra 	$L__BB5_38;
	setp.lt.s64 	%p182, %rd267, %rd34;
	min.s64 	%rd268, %rd267, %rd34;
	selp.f64 	%fd302, %fd301, %fd43, %p182;
$L__BB5_38:
	mov.b64 	%rd247, %fd302;
	mov.b64 	{%r372, %r377}, %rd247;
	mov.b32 	%r388, 8;
	mov.b32 	%r389, 31;
	mov.b32 	%r390, -1;
	// begin inline asm
	shfl.sync.down.b32 %r371, %r372, %r388, %r389, %r390;
	// end inline asm
	// begin inline asm
	shfl.sync.down.b32 %r376, %r377, %r388, %r389, %r390;
	// end inline asm
	mov.b64 	%rd248, {%r371, %r376};
	mov.b64 	%fd48, %rd248;
	mov.b64 	{%r382, %r387}, %rd268;
	// begin inline asm
	shfl.sync.down.b32 %r381, %r382, %r388, %r389, %r390;
	// end inline asm
	// begin inline asm
	shfl.sync.down.b32 %r386, %r387, %r388, %r389, %r390;
	// end inline asm
	mov.b64 	%rd37, {%r381, %r386};
	setp.gt.s32 	%p183, %r310, 23;
	mov.u64 	%rd269, %rd268;
	mov.f64 	%fd303, %fd302;
	@%p183 bra 	$L__BB5_42;
	abs.f64 	%fd49, %fd302;
	abs.f64 	%fd50, %fd48;
	setp.lt.f64 	%p184, %fd49, %fd50;
	mov.u64 	%rd269, %rd37;
	mov.f64 	%fd303, %fd48;
	@%p184 bra 	$L__BB5_42;
	setp.lt.f64 	%p185, %fd50, %fd49;
	mov.u64 	%rd269, %rd268;
	mov.f64 	%fd303, %fd302;
	@%p185 bra 	$L__BB5_42;
	setp.lt.s64 	%p186, %rd268, %rd37;
	min.s64 	%rd269, %rd268, %rd37;
	selp.f64 	%fd303, %fd302, %fd48, %p186;
$L__BB5_42:
	mov.b64 	%rd249, %fd303;
	mov.b64 	{%r392, %r397}, %rd249;
	mov.b32 	%r408, 16;
	mov.b32 	%r409, 31;
	mov.b32 	%r410, -1;
	// begin inline asm
	shfl.sync.down.b32 %r391, %r392, %r408, %r409, %r410;
	// end inline asm
	// begin inline asm
	shfl.sync.down.b32 %r396, %r397, %r408, %r409, %r410;
	// end inline asm
	mov.b64 	%rd250, {%r391, %r396};
	mov.b64 	%fd53, %rd250;
	mov.b64 	{%r402, %r407}, %rd269;
	// begin inline asm
	shfl.sync.down.b32 %r401, %r402, %r408, %r409, %r410;
	// end inline asm
	// begin inline asm
	shfl.sync.down.b32 %r406, %r407, %r408, %r409, %r410;
	// end inline asm
	mov.b64 	%rd40, {%r401, %r406};
	setp.gt.s32 	%p187, %r310, 15;
	mov.u64 	%rd317, %rd269;
	mov.f64 	%fd351, %fd303;
	@%p187 bra 	$L__BB5_46;
	abs.f64 	%fd54, %fd303;
	abs.f64 	%fd55, %fd53;
	setp.lt.f64 	%p188, %fd54, %fd55;
	mov.u64 	%rd317, %rd40;
	mov.f64 	%fd351, %fd53;
	@%p188 bra 	$L__BB5_46;
	setp.lt.f64 	%p189, %fd55, %fd54;
	mov.u64 	%rd317, %rd269;
	mov.f64 	%fd351, %fd303;
	@%p189 bra 	$L__BB5_46;
	setp.lt.s64 	%p190, %rd269, %rd40;
	min.s64 	%rd317, %rd269, %rd40;
	selp.f64 	%fd351, %fd303, %fd53, %p190;
$L__BB5_46:
	setp.ne.s32 	%p191, %r310, 0;
	@%p191 bra 	$L__BB5_48;
	shr.u32 	%r411, %r5, 1;
	and.b32  	%r412, %r411, 496;
	mov.u32 	%r413, _ZN6thrust24THRUST_300001_SM_1000_NS8cuda_cub4core6detail5shmemE;
	add.s32 	%r414, %r413, %r412;
	st.shared.f64 	[%r414+8], %fd351;
	st.shared.u64 	[%r414+16], %rd317;
$L__BB5_48:
	bar.sync 	0;
	setp.ne.s32 	%p192, %r5, 0;
	@%p192 bra 	$L__BB5_208;
	ld.shared.f64 	%fd58, [_ZN6thrust24THRUST_300001_SM_1000_NS8cuda_cub4core6detail5shmemE+24];
	ld.shared.u64 	%rd43, [_ZN6thrust24THRUST_300001_SM_1000_NS8cuda_cub4core6detail5shmemE+32];
	abs.f64 	%fd59, %fd351;
	abs.f64 	%fd60, %fd58;
	setp.lt.f64 	%p193, %fd59, %fd60;
	mov.u64 	%rd271, %rd43;
	mov.f64 	%fd305, %fd58;
	@%p193 bra 	$L__BB5_52;
	setp.lt.f64 	%p194, %fd60, %fd59;
	mov.u64 	%rd271, %rd317;
	mov.f64 	%fd305, %fd351;
	@%p194 bra 	$L__BB5_52;
	setp.lt.s64 	%p195, %rd317, %rd43;
	min.s64 	%rd271, %rd317, %rd43;
	selp.f64 	%fd305, %fd351, %fd58, %p195;
$L__BB5_52:
	ld.shared.f64 	%fd63, [_ZN6thrust24THRUST_300001_SM_1000_NS8cuda_cub4core6detail5shmemE+40];
	ld.shared.u64 	%rd46, [_ZN6thrust24THRUST_300001_SM_1000_NS8cuda_cub4core6detail5shmemE+48];
	abs.f64 	%fd64, %fd305;
	abs.f64 	%fd65, %fd63;
	setp.lt.f64 	%p196, %fd64, %fd65;
	mov.u64 	%rd272, %rd46;
	mov.f64 	%fd306, %fd63;
	@%p196 bra 	$L__BB5_55;
	setp.lt.f64 	%p197, %fd65, %fd64;
	mov.u64 	%rd272, %rd271;
	mov.f64 	%fd306, %fd305;
	@%p197 bra 	$L__BB5_55;
	setp.lt.s64 	%p198, %rd271, %rd46;
	min.s64 	%rd272, %rd271, %rd46;
	selp.f64 	%fd306, %fd305, %fd63, %p198;
$L__BB5_55:
	ld.shared.f64 	%fd68, [_ZN6thrust24THRUST_300001_SM_1000_NS8cuda_cub4core6detail5shmemE+56];
	ld.shared.u64 	%rd49, [_ZN6thrust24THRUST_300001_SM_1000_NS8cuda_cub4core6detail5shmemE+64];
	abs.f64 	%fd69, %fd306;
	abs.f64 	%fd70, %fd68;
	setp.lt.f64 	%p199, %fd69, %fd70;
	mov.u64 	%rd273, %rd49;
	mov.f64 	%fd307, %fd68;
	@%p199 bra 	$L__BB5_58;
	setp.lt.f64 	%p200, %fd70, %fd69;
	mov.u64 	%rd273, %rd272;
	mov.f64 	%fd307, %fd306;
	@%p200 bra 	$L__BB5_58;
	setp.lt.s64 	%p201, %rd272, %rd49;
	min.s64 	%rd273, %rd272, %rd49;
	selp.f64 	%fd307, %fd306, %fd68, %p201;
$L__BB5_58:
	ld.shared.f64 	%fd73, [_ZN6thrust24THRUST_300001_SM_1000_NS8cuda_cub4core6detail5shmemE+72];
	ld.shared.u64 	%rd52, [_ZN6thrust24THRUST_300001_SM_1000_NS8cuda_cub4core6detail5shmemE+80];
	abs.f64 	%fd74, %fd307;
	abs.f64 	%fd75, %fd73;
	setp.lt.f64 	%p202, %fd74, %fd75;
	mov.u64 	%rd274, %rd52;
	mov.f64 	%fd308, %fd73;
	@%p202 bra 	$L__BB5_61;
	setp.lt.f64 	%p203, %fd75, %fd74;
	mov.u64 	%rd274, %rd273;
	mov.f64 	%fd308, %fd307;
	@%p203 bra 	$L__BB5_61;
	setp.lt.s64 	%p204, %rd273, %rd52;
	min.s64 	%rd274, %rd273, %rd52;
	selp.f64 	%fd308, %fd307, %fd73, %p204;
$L__BB5_61:
	ld.shared.f64 	%fd78, [_ZN6thrust24THRUST_300001_SM_1000_NS8cuda_cub4core6detail5shmemE+88];
	ld.shared.u64 	%rd55, [_ZN6thrust24THRUST_300001_SM_1000_NS8cuda_cub4core6detail5shmemE+96];
	abs.f64 	%fd79, %fd308;
	abs.f64 	%fd80, %fd78;
	setp.lt.f64 	%p205, %fd79, %fd80;
	mov.u64 	%rd275, %rd55;
	mov.f64 	%fd309, %fd78;
	@%p205 bra 	$L__BB5_64;
	setp.lt.f64 	%p206, %fd80, %fd79;
	mov.u64 	%rd275, %rd274;
	mov.f64 	%fd309, %fd308;
	@%p206 bra 	$L__BB5_64;
	setp.lt.s64 	%p207, %rd274, %rd55;
	min.s64 	%rd275, %rd274, %rd55;
	selp.f64 	%fd309, %fd308, %fd78, %p207;
$L__BB5_64:
	ld.shared.f64 	%fd83, [_ZN6thrust24THRUST_300001_SM_1000_NS8cuda_cub4core6detail5shmemE+104];
	ld.shared.u64 	%rd58, [_ZN6thrust24THRUST_300001_SM_1000_NS8cuda_cub4core6detail5shmemE+112];
	abs.f64 	%fd84, %fd309;
	abs.f64 	%fd85, %fd83;
	setp.lt.f64 	%p208, %fd84, %fd85;
	mov.u64 	%rd276, %rd58;
	mov.f64 	%fd310, %fd83;
	@%p208 bra 	$L__BB5_67;
	setp.lt.f64 	%p209, %fd85, %fd84;
	mov.u64 	%rd276, %rd275;
	mov.f64 	%fd310, %fd309;
	@%p209 bra 	$L__BB5_67;
	setp.lt.s64 	%p210, %rd275, %rd58;
	min.s64 	%rd276, %rd275, %rd58;
	selp.f64 	%fd310, %fd309, %fd83, %p210;
$L__BB5_67:
	ld.shared.f64 	%fd88, [_ZN6thrust24THRUST_300001_SM_1000_NS8cuda_cub4core6detail5shmemE+120];
	ld.shared.u64 	%rd61, [_ZN6thrust24THRUST_300001_SM_1000_NS8cuda_cub4core6detail5shmemE+128];
	abs.f64 	%fd89, %fd310;
	abs.f64 	%fd90, %fd88;
	setp.lt.f64 	%p211, %fd89, %fd90;
	mov.u64 	%rd317, %rd61;
	mov.f64 	%fd351, %fd88;
	@%p211 bra 	$L__BB5_208;
	setp.lt.f64 	%p212, %fd90, %fd89;
	mov.u64 	%rd317, %rd276;
	mov.f64 	%fd351, %fd310;
	@%p212 bra 	$L__BB5_208;
	setp.lt.s64 	%p213, %rd276, %rd61;
	min.s64 	%rd317, %rd276, %rd61;
	selp.f64 	%fd351, %fd310, %fd88, %p213;
	bra.uni 	$L__BB5_208;
$L__BB5_70:
	// begin inline asm
	mov.u32 %r197, %laneid;
	// end inline asm
	and.b32  	%r218, %r5, 992;
	add.s32 	%r219, %r218, 32;
	setp.gt.s32 	%p120, %r219, %r4;
	not.b32 	%r220, %r218;
	add.s32 	%r221, %r4, %r220;
	selp.b32 	%r216, %r221, 31, %p120;
	mov.b64 	%rd231, %fd298;
	mov.b64 	{%r199, %r204}, %rd231;
	mov.b32 	%r215, 1;
	mov.b32 	%r217, -1;
	// begin inline asm
	shfl.sync.down.b32 %r198, %r199, %r215, %r216, %r217;
	// end inline asm
	// begin inline asm
	shfl.sync.down.b32 %r203, %r204, %r215, %r216, %r217;
	// end inline asm
	mov.b64 	%rd232, {%r198, %r203};
	mov.b64 	%fd92, %rd232;
	mov.b64 	{%r209, %r214}, %rd264;
	// begin inline asm
	shfl.sync.down.b32 %r208, %r209, %r215, %r216, %r217;
	// end inline asm
	// begin inline asm
	shfl.sync.down.b32 %r213, %r214, %r215, %r216, %r217;
	// end inline asm
	mov.b64 	%rd63, {%r208, %r213};
	setp.ge.s32 	%p121, %r197, %r216;
	mov.u64 	%rd277, %rd264;
	mov.f64 	%fd311, %fd298;
	@%p121 bra 	$L__BB5_74;
	abs.f64 	%fd93, %fd298;
	abs.f64 	%fd94, %fd92;
	setp.lt.f64 	%p122, %fd93, %fd94;
	mov.u64 	%rd277, %rd63;
	mov.f64 	%fd311, %fd92;
	@%p122 bra 	$L__BB5_74;
	setp.lt.f64 	%p123, %fd94, %fd93;
	mov.u64 	%rd277, %rd264;
	mov.f64 	%fd311, %fd298;
	@%p123 bra 	$L__BB5_74;
	setp.lt.s64 	%p124, %rd264, %rd63;
	min.s64 	%rd277, %rd264, %rd63;
	selp.f64 	%fd311, %fd298, %fd92, %p124;
$L__BB5_74:
	mov.b64 	%rd233, %fd311;
	mov.b64 	{%r223, %r228}, %rd233;
	mov.b32 	%r239, 2;
	mov.b32 	%r241, -1;
	// begin inline asm
	shfl.sync.down.b32 %r222, %r223, %r239, %r216, %r241;
	// end inline asm
	// begin inline asm
	shfl.sync.down.b32 %r227, %r228, %r239, %r216, %r241;
	// end inline asm
	mov.b64 	%rd234, {%r222, %r227};
	mov.b64 	%fd97, %rd234;
	mov.b64 	{%r233, %r238}, %rd277;
	// begin inline asm
	shfl.sync.down.b32 %r232, %r233, %r239, %r216, %r241;
	// end inline asm
	// begin inline asm
	shfl.sync.down.b32 %r237, %r238, %r239, %r216, %r241;
	// end inline asm
	mov.b64 	%rd66, {%r232, %r237};
	add.s32 	%r242, %r197, 2;
	setp.gt.s32 	%p125, %r242, %r216;
	mov.u64 	%rd278, %rd277;
	mov.f64 	%fd312, %fd311;
	@%p125 bra 	$L__BB5_78;
	abs.f64 	%fd98, %fd311;
	abs.f64 	%fd99, %fd97;
	setp.lt.f64 	%p126, %fd98, %fd99;
	mov.u64 	%rd278, %rd66;
	mov.f64 	%fd312, %fd97;
	@%p126 bra 	$L__BB5_78;
	setp.lt.f64 	%p127, %fd99, %fd98;
	mov.u64 	%rd278, %rd277;
	mov.f64 	%fd312, %fd311;
	@%p127 bra 	$L__BB5_78;
	setp.lt.s64 	%p128, %rd277, %rd66;
	min.s64 	%rd278, %rd277, %rd66;
	selp.f64 	%fd312, %fd311, %fd97, %p128;
$L__BB5_78:
	mov.b64 	%rd235, %fd312;
	mov.b64 	{%r244, %r249}, %rd235;
	mov.b32 	%r260, 4;
	mov.b32 	%r262, -1;
	// begin inline asm
	shfl.sync.down.b32 %r243, %r244, %r260, %r216, %r262;
	// end inline asm
	// begin inline asm
	shfl.sync.down.b32 %r248, %r249, %r260, %r216, %r262;
	// end inline asm
	mov.b64 	%rd236, {%r243, %r248};
	mov.b64 	%fd102, %rd236;
	mov.b64 	{%r254, %r259}, %rd278;
	// begin inline asm
	shfl.sync.down.b32 %r253, %r254, %r260, %r216, %r262;
	// end inline asm
	// begin inline asm
	shfl.sync.down.b32 %r258, %r259, %r260, %r216, %r262;
	// end inline asm
	mov.b64 	%rd69, {%r253, %r258};
	add.s32 	%r263, %r197, 4;
	setp.gt.s32 	%p129, %r263, %r216;
	mov.u64 	%rd279, %rd278;
	mov.f64 	%fd313, %fd312;
	@%p129 bra 	$L__BB5_82;
	abs.f64 	%fd103, %fd312;
	abs.f64 	%fd104, %fd102;
	setp.lt.f64 	%p130, %fd103, %fd104;
	mov.u64 	%rd279, %rd69;
	mov.f64 	%fd313, %fd102;
	@%p130 bra 	$L__BB5_82;
	setp.lt.f64 	%p131, %fd104, %fd103;
	mov.u64 	%rd279, %rd278;
	mov.f64 	%fd313, %fd312;
	@%p131 bra 	$L__BB5_82;
	setp.lt.s64 	%p132, %rd278, %rd69;
	min.s64 	%rd279, %rd278, %rd69;
	selp.f64 	%fd313, %fd312, %fd102, %p132;
$L__BB5_82:
	mov.b64 	%rd237, %fd313;
	mov.b64 	{%r265, %r270}, %rd237;
	mov.b32 	%r281, 8;
	mov.b32 	%r283, -1;
	// begin inline asm
	shfl.sync.down.b32 %r264, %r265, %r281, %r216, %r283;
	// end inline asm
	// begin inline asm
	shfl.sync.down.b32 %r269, %r270, %r281, %r216, %r283;
	// end inline asm
	mov.b64 	%rd238, {%r264, %r269};
	mov.b64 	%fd107, %rd238;
	mov.b64 	{%r275, %r280}, %rd279;
	// begin inline asm
	shfl.sync.down.b32 %r274, %r275, %r281, %r216, %r283;
	// end inline asm
	// begin inline asm
	shfl.sync.down.b32 %r279, %r280, %r281, %r216, %r283;
	// end inline asm
	mov.b64 	%rd72, {%r274, %r279};
	add.s32 	%r284, %r197, 8;
	setp.gt.s32 	%p133, %r284, %r216;
	mov.u64 	%rd280, %rd279;
	mov.f64 	%fd314, %fd313;
	@%p133 bra 	$L__BB5_86;
	abs.f64 	%fd108, %fd313;
	abs.f64 	%fd109, %fd107;
	setp.lt.f64 	%p134, %fd108, %fd109;
	mov.u64 	%rd280, %rd72;
	mov.f64 	%fd314, %fd107;
	@%p134 bra 	$L__BB5_86;
	setp.lt.f64 	%p135, %fd109, %fd108;
	mov.u64 	%rd280, %rd279;
	mov.f64 	%fd314, %fd313;
	@%p135 bra 	$L__BB5_86;
	setp.lt.s64 	%p136, %rd279, %rd72;
	min.s64 	%rd280, %rd279, %rd72;
	selp.f64 	%fd314, %fd313, %fd107, %p136;
$L__BB5_86:
	mov.b64 	%rd239, %fd314;
	mov.b64 	{%r286, %r291}, %rd239;
	mov.b32 	%r302, 16;
	mov.b32 	%r304, -1;
	// begin inline asm
	shfl.sync.down.b32 %r285, %r286, %r302, %r216, %r304;
	// end inline asm
	// begin inline asm
	shfl.sync.down.b32 %r290, %r291, %r302, %r216, %r304;
	// end inline asm
	mov.b64 	%rd240, {%r285, %r290};
	mov.b64 	%fd112, %rd240;
	mov.b64 	{%r296, %r301}, %rd280;
	// begin inline asm
	shfl.sync.down.b32 %r295, %r296, %r302, %r216, %r304;
	// end inline asm
	// begin inline asm
	shfl.sync.down.b32 %r300, %r301, %r302, %r216, %r304;
	// end inline asm
	mov.b64 	%rd75, {%r295, %r300};
	add.s32 	%r305, %r197, 16;
	setp.gt.s32 	%p137, %r305, %r216;
	mov.u64 	%rd317, %rd280;
	mov.f64 	%fd351, %fd314;
	@%p137 bra 	$L__BB5_90;
	abs.f64 	%fd113, %fd314;
	abs.f64 	%fd114, %fd112;
	setp.lt.f64 	%p138, %fd113, %fd114;
	mov.u64 	%rd317, %rd75;
	mov.f64 	%fd351, %fd112;
	@%p138 bra 	$L__BB5_90;
	setp.lt.f64 	%p139, %fd114, %fd113;
	mov.u64 	%rd317, %rd280;
	mov.f64 	%fd351, %fd314;
	@%p139 bra 	$L__BB5_90;
	setp.lt.s64 	%p140, %rd280, %rd75;
	min.s64 	%rd317, %rd280, %rd75;
	selp.f64 	%fd351, %fd314, %fd112, %p140;
$L__BB5_90:
	setp.ne.s32 	%p141, %r197, 0;
	@%p141 bra 	$L__BB5_92;
	shr.u32 	%r306, %r5, 1;
	and.b32  	%r307, %r306, 496;
	mov.u32 	%r308, _ZN6thrust24THRUST_300001_SM_1000_NS8cuda_cub4core6detail5shmemE;
	add.s32 	%r309, %r308, %r307;
	st.shared.f64 	[%r309+8], %fd351;
	st.shared.u64 	[%r309+16], %rd317;
$L__BB5_92:
	bar.sync 	0;
	setp.ne.s32 	%p142, %r5, 0;
	@%p142 bra 	$L__BB5_208;
	setp.lt.s32 	%p143, %r4, 33;
	mov.f64 	%fd316, %fd351;
	mov.u64 	%rd282, %rd317;
	@%p143 bra 	$L__BB5_97;
	ld.shared.f64 	%fd117, [_ZN6thrust24THRUST_300001_SM_1000_NS8cuda_cub4core6detail5shmemE+24];
	ld.shared.u64 	%rd78, [_ZN6thrust24THRUST_300001_SM_1000_NS8cuda_cub4core6detail5shmemE+32];
	abs.f64 	%fd118, %fd351;
	abs.f64 	%fd119, %fd117;
	setp.lt.f64 	%p144, %fd118, %fd119;
	mov.f64 	%fd316, %fd117;
	mov.u64 	%rd282, %rd78;
	@%p144 bra 	$L__BB5_97;
	setp.lt.f64 	%p145, %fd119, %fd118;
	mov.f64 	%fd316, %fd351;
	mov.u64 	%rd282, %rd317;
	@%p145 bra 	$L__BB5_97;
	setp.lt.s64 	%p146, %rd317, %rd78;
	min.s64 	%rd282, %rd317, %rd78;
	selp.f64 	%fd316, %fd351, %fd117, %p146;
$L__BB5_97:
	setp.lt.s32 	%p147, %r4, 65;
	mov.f64 	%fd317, %fd316;
	mov.u64 	%rd283, %rd282;
	@%p147 bra 	$L__BB5_101;
	ld.shared.f64 	%fd122, [_ZN6thrust24THRUST_300001_SM_1000_NS8cuda_cub4core6detail5shmemE+40];
	ld.shared.u64 	%rd81, [_ZN6thrust24THRUST_300001_SM_1000_NS8cuda_cub4core6detail5shmemE+48];
	abs.f64 	%fd123, %fd316;
	abs.f64 	%fd124, %fd122;
	setp.lt.f64 	%p148, %fd123, %fd124;
	mov.f64 	%fd317, %fd122;
	mov.u64 	%rd283, %rd81;
	@%p148 bra 	$L__BB5_101;
	setp.lt.f64 	%p149, %fd124, %fd123;
	mov.f64 	%fd317, %fd316;
	mov.u64 	%rd283, %rd282;
	@%p149 bra 	$L__BB5_101;
	setp.lt.s64 	%p150, %rd282, %rd81;
	selp.f64 	%fd317, %fd316, %fd122, %p150;
	min.s64 	%rd283, %rd282, %rd81;
$L__BB5_101:
	setp.lt.s32 	%p151, %r4, 97;
	mov.f64 	%fd318, %fd317;
	mov.u64 	%rd284, %rd283;
	@%p151 bra 	$L__BB5_105;
	ld.shared.f64 	%fd127, [_ZN6thrust24THRUST_300001_SM_1000_NS8cuda_cub4core6detail5shmemE+56];
	ld.shared.u64 	%rd84, [_ZN6thrust24THRUST_300001_SM_1000_NS8cuda_cub4core6detail5shmemE+64];
	abs.f64 	%fd128, %fd317;
	abs.f64 	%fd129, %fd127;
	setp.lt.f64 	%p152, %fd128, %fd129;
	mov.f64 	%fd318, %fd127;
	mov.u64 	%rd284, %rd84;
	@%p152 bra 	$L__BB5_105;
	setp.lt.f64 	%p153, %fd129, %fd128;
	mov.f64 	%fd318, %fd317;
	mov.u64 	%rd284, %rd283;
	@%p153 bra 	$L__BB5_105;
	setp.lt.s64 	%p154, %rd283, %rd84;
	selp.f64 	%fd318, %fd317, %fd127, %p154;
	min.s64 	%rd284, %rd283, %rd84;
$L__BB5_105:
	setp.lt.s32 	%p155, %r4, 129;
	mov.f64 	%fd319, %fd318;
	mov.u64 	%rd285, %rd284;
	@%p155 bra 	$L__BB5_109;
	ld.shared.f64 	%fd132, [_ZN6thrust24THRUST_300001_SM_1000_NS8cuda_cub4core6detail5shmemE+72];
	ld.shared.u64 	%rd87, [_ZN6thrust24THRUST_300001_SM_1000_NS8cuda_cub4core6detail5shmemE+80];
	abs.f64 	%fd133, %fd318;
	abs.f64 	%fd134, %fd132;
	setp.lt.f64 	%p156, %fd133, %fd134;
	mov.f64 	%fd319, %fd132;
	mov.u64 	%rd285, %rd87;
	@%p156 bra 	$L__BB5_109;
	setp.lt.f64 	%p157, %fd134, %fd133;
	mov.f64 	%fd319, %fd318;
	mov.u64 	%rd285, %rd284;
	@%p157 bra 	$L__BB5_109;
	setp.lt.s64 	%p158, %rd284, %rd87;
	selp.f64 	%fd319, %fd318, %fd132, %p158;
	min.s64 	%rd285, %rd284, %rd87;
$L__BB5_109:
	setp.lt.s32 	%p159, %r4, 161;
	mov.f64 	%fd320, %fd319;
	mov.u64 	%rd286, %rd285;
	@%p159 bra 	$L__BB5_113;
	ld.shared.f64 	%fd137, [_ZN6thrust24THRUST_300001_SM_1000_NS8cuda_cub4core6detail5shmemE+88];
	ld.shared.u64 	%rd90, [_ZN6thrust24THRUST_300001_SM_1000_NS8cuda_cub4core6detail5shmemE+96];
	abs.f64 	%fd138, %fd319;
	abs.f64 	%fd139, %fd137;
	setp.lt.f64 	%p160, %fd138, %fd139;
	mov.f64 	%fd320, %fd137;
	mov.u64 	%rd286, %rd90;
	@%p160 bra 	$L__BB5_113;
	setp.lt.f64 	%p161, %fd139, %fd138;
	mov.f64 	%fd320, %fd319;
	mov.u64 	%rd286, %rd285;
	@%p161 bra 	$L__BB5_113;
	setp.lt.s64 	%p162, %rd285, %rd90;
	selp.f64 	%fd320, %fd319, %fd137, %p162;
	min.s64 	%rd286, %rd285, %rd90;
$L__BB5_113:
	setp.lt.s32 	%p163, %r4, 193;
	mov.f64 	%fd321, %fd320;
	mov.u64 	%rd287, %rd286;
	@%p163 bra 	$L__BB5_117;
	ld.shared.f64 	%fd142, [_ZN6thrust24THRUST_300001_SM_1000_NS8cuda_cub4core6detail5shmemE+104];
	ld.shared.u64 	%rd93, [_ZN6thrust24THRUST_300001_SM_1000_NS8cuda_cub4core6detail5shmemE+112];
	abs.f64 	%fd143, %fd320;
	abs.f64 	%fd144, %fd142;
	setp.lt.f64 	%p164, %fd143, %fd144;
	mov.f64 	%fd321, %fd142;
	mov.u64 	%rd287, %rd93;
	@%p164 bra 	$L__BB5_117;
	setp.lt.f64 	%p165, %fd144, %fd143;
	mov.f64 	%fd321, %fd320;
	mov.u64 	%rd287, %rd286;
	@%p165 bra 	$L__BB5_117;
	setp.lt.s64 	%p166, %rd286, %rd93;
	selp.f64 	%fd321, %fd320, %fd142, %p166;
	min.s64 	%rd287, %rd286, %rd93;
$L__BB5_117:
	setp.lt.s32 	%p167, %r4, 225;
	mov.u64 	%rd317, %rd287;
	mov.f64 	%fd351, %fd321;
	@%p167 bra 	$L__BB5_208;
	ld.shared.f64 	%fd147, [_ZN6thrust24THRUST_300001_SM_1000_NS8cuda_cub4core6detail5shmemE+120];
	ld.shared.u64 	%rd96, [_ZN6thrust24THRUST_300001_SM_1000_NS8cuda_cub4core6detail5shmemE+128];
	abs.f64 	%fd148, %fd321;
	abs.f64 	%fd149, %fd147;
	setp.lt.f64 	%p168, %fd148, %fd149;
	mov.u64 	%rd317, %rd96;
	mov.f64 	%fd351, %fd147;
	@%p168 bra 	$L__BB5_208;
	setp.lt.f64 	%p169, %fd149, %fd148;
	mov.u64 	%rd317, %rd287;
	mov.f64 	%fd351, %fd321;
	@%p169 bra 	$L__BB5_208;
	setp.lt.s64 	%p170, %rd287, %rd96;
	selp.f64 	%fd351, %fd321, %fd147, %p170;
	min.s64 	%rd317, %rd287, %rd96;
	bra.uni 	$L__BB5_208;
$L__BB5_121:
	mov.u32 	%r35, %tid.x;
	cvt.s64.s32 	%rd183, %r2;
	add.s64 	%rd98, %rd3, %rd183;
	cvt.u64.u32 	%rd99, %r35;
	add.s64 	%rd184, %rd99, %rd183;
	shl.b64 	%rd185, %rd184, 3;
	add.s64 	%rd186, %rd2, %rd185;
	ld.global.f64 	%fd274, [%rd186];
	add.s32 	%r69, %r35, 256;
	cvt.u64.u32 	%rd187, %r69;
	ld.global.f64 	%fd275, [%rd186+2048];
	add.s32 	%r70, %r35, 512;
	cvt.u64.u32 	%rd188, %r70;
	ld.global.f64 	%fd276, [%rd186+4096];
	add.s32 	%r71, %r35, 768;
	cvt.u64.u32 	%rd189, %r71;
	ld.global.f64 	%fd277, [%rd186+6144];
	or.b32  	%r72, %r35, 1024;
	cvt.u64.u32 	%rd100, %r72;
	add.s64 	%rd305, %rd98, %rd100;
	ld.global.f64 	%fd339, [%rd186+8192];
	abs.f64 	%fd278, %fd274;
	abs.f64 	%fd279, %fd275;
	setp.geu.f64 	%p2, %fd278, %fd279;
	selp.f64 	%fd280, %fd274, %fd275, %p2;
	selp.b64 	%rd190, %rd99, %rd187, %p2;
	abs.f64 	%fd281, %fd280;
	abs.f64 	%fd282, %fd276;
	setp.geu.f64 	%p3, %fd281, %fd282;
	selp.f64 	%fd283, %fd280, %fd276, %p3;
	selp.b64 	%rd191, %rd190, %rd188, %p3;
	abs.f64 	%fd284, %fd283;
	abs.f64 	%fd285, %fd277;
	setp.geu.f64 	%p4, %fd284, %fd285;
	selp.f64 	%fd152, %fd283, %fd277, %p4;
	selp.b64 	%rd102, %rd191, %rd189, %p4;
	abs.f64 	%fd153, %fd152;
	abs.f64 	%fd154, %fd339;
	setp.lt.f64 	%p5, %fd153, %fd154;
	@%p5 bra 	$L__BB5_123;
	setp.lt.f64 	%p6, %fd154, %fd153;
	setp.lt.u64 	%p7, %rd102, %rd100;
	or.pred  	%p8, %p6, %p7;
	selp.f64 	%fd339, %fd152, %fd339, %p8;
	add.s64 	%rd194, %rd98, %rd102;
	selp.b64 	%rd305, %rd194, %rd305, %p8;
$L__BB5_123:
	setp.le.s32 	%p9, %r66, %r3;
	@%p9 bra 	$L__BB5_164;
	setp.ne.s32 	%p10, %r35, 0;
	@%p10 bra 	$L__BB5_126;
	atom.global.add.u32 	%r73, [%rd1+4], 1280;
	add.s32 	%r74, %r73, %r3;
	st.shared.u32 	[_ZN6thrust24THRUST_300001_SM_1000_NS8cuda_cub4core6detail5shmemE+152], %r74;
$L__BB5_126:
	bar.sync 	0;
	ld.shared.u32 	%r427, [_ZN6thrust24THRUST_300001_SM_1000_NS8cuda_cub4core6detail5shmemE+152];
	add.s32 	%r75, %r427, 1280;
	setp.gt.s32 	%p11, %r75, %r66;
	@%p11 bra 	$L__BB5_141;
	mov.f64 	%fd323, %fd339;
	mov.u64 	%rd289, %rd305;
$L__BB5_128:
	cvt.s64.s32 	%rd195, %r427;
	add.s64 	%rd196, %rd99, %rd195;
	shl.b64 	%rd197, %rd196, 3;
	add.s64 	%rd198, %rd2, %rd197;
	add.s64 	%rd290, %rd196, %rd3;
	ld.global.f64 	%fd324, [%rd198];
	add.s64 	%rd291, %rd290, 256;
	ld.global.f64 	%fd325, [%rd198+2048];
	add.s64 	%rd292, %rd290, 512;
	ld.global.f64 	%fd326, [%rd198+4096];
	add.s64 	%rd293, %rd290, 768;
	ld.global.f64 	%fd327, [%rd198+6144];
	add.s64 	%rd305, %rd290, 1024;
	ld.global.f64 	%fd339, [%rd198+8192];
	abs.f64 	%fd163, %fd323;
	abs.f64 	%fd164, %fd324;
	setp.lt.f64 	%p12, %fd163, %fd164;
	@%p12 bra 	$L__BB5_130;
	setp.lt.f64 	%p13, %fd164, %fd163;
	setp.lt.s64 	%p14, %rd289, %rd290;
	or.pred  	%p15, %p13, %p14;
	selp.f64 	%fd324, %fd323, %fd324, %p15;
	selp.b64 	%rd290, %rd289, %rd290, %p15;
$L__BB5_130:
	abs.f64 	%fd167, %fd324;
	abs.f64 	%fd168, %fd325;
	setp.lt.f64 	%p16, %fd167, %fd168;
	@%p16 bra 	$L__BB5_132;
	setp.lt.f64 	%p17, %fd168, %fd167;
	setp.lt.s64 	%p18, %rd290, %rd291;
	or.pred  	%p19, %p17, %p18;
	selp.f64 	%fd325, %fd324, %fd325, %p19;
	selp.b64 	%rd291, %rd290, %rd291, %p19;
$L__BB5_132:
	abs.f64 	%fd171, %fd325;
	abs.f64 	%fd172, %fd326;
	setp.lt.f64 	%p20, %fd171, %fd172;
	@%p20 bra 	$L__BB5_134;
	setp.lt.f64 	%p21, %fd172, %fd171;
	setp.lt.s64 	%p22, %rd291, %rd292;
	or.pred  	%p23, %p21, %p22;
	selp.f64 	%fd326, %fd325, %fd326, %p23;
	selp.b64 	%rd292, %rd291, %rd292, %p23;
$L__BB5_134:
	abs.f64 	%fd175, %fd326;
	abs.f64 	%fd176, %fd327;
	setp.lt.f64 	%p24, %fd175, %fd176;
	@%p24 bra 	$L__BB5_136;
	setp.lt.f64 	%p25, %fd176, %fd175;
	setp.lt.s64 	%p26, %rd292, %rd293;
	or.pred  	%p27, %p25, %p26;
	selp.f64 	%fd327, %fd326, %fd327, %p27;
	selp.b64 	%rd293, %rd292, %rd293, %p27;
$L__BB5_136:
	abs.f64 	%fd179, %fd327;
	abs.f64 	%fd180, %fd339;
	setp.lt.f64 	%p28, %fd179, %fd180;
	@%p28 bra 	$L__BB5_138;
	setp.lt.f64 	%p29, %fd180, %fd179;
	setp.lt.s64 	%p30, %rd293, %rd305;
	or.pred  	%p31, %p29, %p30;
	selp.f64 	%fd339, %fd327, %fd339, %p31;
	selp.b64 	%rd305, %rd293, %rd305, %p31;
$L__BB5_138:
	setp.ne.s32 	%p32, %r35, 0;
	bar.sync 	0;
	@%p32 bra 	$L__BB5_140;
	atom.global.add.u32 	%r76, [%rd1+4], 1280;
	add.s32 	%r77, %r76, %r3;
	st.shared.u32 	[_ZN6thrust24THRUST_300001_SM_1000_NS8cuda_cub4core6detail5shmemE+152], %r77;
$L__BB5_140:
	bar.sync 	0;
	ld.shared.u32 	%r427, [_ZN6thrust24THRUST_300001_SM_1000_NS8cuda_cub4core6detail5shmemE+152];
	add.s32 	%r78, %r427, 1280;
	setp.le.s32 	%p33, %r78, %r66;
	mov.f64 	%fd323, %fd339;
	mov.u64 	%rd289, %rd305;
	@%p33 bra 	$L__BB5_128;
$L__BB5_141:
	setp.le.s32 	%p34, %r66, %r427;
	@%p34 bra 	$L__BB5_164;
	sub.s32 	%r40, %r66, %r427;
	setp.ge.s32 	%p35, %r35, %r40;
	@%p35 bra 	$L__BB5_164;
	not.b32 	%r79, %r35;
	add.s32 	%r80, %r66, %r79;
	sub.s32 	%r41, %r80, %r427;
	and.b32  	%r81, %r41, 768;
	setp.eq.s32 	%p36, %r81, 768;
	mov.u32 	%r431, %r35;
	@%p36 bra 	$L__BB5_149;
	add.s32 	%r429, %r35, %r427;
	shr.u32 	%r82, %r41, 8;
	add.s32 	%r83, %r82, 1;
	and.b32  	%r84, %r83, 3;
	neg.s32 	%r428, %r84;
	mov.u32 	%r431, %r35;
$L__BB5_145:
	.pragma "nounroll";
	mov.u64 	%rd122, %rd305;
	mov.f64 	%fd184, %fd339;
	cvt.s64.s32 	%rd200, %r429;
	add.s64 	%rd123, %rd3, %rd200;
	mul.wide.s32 	%rd201, %r429, 8;
	add.s64 	%rd202, %rd2, %rd201;
	ld.global.f64 	%fd185, [%rd202];
	abs.f64 	%fd186, %fd184;
	abs.f64 	%fd187, %fd185;
	setp.lt.f64 	%p37, %fd186, %fd187;
	mov.f64 	%fd339, %fd185;
	mov.u64 	%rd305, %rd123;
	@%p37 bra 	$L__BB5_148;
	setp.lt.f64 	%p38, %fd187, %fd186;
	mov.f64 	%fd339, %fd184;
	mov.u64 	%rd305, %rd122;
	@%p38 bra 	$L__BB5_148;
	setp.lt.s64 	%p39, %rd122, %rd123;
	selp.f64 	%fd339, %fd184, %fd185, %p39;
	min.s64 	%rd305, %rd122, %rd123;
$L__BB5_148:
	add.s32 	%r431, %r431, 256;
	add.s32 	%r429, %r429, 256;
	add.s32 	%r428, %r428, 1;
	setp.ne.s32 	%p40, %r428, 0;
	@%p40 bra 	$L__BB5_145;
$L__BB5_149:
	setp.lt.u32 	%p41, %r41, 768;
	@%p41 bra 	$L__BB5_164;
	add.s32 	%r432, %r431, %r427;
	add.s32 	%r435, %r432, 256;
	add.s32 	%r434, %r432, 512;
	add.s32 	%r433, %r432, 768;
	add.s64 	%rd128, %rd2, 4096;
$L__BB5_151:
	cvt.s64.s32 	%rd203, %r435;
	add.s64 	%rd130, %rd3, %rd203;
	cvt.s64.s32 	%rd204, %r434;
	add.s64 	%rd131, %rd3, %rd204;
	cvt.s64.s32 	%rd205, %r433;
	add.s64 	%rd132, %rd3, %rd205;
	cvt.s64.s32 	%rd206, %r432;
	mul.wide.s32 	%rd207, %r432, 8;
	add.s64 	%rd133, %rd128, %rd207;
	add.s64 	%rd134, %rd3, %rd206;
	ld.global.f64 	%fd193, [%rd133+-4096];
	abs.f64 	%fd194, %fd339;
	abs.f64 	%fd195, %fd193;
	setp.lt.f64 	%p42, %fd194, %fd195;
	mov.f64 	%fd335, %fd193;
	mov.u64 	%rd301, %rd134;
	@%p42 bra 	$L__BB5_154;
	setp.lt.f64 	%p43, %fd195, %fd194;
	mov.f64 	%fd335, %fd339;
	mov.u64 	%rd301, %rd305;
	@%p43 bra 	$L__BB5_154;
	setp.lt.s64 	%p44, %rd305, %rd134;
	selp.f64 	%fd335, %fd339, %fd193, %p44;
	min.s64 	%rd301, %rd305, %rd134;
$L__BB5_154:
	ld.global.f64 	%fd198, [%rd133+-2048];
	abs.f64 	%fd199, %fd335;
	abs.f64 	%fd200, %fd198;
	setp.lt.f64 	%p45, %fd199, %fd200;
	mov.f64 	%fd336, %fd198;
	mov.u64 	%rd302, %rd130;
	@%p45 bra 	$L__BB5_157;
	setp.lt.f64 	%p46, %fd200, %fd199;
	mov.f64 	%fd336, %fd335;
	mov.u64 	%rd302, %rd301;
	@%p46 bra 	$L__BB5_157;
	setp.lt.s64 	%p47, %rd301, %rd130;
	selp.f64 	%fd336, %fd335, %fd198, %p47;
	min.s64 	%rd302, %rd301, %rd130;
$L__BB5_157:
	ld.global.f64 	%fd203, [%rd133];
	abs.f64 	%fd204, %fd336;
	abs.f64 	%fd205, %fd203;
	setp.lt.f64 	%p48, %fd204, %fd205;
	mov.f64 	%fd337, %fd203;
	mov.u64 	%rd303, %rd131;
	@%p48 bra 	$L__BB5_160;
	setp.lt.f64 	%p49, %fd205, %fd204;
	mov.f64 	%fd337, %fd336;
	mov.u64 	%rd303, %rd302;
	@%p49 bra 	$L__BB5_160;
	setp.lt.s64 	%p50, %rd302, %rd131;
	selp.f64 	%fd337, %fd336, %fd203, %p50;
	min.s64 	%rd303, %rd302, %rd131;
$L__BB5_160:
	ld.global.f64 	%fd208, [%rd133+2048];
	abs.f64 	%fd209, %fd337;
	abs.f64 	%fd210, %fd208;
	setp.lt.f64 	%p51, %fd209, %fd210;
	mov.f64 	%fd339, %fd208;
	mov.u64 	%rd305, %rd132;
	@%p51 bra 	$L__BB5_163;
	setp.lt.f64 	%p52, %fd210, %fd209;
	mov.f64 	%fd339, %fd337;
	mov.u64 	%rd305, %rd303;
	@%p52 bra 	$L__BB5_163;
	setp.lt.s64 	%p53, %rd303, %rd132;
	selp.f64 	%fd339, %fd337, %fd208, %p53;
	min.s64 	%rd305, %rd303, %rd132;
$L__BB5_163:
	add.s32 	%r431, %r431, 1024;
	add.s32 	%r435, %r435, 1024;
	add.s32 	%r434, %r434, 1024;
	add.s32 	%r433, %r433, 1024;
	add.s32 	%r432, %r432, 1024;
	setp.lt.s32 	%p54, %r431, %r40;
	@%p54 bra 	$L__BB5_151;
$L__BB5_164:
	// begin inline asm
	mov.u32 %r85, %laneid;
	// end inline asm
	mov.b64 	%rd208, %fd339;
	mov.b64 	{%r87, %r92}, %rd208;
	mov.b32 	%r103, 1;
	mov.b32 	%r104, 31;
	mov.b32 	%r105, -1;
	// begin inline asm
	shfl.sync.down.b32 %r86, %r87, %r103, %r104, %r105;
	// end inline asm
	// begin inline asm
	shfl.sync.down.b32 %r91, %r92, %r103, %r104, %r105;
	// end inline asm
	mov.b64 	%rd209, {%r86, %r91};
	mov.b64 	%fd214, %rd209;
	mov.b64 	{%r97, %r102}, %rd305;
	// begin inline asm
	shfl.sync.down.b32 %r96, %r97, %r103, %r104, %r105;
	// end inline asm
	// begin inline asm
	shfl.sync.down.b32 %r101, %r102, %r103, %r104, %r105;
	// end inline asm
	mov.b64 	%rd144, {%r96, %r101};
	setp.gt.s32 	%p55, %r85, 30;
	mov.f64 	%fd340, %fd339;
	mov.u64 	%rd306, %rd305;
	@%p55 bra 	$L__BB5_168;
	abs.f64 	%fd215, %fd339;
	abs.f64 	%fd216, %fd214;
	setp.lt.f64 	%p56, %fd215, %fd216;
	mov.f64 	%fd340, %fd214;
	mov.u64 	%rd306, %rd144;
	@%p56 bra 	$L__BB5_168;
	setp.lt.f64 	%p57, %fd216, %fd215;
	mov.f64 	%fd340, %fd339;
	mov.u64 	%rd306, %rd305;
	@%p57 bra 	$L__BB5_168;
	setp.lt.s64 	%p58, %rd305, %rd144;
	selp.f64 	%fd340, %fd339, %fd214, %p58;
	min.s64 	%rd306, %rd305, %rd144;
$L__BB5_168:
	mov.b64 	%rd210, %fd340;
	mov.b64 	{%r107, %r112}, %rd210;
	mov.b32 	%r123, 2;
	mov.b32 	%r124, 31;
	mov.b32 	%r125, -1;
	// begin inline asm
	shfl.sync.down.b32 %r106, %r107, %r123, %r124, %r125;
	// end inline asm
	// begin inline asm
	shfl.sync.down.b32 %r111, %r112, %r123, %r124, %r125;
	// end inline asm
	mov.b64 	%rd211, {%r106, %r111};
	mov.b64 	%fd219, %rd211;
	mov.b64 	{%r117, %r122}, %rd306;
	// begin inline asm
	shfl.sync.down.b32 %r116, %r117, %r123, %r124, %r125;
	// end inline asm
	// begin inline asm
	shfl.sync.down.b32 %r121, %r122, %r123, %r124, %r125;
	// end inline asm
	mov.b64 	%rd147, {%r116, %r121};
	setp.gt.s32 	%p59, %r85, 29;
	mov.f64 	%fd341, %fd340;
	mov.u64 	%rd307, %rd306;
	@%p59 bra 	$L__BB5_172;
	abs.f64 	%fd220, %fd340;
	abs.f64 	%fd221, %fd219;
	setp.lt.f64 	%p60, %fd220, %fd221;
	mov.f64 	%fd341, %fd219;
	mov.u64 	%rd307, %rd147;
	@%p60 bra 	$L__BB5_172;
	setp.lt.f64 	%p61, %fd221, %fd220;
	mov.f64 	%fd341, %fd340;
	mov.u64 	%rd307, %rd306;
	@%p61 bra 	$L__BB5_172;
	setp.lt.s64 	%p62, %rd306, %rd147;
	selp.f64 	%fd341, %fd340, %fd219, %p62;
	min.s64 	%rd307, %rd306, %rd147;
$L__BB5_172:
	mov.b64 	%rd212, %fd341;
	mov.b64 	{%r127, %r132}, %rd212;
	mov.b32 	%r143, 4;
	mov.b32 	%r144, 31;
	mov.b32 	%r145, -1;
	// begin inline asm
	shfl.sync.down.b32 %r126, %r127, %r143, %r144, %r145;
	// end inline asm
	// begin inline asm
	shfl.sync.down.b32 %r131, %r132, %r143, %r144, %r145;
	// end inline asm
	mov.b64 	%rd213, {%r126, %r131};
	mov.b64 	%fd224, %rd213;
	mov.b64 	{%r137, %r142}, %rd307;
	// begin inline asm
	shfl.sync.down.b32 %r136, %r137, %r143, %r144, %r145;
	// end inline asm
	// begin inline asm
	shfl.sync.down.b32 %r141, %r142, %r143, %r144, %r145;
	// end inline asm
	mov.b64 	%rd150, {%r136, %r141};
	setp.gt.s32 	%p63, %r85, 27;
	mov.f64 	%fd342, %fd341;
	mov.u64 	%rd308, %rd307;
	@%p63 bra 	$L__BB5_176;
	abs.f64 	%fd225, %fd341;
	abs.f64 	%fd226, %fd224;
	setp.lt.f64 	%p64, %fd225, %fd226;
	mov.f64 	%fd342, %fd224;
	mov.u64 	%rd308, %rd150;
	@%p64 bra 	$L__BB5_176;
	setp.lt.f64 	%p65, %fd226, %fd225;
	mov.f64 	%fd342, %fd341;
	mov.u64 	%rd308, %rd307;
	@%p65 bra 	$L__BB5_176;
	setp.lt.s64 	%p66, %rd307, %rd150;
	selp.f64 	%fd342, %fd341, %fd224, %p66;
	min.s64 	%rd308, %rd307, %rd150;
$L__BB5_176:
	mov.b64 	%rd214, %fd342;
	mov.b64 	{%r147, %r152}, %rd214;
	mov.b32 	%r163, 8;
	mov.b32 	%r164, 31;
	mov.b32 	%r165, -1;
	// begin inline asm
	shfl.sync.down.b32 %r146, %r147, %r163, %r164, %r165;
	// end inline asm
	// begin inline asm
	shfl.sync.down.b32 %r151, %r152, %r163, %r164, %r165;
	// end inline asm
	mov.b64 	%rd215, {%r146, %r151};
	mov.b64 	%fd229, %rd215;
	mov.b64 	{%r157, %r162}, %rd308;
	// begin inline asm
	shfl.sync.down.b32 %r156, %r157, %r163, %r164, %r165;
	// end inline asm
	// begin inline asm
	shfl.sync.down.b32 %r161, %r162, %r163, %r164, %r165;
	// end inline asm
	mov.b64 	%rd153, {%r156, %r161};
	setp.gt.s32 	%p67, %r85, 23;
	mov.f64 	%fd343, %fd342;
	mov.u64 	%rd309, %rd308;
	@%p67 bra 	$L__BB5_180;
	abs.f64 	%fd230, %fd342;
	abs.f64 	%fd231, %fd229;
	setp.lt.f64 	%p68, %fd230, %fd231;
	mov.f64 	%fd343, %fd229;
	mov.u64 	%rd309, %rd153;
	@%p68 bra 	$L__BB5_180;
	setp.lt.f64 	%p69, %fd231, %fd230;
	mov.f64 	%fd343, %fd342;
	mov.u64 	%rd309, %rd308;
	@%p69 bra 	$L__BB5_180;
	setp.lt.s64 	%p70, %rd308, %rd153;
	selp.f64 	%fd343, %fd342, %fd229, %p70;
	min.s64 	%rd309, %rd308, %rd153;
$L__BB5_180:
	mov.b64 	%rd216, %fd343;
	mov.b64 	{%r167, %r172}, %rd216;
	mov.b32 	%r183, 16;
	mov.b32 	%r184, 31;
	mov.b32 	%r185, -1;
	// begin inline asm
	shfl.sync.down.b32 %r166, %r167, %r183, %r184, %r185;
	// end inline asm
	// begin inline asm
	shfl.sync.down.b32 %r171, %r172, %r183, %r184, %r185;
	// end inline asm
	mov.b64 	%rd217, {%r166, %r171};
	mov.b64 	%fd234, %rd217;
	mov.b64 	{%r177, %r182}, %rd309;
	// begin inline asm
	shfl.sync.down.b32 %r176, %r177, %r183, %r184, %r185;
	// end inline asm
	// begin inline asm
	shfl.sync.down.b32 %r181, %r182, %r183, %r184, %r185;
	// end inline asm
	mov.b64 	%rd156, {%r176, %r181};
	setp.gt.s32 	%p71, %r85, 15;
	mov.f64 	%fd351, %fd343;
	mov.u64 	%rd317, %rd309;
	@%p71 bra 	$L__BB5_184;
	abs.f64 	%fd235, %fd343;
	abs.f64 	%fd236, %fd234;
	setp.lt.f64 	%p72, %fd235, %fd236;
	mov.f64 	%fd351, %fd234;
	mov.u64 	%rd317, %rd156;
	@%p72 bra 	$L__BB5_184;
	setp.lt.f64 	%p73, %fd236, %fd235;
	mov.f64 	%fd351, %fd343;
	mov.u64 	%rd317, %rd309;
	@%p73 bra 	$L__BB5_184;
	setp.lt.s64 	%p74, %rd309, %rd156;
	selp.f64 	%fd351, %fd343, %fd234, %p74;
	min.s64 	%rd317, %rd309, %rd156;
$L__BB5_184:
	setp.ne.s32 	%p75, %r85, 0;
	@%p75 bra 	$L__BB5_186;
	shr.u32 	%r186, %r35, 1;
	and.b32  	%r187, %r186, 496;
	mov.u32 	%r188, _ZN6thrust24THRUST_300001_SM_1000_NS8cuda_cub4core6detail5shmemE;
	add.s32 	%r189, %r188, %r187;
	st.shared.f64 	[%r189+8], %fd351;
	st.shared.u64 	[%r189+16], %rd317;
$L__BB5_186:
	bar.sync 	0;
	setp.ne.s32 	%p76, %r35, 0;
	@%p76 bra 	$L__BB5_208;
	ld.shared.f64 	%fd239, [_ZN6thrust24THRUST_300001_SM_1000_NS8cuda_cub4core6detail5shmemE+24];
	ld.shared.u64 	%rd159, [_ZN6thrust24THRUST_300001_SM_1000_NS8cuda_cub4core6detail5shmemE+32];
	abs.f64 	%fd240, %fd351;
	abs.f64 	%fd241, %fd239;
	setp.lt.f64 	%p77, %fd240, %fd241;
	mov.f64 	%fd345, %fd239;
	mov.u64 	%rd311, %rd159;
	@%p77 bra 	$L__BB5_190;
	setp.lt.f64 	%p78, %fd241, %fd240;
	mov.f64 	%fd345, %fd351;
	mov.u64 	%rd311, %rd317;
	@%p78 bra 	$L__BB5_190;
	setp.lt.s64 	%p79, %rd317, %rd159;
	selp.f64 	%fd345, %fd351, %fd239, %p79;
	min.s64 	%rd311, %rd317, %rd159;
$L__BB5_190:
	ld.shared.f64 	%fd244, [_ZN6thrust24THRUST_300001_SM_1000_NS8cuda_cub4core6detail5shmemE+40];
	ld.shared.u64 	%rd162, [_ZN6thrust24THRUST_300001_SM_1000_NS8cuda_cub4core6detail5shmemE+48];
	abs.f64 	%fd245, %fd345;
	abs.f64 	%fd246, %fd244;
	setp.lt.f64 	%p80, %fd245, %fd246;
	mov.f64 	%fd346, %fd244;
	mov.u64 	%rd312, %rd162;
	@%p80 bra 	$L__BB5_193;
	setp.lt.f64 	%p81, %fd246, %fd245;
	mov.f64 	%fd346, %fd345;
	mov.u64 	%rd312, %rd311;
	@%p81 bra 	$L__BB5_193;
	setp.lt.s64 	%p82, %rd311, %rd162;
	selp.f64 	%fd346, %fd345, %fd244, %p82;
	min.s64 	%rd312, %rd311, %rd162;
$L__BB5_193:
	ld.shared.f64 	%fd249, [_ZN6thrust24THRUST_300001_SM_1000_NS8cuda_cub4core6detail5shmemE+56];
	ld.shared.u64 	%rd165, [_ZN6thrust24THRUST_300001_SM_1000_NS8cuda_cub4core6detail5shmemE+64];
	abs.f64 	%fd250, %fd346;
	abs.f64 	%fd251, %fd249;
	setp.lt.f64 	%p83, %fd250, %fd251;
	mov.f64 	%fd347, %fd249;
	mov.u64 	%rd313, %rd165;
	@%p83 bra 	$L__BB5_196;
	setp.lt.f64 	%p84, %fd251, %fd250;
	mov.f64 	%fd347, %fd346;
	mov.u64 	%rd313, %rd312;
	@%p84 bra 	$L__BB5_196;
	setp.lt.s64 	%p85, %rd312, %rd165;
	selp.f64 	%fd347, %fd346, %fd249, %p85;
	min.s64 	%rd313, %rd312, %rd165;
$L__BB5_196:
	ld.shared.f64 	%fd254, [_ZN6thrust24THRUST_300001_SM_1000_NS8cuda_cub4core6detail5shmemE+72];
	ld.shared.u64 	%rd168, [_ZN6thrust24THRUST_300001_SM_1000_NS8cuda_cub4core6detail5shmemE+80];
	abs.f64 	%fd255, %fd347;
	abs.f64 	%fd256, %fd254;
	setp.lt.f64 	%p86, %fd255, %fd256;
	mov.f64 	%fd348, %fd254;
	mov.u64 	%rd314, %rd168;
	@%p86 bra 	$L__BB5_199;
	setp.lt.f64 	%p87, %fd256, %fd255;
	mov.f64 	%fd348, %fd347;
	mov.u64 	%rd314, %rd313;
	@%p87 bra 	$L__BB5_199;
	setp.lt.s64 	%p88, %rd313, %rd168;
	selp.f64 	%fd348, %fd347, %fd254, %p88;
	min.s64 	%rd314, %rd313, %rd168;
$L__BB5_199:
	ld.shared.f64 	%fd259, [_ZN6thrust24THRUST_300001_SM_1000_NS8cuda_cub4core6detail5shmemE+88];
	ld.shared.u64 	%rd171, [_ZN6thrust24THRUST_300001_SM_1000_NS8cuda_cub4core6detail5shmemE+96];
	abs.f64 	%fd260, %fd348;
	abs.f64 	%fd261, %fd259;
	setp.lt.f64 	%p89, %fd260, %fd261;
	mov.f64 	%fd349, %fd259;
	mov.u64 	%rd315, %rd171;
	@%p89 bra 	$L__BB5_202;
	setp.lt.f64 	%p90, %fd261, %fd260;
	mov.f64 	%fd349, %fd348;
	mov.u64 	%rd315, %rd314;
	@%p90 bra 	$L__BB5_202;
	setp.lt.s64 	%p91, %rd314, %rd171;
	selp.f64 	%fd349, %fd348, %fd259, %p91;
	min.s64 	%rd315, %rd314, %rd171;
$L__BB5_202:
	ld.shared.f64 	%fd264, [_ZN6thrust24THRUST_300001_SM_1000_NS8cuda_cub4core6detail5shmemE+104];
	ld.shared.u64 	%rd174, [_ZN6thrust24THRUST_300001_SM_1000_NS8cuda_cub4core6detail5shmemE+112];
	abs.f64 	%fd265, %fd349;
	abs.f64 	%fd266, %fd264;
	setp.lt.f64 	%p92, %fd265, %fd266;
	mov.f64 	%fd350, %fd264;
	mov.u64 	%rd316, %rd174;
	@%p92 bra 	$L__BB5_205;
	setp.lt.f64 	%p93, %fd266, %fd265;
	mov.f64 	%fd350, %fd349;
	mov.u64 	%rd316, %rd315;
	@%p93 bra 	$L__BB5_205;
	setp.lt.s64 	%p94, %rd315, %rd174;
	selp.f64 	%fd350, %fd349, %fd264, %p94;
	min.s64 	%rd316, %rd315, %rd174;
$L__BB5_205:
	ld.shared.f64 	%fd269, [_ZN6thrust24THRUST_300001_SM_1000_NS8cuda_cub4core6detail5shmemE+120];
	ld.shared.u64 	%rd177, [_ZN6thrust24THRUST_300001_SM_1000_NS8cuda_cub4core6detail5shmemE+128];
	abs.f64 	%fd270, %fd350;
	abs.f64 	%fd271, %fd269;
	setp.lt.f64 	%p95, %fd270, %fd271;
	mov.u64 	%rd317, %rd177;
	mov.f64 	%fd351, %fd269;
	@%p95 bra 	$L__BB5_208;
	setp.lt.f64 	%p96, %fd271, %fd270;
	mov.u64 	%rd317, %rd316;
	mov.f64 	%fd351, %fd350;
	@%p96 bra 	$L__BB5_208;
	setp.lt.s64 	%p97, %rd316, %rd177;
	selp.f64 	%fd351, %fd350, %fd269, %p97;
	min.s64 	%rd317, %rd316, %rd177;
$L__BB5_208:
	mov.u32 	%r415, %tid.x;
	setp.ne.s32 	%p214, %r415, 0;
	@%p214 bra 	$L__BB5_210;
	ld.param.u64 	%rd254, [_ZN6thrust24THRUST_300001_SM_1000_NS8cuda_cub4core6detail13_kernel_agentINS1_8__reduce11ReduceAgentINS0_12zip_iteratorIN4cuda3std3__45tupleIJNS0_10device_ptrIdEENS0_17counting_iteratorIlNS0_11use_defaultESF_SF_EEEEEEEPNSB_IJdlEEESJ_iNS1_9__extrema9arg_max_fIdl10comparatorEEEEJSI_SK_iN3cub18CUB_300001_SM_100013GridEvenShareIiEENSR_9GridQueueIjEESO_EEEvDpT0__param_1];
	cvta.to.global.u64 	%rd251, %rd254;
	mul.wide.u32 	%rd252, %r1, 16;
	add.s64 	%rd253, %rd251, %rd252;
	st.global.f64 	[%rd253], %fd351;
	st.global.u64 	[%rd253+8], %rd317;
$L__BB5_210:
	ret;

}
	// .globl	_ZN6thrust24THRUST_300001_SM_1000_NS8cuda_cub4core6detail13_kernel_agentINS1_8__reduce10DrainAgentIiEEJN3cub18CUB_300001_SM_10009GridQueueIjEEiEEEvDpT0_
.visible .entry _ZN6thrust24THRUST_300001_SM_1000_NS8cuda_cub4core6detail13_kernel_agentINS1_8__reduce10DrainAgentIiEEJN3cub18CUB_300001_SM_10009GridQueueIjEEiEEEvDpT0_(
	.param .align 8 .b8 _ZN6thrust24THRUST_300001_SM_1000_NS8cuda_cub4core6detail13_kernel_agentINS1_8__reduce10DrainAgentIiEEJN3cub18CUB_300001_SM_10009GridQueueIjEEiEEEvDpT0__param_0[8],
	.param .u32 _ZN6thrust24THRUST_300001_SM_1000_NS8cuda_cub4core6detail13_kernel_agentINS1_8__reduce10DrainAgentIiEEJN3cub18CUB_300001_SM_10009GridQueueIjEEiEEEvDpT0__param_1
)
.maxntid 1
{
	.reg .b32 	%r<3>;
	.reg .b64 	%rd<3>;

	ld.param.u64 	%rd1, [_ZN6thrust24THRUST_300001_SM_1000_NS8cuda_cub4core6detail13_kernel_agentINS1_8__reduce10DrainAgentIiEEJN3cub18CUB_300001_SM_10009GridQueueIjEEiEEEvDpT0__param_0];
	ld.param.u32 	%r1, [_ZN6thrust24THRUST_300001_SM_1000_NS8cuda_cub4core6detail13_kernel_agentINS1_8__reduce10DrainAgentIiEEJN3cub18CUB_300001_SM_10009GridQueueIjEEiEEEvDpT0__param_1];
	cvta.to.global.u64 	%rd2, %rd1;
	st.global.u32 	[%rd2], %r1;
	mov.b32 	%r2, 0;
	st.global.u32 	[%rd2+4], %r2;
	ret;

}
	// .globl	_ZN6thrust24THRUST_300001_SM_1000_NS8cuda_cub4core6detail13_kernel_agentINS1_8__reduce11ReduceAgentIPN4cuda3std3__45tupleIJdlEEESC_SB_iNS1_9__extrema9arg_max_fIdl10comparatorEEEEJSC_SC_iSG_EEEvDpT0_
.visible .entry _ZN6thrust24THRUST_300001_SM_1000_NS8cuda_cub4core6detail13_kernel_agentINS1_8__reduce11ReduceAgentIPN4cuda3std3__45tupleIJdlEEESC_SB_iNS1_9__extrema9arg_max_fIdl10comparatorEEEEJSC_SC_iSG_EEEvDpT0_(
	.param .u64 .ptr .align 1 _ZN6thrust24THRUST_300001_SM_1000_NS8cuda_cub4core6detail13_kernel_agentINS1_8__reduce11ReduceAgentIPN4cuda3std3__45tupleIJdlEEESC_SB_iNS1_9__extrema9arg_max_fIdl10comparatorEEEEJSC_SC_iSG_EEEvDpT0__param_0,
	.param .u64 .ptr .align 1 _ZN6thrust24THRUST_300001_SM_1000_NS8cuda_cub4core6detail13_kernel_agentINS1_8__reduce11ReduceAgentIPN4cuda3std3__45tupleIJdlEEESC_SB_iNS1_9__extrema9arg_max_fIdl10comparatorEEEEJSC_SC_iSG_EEEvDpT0__param_1,
	.param .u32 _ZN6thrust24THRUST_300001_SM_1000_NS8cuda_cub4core6detail13_kernel_agentINS1_8__reduce11ReduceAgentIPN4cuda3std3__45tupleIJdlEEESC_SB_iNS1_9__extrema9arg_max_fIdl10comparatorEEEEJSC_SC_iSG_EEEvDpT0__param_2,
	.param .align 1 .b8 _ZN6thrust24THRUST_300001_SM_1000_NS8cuda_cub4core6detail13_kernel_agentINS1_8__reduce11ReduceAgentIPN4cuda3std3__45tupleIJdlEEESC_SB_iNS1_9__extrema9arg_max_fIdl10comparatorEEEEJSC_SC_iSG_EEEvDpT0__param_3[1]
)
.maxntid 256
{
	.reg .pred 	%p<222>;
	.reg .b32 	%r<390>;
	.reg .b64 	%rd<395>;
	.reg .b64 	%fd<358>;

	ld.param.u32 	%r37, [_ZN6thrust24THRUST_300001_SM_1000_NS8cuda_cub4core6detail13_kernel_agentINS1_8__reduce11ReduceAgentIPN4cuda3std3__45tupleIJdlEEESC_SB_iNS1_9__extrema9arg_max_fIdl10comparatorEEEEJSC_SC_iSG_EEEvDpT0__param_2];
	setp.eq.s32 	%p1, %r37, 0;
	@%p1 bra 	$L__BB7_211;
	setp.gt.s32 	%p2, %r37, 1279;
	@%p2 bra 	$L__BB7_121;
	mov.u32 	%r1, %tid.x;
	setp.ge.s32 	%p105, %r1, %r37;
	mov.f64 	%fd301, 0d0000000000000000;
	mov.b64 	%rd337, 0;
	mov.u32 	%r380, %r1;
	@%p105 bra 	$L__BB7_4;
	ld.param.u64 	%rd323, [_ZN6thrust24THRUST_300001_SM_1000_NS8cuda_cub4core6detail13_kernel_agentINS1_8__reduce11ReduceAgentIPN4cuda3std3__45tupleIJdlEEESC_SB_iNS1_9__extrema9arg_max_fIdl10comparatorEEEEJSC_SC_iSG_EEEvDpT0__param_0];
	mul.wide.u32 	%rd273, %r1, 16;
	add.s64 	%rd270, %rd323, %rd273;
	// begin inline asm
	ld.global.nc.u64 %rd269, [%rd270];
	// end inline asm
	add.s64 	%rd272, %rd270, 8;
	// begin inline asm
	ld.global.nc.u64 %rd337, [%rd272];
	// end inline asm
	mov.b64 	%fd301, %rd269;
	add.s32 	%r380, %r1, 256;
$L__BB7_4:
	setp.ge.s32 	%p106, %r380, %r37;
	@%p106 bra 	$L__BB7_25;
	not.b32 	%r153, %r380;
	add.s32 	%r4, %r37, %r153;
	and.b32  	%r154, %r4, 768;
	setp.eq.s32 	%p107, %r154, 768;
	@%p107 bra 	$L__BB7_11;
	ld.param.u64 	%rd324, [_ZN6thrust24THRUST_300001_SM_1000_NS8cuda_cub4core6detail13_kernel_agentINS1_8__reduce11ReduceAgentIPN4cuda3std3__45tupleIJdlEEESC_SB_iNS1_9__extrema9arg_max_fIdl10comparatorEEEEJSC_SC_iSG_EEEvDpT0__param_0];
	mul.wide.u32 	%rd275, %r380, 16;
	add.s64 	%rd328, %rd324, %rd275;
	shr.u32 	%r155, %r4, 8;
	add.s32 	%r156, %r155, 1;
	and.b32  	%r157, %r156, 3;
	neg.s32 	%r378, %r157;
$L__BB7_7:
	.pragma "nounroll";
	mov.u64 	%rd5, %rd337;
	mov.f64 	%fd3, %fd301;
	// begin inline asm
	ld.global.nc.u64 %rd276, [%rd328];
	// end inline asm
	add.s64 	%rd279, %rd328, 8;
	// begin inline asm
	ld.global.nc.u64 %rd278, [%rd279];
	// end inline asm
	mov.b64 	%fd4, %rd276;
	abs.f64 	%fd5, %fd3;
	abs.f64 	%fd6, %fd4;
	setp.lt.f64 	%p108, %fd5, %fd6;
	mov.u64 	%rd337, %rd278;
	mov.f64 	%fd301, %fd4;
	@%p108 bra 	$L__BB7_10;
	setp.lt.f64 	%p109, %fd6, %fd5;
	mov.u64 	%rd337, %rd5;
	mov.f64 	%fd301, %fd3;
	@%p109 bra 	$L__BB7_10;
	setp.lt.s64 	%p110, %rd5, %rd278;
	min.s64 	%rd337, %rd5, %rd278;
	selp.f64 	%fd301, %fd3, %fd4, %p110;
$L__BB7_10:
	add.s32 	%r380, %r380, 256;
	add.s64 	%rd328, %rd328, 4096;
	add.s32 	%r378, %r378, 1;
	setp.ne.s32 	%p111, %r378, 0;
	@%p111 bra 	$L__BB7_7;
$L__BB7_11:
	setp.lt.u32 	%p112, %r4, 768;
	@%p112 bra 	$L__BB7_25;
$L__BB7_12:
	ld.param.u64 	%rd325, [_ZN6thrust24THRUST_300001_SM_1000_NS8cuda_cub4core6detail13_kernel_agentINS1_8__reduce11ReduceAgentIPN4cuda3std3__45tupleIJdlEEESC_SB_iNS1_9__extrema9arg_max_fIdl10comparatorEEEEJSC_SC_iSG_EEEvDpT0__param_0];
	mul.wide.s32 	%rd284, %r380, 16;
	add.s64 	%rd281, %rd325, %rd284;
	// begin inline asm
	ld.global.nc.u64 %rd280, [%rd281];
	// end inline asm
	add.s64 	%rd283, %rd281, 8;
	// begin inline asm
	ld.global.nc.u64 %rd282, [%rd283];
	// end inline asm
	mov.b64 	%fd12, %rd280;
	abs.f64 	%fd13, %fd301;
	abs.f64 	%fd14, %fd12;
	setp.lt.f64 	%p113, %fd13, %fd14;
	mov.u64 	%rd334, %rd282;
	mov.f64 	%fd298, %fd12;
	@%p113 bra 	$L__BB7_15;
	setp.lt.f64 	%p114, %fd14, %fd13;
	mov.u64 	%rd334, %rd337;
	mov.f64 	%fd298, %fd301;
	@%p114 bra 	$L__BB7_15;
	setp.lt.s64 	%p115, %rd337, %rd282;
	min.s64 	%rd334, %rd337, %rd282;
	selp.f64 	%fd298, %fd301, %fd12, %p115;
$L__BB7_15:
	add.s64 	%rd286, %rd281, 4096;
	// begin inline asm
	ld.global.nc.u64 %rd285, [%rd286];
	// end inline asm
	add.s64 	%rd288, %rd281, 4104;
	// begin inline asm
	ld.global.nc.u64 %rd287, [%rd288];
	// end inline asm
	mov.b64 	%fd17, %rd285;
	abs.f64 	%fd18, %fd298;
	abs.f64 	%fd19, %fd17;
	setp.lt.f64 	%p116, %fd18, %fd19;
	mov.u64 	%rd335, %rd287;
	mov.f64 	%fd299, %fd17;
	@%p116 bra 	$L__BB7_18;
	setp.lt.f64 	%p117, %fd19, %fd18;
	mov.u64 	%rd335, %rd334;
	mov.f64 	%fd299, %fd298;
	@%p117 bra 	$L__BB7_18;
	setp.lt.s64 	%p118, %rd334, %rd287;
	min.s64 	%rd335, %rd334, %rd287;
	selp.f64 	%fd299, %fd298, %fd17, %p118;
$L__BB7_18:
	add.s64 	%rd290, %rd281, 8192;
	// begin inline asm
	ld.global.nc.u64 %rd289, [%rd290];
	// end inline asm
	add.s64 	%rd292, %rd281, 8200;
	// begin inline asm
	ld.global.nc.u64 %rd291, [%rd292];
	// end inline asm
	mov.b64 	%fd22, %rd289;
	abs.f64 	%fd23, %fd299;
	abs.f64 	%fd24, %fd22;
	setp.lt.f64 	%p119, %fd23, %fd24;
	mov.u64 	%rd336, %rd291;
	mov.f64 	%fd300, %fd22;
	@%p119 bra 	$L__BB7_21;
	setp.lt.f64 	%p120, %fd24, %fd23;
	mov.u64 	%rd336, %rd335;
	mov.f64 	%fd300, %fd299;
	@%p120 bra 	$L__BB7_21;
	setp.lt.s64 	%p121, %rd335, %rd291;
	min.s64 	%rd336, %rd335, %rd291;
	selp.f64 	%fd300, %fd299, %fd22, %p121;
$L__BB7_21:
	add.s64 	%rd294, %rd281, 12288;
	// begin inline asm
	ld.global.nc.u64 %rd293, [%rd294];
	// end inline asm
	add.s64 	%rd296, %rd281, 12296;
	// begin inline asm
	ld.global.nc.u64 %rd295, [%rd296];
	// end inline asm
	mov.b64 	%fd27, %rd293;
	abs.f64 	%fd28, %fd300;
	abs.f64 	%fd29, %fd27;
	setp.lt.f64 	%p122, %fd28, %fd29;
	mov.u64 	%rd337, %rd295;
	mov.f64 	%fd301, %fd27;
	@%p122 bra 	$L__BB7_24;
	setp.lt.f64 	%p123, %fd29, %fd28;
	mov.u64 	%rd337, %rd336;
	mov.f64 	%fd301, %fd300;
	@%p123 bra 	$L__BB7_24;
	setp.lt.s64 	%p124, %rd336, %rd295;
	min.s64 	%rd337, %rd336, %rd295;
	selp.f64 	%fd301, %fd300, %fd27, %p124;
$L__BB7_24:
	add.s32 	%r380, %r380, 1024;
	setp.lt.s32 	%p125, %r380, %r37;
	@%p125 bra 	$L__BB7_12;
$L__BB7_25:
	setp.lt.s32 	%p126, %r37, 256;
	@%p126 bra 	$L__BB7_70;
	// begin inline asm
	mov.u32 %r271, %laneid;
	// end inline asm
	mov.b64 	%rd307, %fd301;
	mov.b64 	{%r273, %r278}, %rd307;
	mov.b32 	%r289, 1;
	mov.b32 	%r290, 31;
	mov.b32 	%r291, -1;
	// begin inline asm
	shfl.sync.down.b32 %r272, %r273, %r289, %r290, %r291;
	// end inline asm
	// begin inline asm
	shfl.sync.down.b32 %r277, %r278, %r289, %r290, %r291;
	// end inline asm
	mov.b64 	%rd308, {%r272, %r277};
	mov.b64 	%fd33, %rd308;
	mov.b64 	{%r283, %r288}, %rd337;
	// begin inline asm
	shfl.sync.down.b32 %r282, %r283, %r289, %r290, %r291;
	// end inline asm
	// begin inline asm
	shfl.sync.down.b32 %r287, %r288, %r289, %r290, %r291;
	// end inline asm
	mov.b64 	%rd27, {%r282, %r287};
	setp.gt.s32 	%p178, %r271, 30;
	mov.u64 	%rd339, %rd337;
	mov.f64 	%fd303, %fd301;
	@%p178 bra 	$L__BB7_30;
	abs.f64 	%fd34, %fd301;
	abs.f64 	%fd35, %fd33;
	setp.lt.f64 	%p179, %fd34, %fd35;
	mov.u64 	%rd339, %rd27;
	mov.f64 	%fd303, %fd33;
	@%p179 bra 	$L__BB7_30;
	setp.lt.f64 	%p180, %fd35, %fd34;
	mov.u64 	%rd339, %rd337;
	mov.f64 	%fd303, %fd301;
	@%p180 bra 	$L__BB7_30;
	setp.lt.s64 	%p181, %rd337, %rd27;
	min.s64 	%rd339, %rd337, %rd27;
	selp.f64 	%fd303, %fd301, %fd33, %p181;
$L__BB7_30:
	mov.b64 	%rd309, %fd303;
	mov.b64 	{%r293, %r298}, %rd309;
	mov.b32 	%r309, 2;
	mov.b32 	%r310, 31;
	mov.b32 	%r311, -1;
	// begin inline asm
	shfl.sync.down.b32 %r292, %r293, %r309, %r310, %r311;
	// end inline asm
	// begin inline asm
	shfl.sync.down.b32 %r297, %r298, %r309, %r310, %r311;
	// end inline asm
	mov.b64 	%rd310, {%r292, %r297};
	mov.b64 	%fd38, %rd310;
	mov.b64 	{%r303, %r308}, %rd339;
	// begin inline asm
	shfl.sync.down.b32 %r302, %r303, %r309, %r310, %r311;
	// end inline asm
	// begin inline asm
	shfl.sync.down.b32 %r307, %r308, %r309, %r310, %r311;
	// end inline asm
	mov.b64 	%rd30, {%r302, %r307};
	setp.gt.s32 	%p182, %r271, 29;
	mov.u64 	%rd340, %rd339;
	mov.f64 	%fd304, %fd303;
	@%p182 bra 	$L__BB7_34;
	abs.f64 	%fd39, %fd303;
	abs.f64 	%fd40, %fd38;
	setp.lt.f64 	%p183, %fd39, %fd40;
	mov.u64 	%rd340, %rd30;
	mov.f64 	%fd304, %fd38;
	@%p183 bra 	$L__BB7_34;
	setp.lt.f64 	%p184, %fd40, %fd39;
	mov.u64 	%rd340, %rd339;
	mov.f64 	%fd304, %fd303;
	@%p184 bra 	$L__BB7_34;
	setp.lt.s64 	%p185, %rd339, %rd30;
	min.s64 	%rd340, %rd339, %rd30;
	selp.f64 	%fd304, %fd303, %fd38, %p185;
$L__BB7_34:
	mov.b64 	%rd311, %fd304;
	mov.b64 	{%r313, %r318}, %rd311;
	mov.b32 	%r329, 4;
	mov.b32 	%r330, 31;
	mov.b32 	%r331, -1;
	// begin inline asm
	shfl.sync.down.b32 %r312, %r313, %r329, %r330, %r331;
	// end inline asm
	// begin inline asm
	shfl.sync.down.b32 %r317, %r318, %r329, %r330, %r331;
	// end inline asm
	mov.b64 	%rd312, {%r312, %r317};
	mov.b64 	%fd43, %rd312;
	mov.b64 	{%r323, %r328}, %rd340;
	// begin inline asm
	shfl.sync.down.b32 %r322, %r323, %r329, %r330, %r331;
	// end inline asm
	// begin inline asm
	shfl.sync.down.b32 %r327, %r328, %r329, %r330, %r331;
	// end inline asm
	mov.b64 	%rd33, {%r322, %r327};
	setp.gt.s32 	%p186, %r271, 27;
	mov.u64 	%rd341, %rd340;
	mov.f64 	%fd305, %fd304;
	@%p186 bra 	$L__BB7_38;
	abs.f64 	%fd44, %fd304;
	abs.f64 	%fd45, %fd43;
	setp.lt.f64 	%p187, %fd44, %fd45;
	mov.u64 	%rd341, %rd33;
	mov.f64 	%fd305, %fd43;
	@%p187 bra 	$L__BB7_38;
	setp.lt.f64 	%p188, %fd45, %fd44;
	mov.u64 	%rd341, %rd340;
	mov.f64 	%fd305, %fd304;
	@%p188 bra 	$L__BB7_38;
	setp.lt.s64 	%p189, %rd340, %rd33;
	min.s64 	%rd341, %rd340, %rd33;
	selp.f64 	%fd305, %fd304, %fd43, %p189;
$L__BB7_38:
	mov.b64 	%rd313, %fd305;
	mov.b64 	{%r333, %r338}, %rd313;
	mov.b32 	%r349, 8;
	mov.b32 	%r350, 31;
	mov.b32 	%r351, -1;
	// begin inline asm
	shfl.sync.down.b32 %r332, %r333, %r349, %r350, %r351;
	// end inline asm
	// begin inline asm
	shfl.sync.down.b32 %r337, %r338, %r349, %r350, %r351;
	// end inline asm
	mov.b64 	%rd314, {%r332, %r337};
	mov.b64 	%fd48, %rd314;
	mov.b64 	{%r343, %r348}, %rd341;
	// begin inline asm
	shfl.sync.down.b32 %r342, %r343, %r349, %r350, %r351;
	// end inline asm
	// begin inline asm
	shfl.sync.down.b32 %r347, %r348, %r349, %r350, %r351;
	// end inline asm
	mov.b64 	%rd36, {%r342, %r347};
	setp.gt.s32 	%p190, %r271, 23;
	mov.u64 	%rd342, %rd341;
	mov.f64 	%fd306, %fd305;
	@%p190 bra 	$L__BB7_42;
	abs.f64 	%fd49, %fd305;
	abs.f64 	%fd50, %fd48;
	setp.lt.f64 	%p191, %fd49, %fd50;
	mov.u64 	%rd342, %rd36;
	mov.f64 	%fd306, %fd48;
	@%p191 bra 	$L__BB7_42;
	setp.lt.f64 	%p192, %fd50, %fd49;
	mov.u64 	%rd342, %rd341;
	mov.f64 	%fd306, %fd305;
	@%p192 bra 	$L__BB7_42;
	setp.lt.s64 	%p193, %rd341, %rd36;
	min.s64 	%rd342, %rd341, %rd36;
	selp.f64 	%fd306, %fd305, %fd48, %p193;
$L__BB7_42:
	mov.b64 	%rd315, %fd306;
	mov.b64 	{%r353, %r358}, %rd315;
	mov.b32 	%r369, 16;
	mov.b32 	%r370, 31;
	mov.b32 	%r371, -1;
	// begin inline asm
	shfl.sync.down.b32 %r352, %r353, %r369, %r370, %r371;
	// end inline asm
	// begin inline asm
	shfl.sync.down.b32 %r357, %r358, %r369, %r370, %r371;
	// end inline asm
	mov.b64 	%rd316, {%r352, %r357};
	mov.b64 	%fd53, %rd316;
	mov.b64 	{%r363, %r368}, %rd342;
	// begin inline asm
	shfl.sync.down.b32 %r362, %r363, %r369, %r370, %r371;
	// end inline asm
	// begin inline asm
	shfl.sync.down.b32 %r367, %r368, %r369, %r370, %r371;
	// end inline asm
	mov.b64 	%rd39, {%r362, %r367};
	setp.gt.s32 	%p194, %r271, 15;
	mov.u64 	%rd394, %rd342;
	mov.f64 	%fd357, %fd306;
	@%p194 bra 	$L__BB7_46;
	abs.f64 	%fd54, %fd306;
	abs.f64 	%fd55, %fd53;
	setp.lt.f64 	%p195, %fd54, %fd55;
	mov.u64 	%rd394, %rd39;
	mov.f64 	%fd357, %fd53;
	@%p195 bra 	$L__BB7_46;
	setp.lt.f64 	%p196, %fd55, %fd54;
	mov.u64 	%rd394, %rd342;
	mov.f64 	%fd357, %fd306;
	@%p196 bra 	$L__BB7_46;
	setp.lt.s64 	%p197, %rd342, %rd39;
	min.s64 	%rd394, %rd342, %rd39;
	selp.f64 	%fd357, %fd306, %fd53, %p197;
$L__BB7_46:
	setp.ne.s32 	%p198, %r271, 0;
	@%p198 bra 	$L__BB7_48;
	shr.u32 	%r372, %r1, 1;
	and.b32  	%r373, %r372, 496;
	mov.u32 	%r374, _ZN6thrust24THRUST_300001_SM_1000_NS8cuda_cub4core6detail5shmemE;
	add.s32 	%r375, %r374, %r373;
	st.shared.f64 	[%r375+8], %fd357;
	st.shared.u64 	[%r375+16], %rd394;
$L__BB7_48:
	bar.sync 	0;
	setp.ne.s32 	%p199, %r1, 0;
	@%p199 bra 	$L__BB7_209;
	ld.shared.f64 	%fd58, [_ZN6thrust24THRUST_300001_SM_1000_NS8cuda_cub4core6detail5shmemE+24];
	ld.shared.u64 	%rd42, [_ZN6thrust24THRUST_300001_SM_1000_NS8cuda_cub4core6detail5shmemE+32];
	abs.f64 	%fd59, %fd357;
	abs.f64 	%fd60, %fd58;
	setp.lt.f64 	%p200, %fd59, %fd60;
	mov.u64 	%rd344, %rd42;
	mov.f64 	%fd308, %fd58;
	@%p200 bra 	$L__BB7_52;
	setp.lt.f64 	%p201, %fd60, %fd59;
	mov.u64 	%rd344, %rd394;
	mov.f64 	%fd308, %fd357;
	@%p201 bra 	$L__BB7_52;
	setp.lt.s64 	%p202, %rd394, %rd42;
	min.s64 	%rd344, %rd394, %rd42;
	selp.f64 	%fd308, %fd357, %fd58, %p202;
$L__BB7_52:
	ld.shared.f64 	%fd63, [_ZN6thrust24THRUST_300001_SM_1000_NS8cuda_cub4core6detail5shmemE+40];
	ld.shared.u64 	%rd45, [_ZN6thrust24THRUST_300001_SM_1000_NS8cuda_cub4core6detail5shmemE+48];
	abs.f64 	%fd64, %fd308;
	abs.f64 	%fd65, %fd63;
	setp.lt.f64 	%p203, %fd64, %fd65;
	mov.u64 	%rd345, %rd45;
	mov.f64 	%fd309, %fd63;
	@%p203 bra 	$L__BB7_55;
	setp.lt.f64 	%p204, %fd65, %fd64;
	mov.u64 	%rd345, %rd344;
	mov.f64 	%fd309, %fd308;
	@%p204 bra 	$L__BB7_55;
	setp.lt.s64 	%p205, %rd344, %rd45;
	min.s64 	%rd345, %rd344, %rd45;
	selp.f64 	%fd309, %fd308, %fd63, %p205;
$L__BB7_55:
	ld.shared.f64 	%fd68, [_ZN6thrust24THRUST_300001_SM_1000_NS8cuda_cub4core6detail5shmemE+56];
	ld.shared.u64 	%rd48, [_ZN6thrust24THRUST_300001_SM_1000_NS8cuda_cub4core6detail5shmemE+64];
	abs.f64 	%fd69, %fd309;
	abs.f64 	%fd70, %fd68;
	setp.lt.f64 	%p206, %fd69, %fd70;
	mov.u64 	%rd346, %rd48;
	mov.f64 	%fd310, %fd68;
	@%p206 bra 	$L__BB7_58;
	setp.lt.f64 	%p207, %fd70, %fd69;
	mov.u64 	%rd346, %rd345;
	mov.f64 	%fd310, %fd309;
	@%p207 bra 	$L__BB7_58;
	setp.lt.s64 	%p208, %rd345, %rd48;
	min.s64 	%rd346, %rd345, %rd48;
	selp.f64 	%fd310, %fd309, %fd68, %p208;
$L__BB7_58:
	ld.shared.f64 	%fd73, [_ZN6thrust24THRUST_300001_SM_1000_NS8cuda_cub4core6detail5shmemE+72];
	ld.shared.u64 	%rd51, [_ZN6thrust24THRUST_300001_SM_1000_NS8cuda_cub4core6detail5shmemE+80];
	abs.f64 	%fd74, %fd310;
	abs.f64 	%fd75, %fd73;
	setp.lt.f64 	%p209, %fd74, %fd75;
	mov.u64 	%rd347, %rd51;
	mov.f64 	%fd311, %fd73;
	@%p209 bra 	$L__BB7_61;
	setp.lt.f64 	%p210, %fd75, %fd74;
	mov.u64 	%rd347, %rd346;
	mov.f64 	%fd311, %fd310;
	@%p210 bra 	$L__BB7_61;
	setp.lt.s64 	%p211, %rd346, %rd51;
	min.s64 	%rd347, %rd346, %rd51;
	selp.f64 	%fd311, %fd310, %fd73, %p211;
$L__BB7_61:
	ld.shared.f64 	%fd78, [_ZN6thrust24THRUST_300001_SM_1000_NS8cuda_cub4core6detail5shmemE+88];
	ld.shared.u64 	%rd54, [_ZN6thrust24THRUST_300001_SM_1000_NS8cuda_cub4core6detail5shmemE+96];
	abs.f64 	%fd79, %fd311;
	abs.f64 	%fd80, %fd78;
	setp.lt.f64 	%p212, %fd79, %fd80;
	mov.u64 	%rd348, %rd54;
	mov.f64 	%fd312, %fd78;
	@%p212 bra 	$L__BB7_64;
	setp.lt.f64 	%p213, %fd80, %fd79;
	mov.u64 	%rd348, %rd347;
	mov.f64 	%fd312, %fd311;
	@%p213 bra 	$L__BB7_64;
	setp.lt.s64 	%p214, %rd347, %rd54;
	min.s64 	%rd348, %rd347, %rd54;
	selp.f64 	%fd312, %fd311, %fd78, %p214;
$L__BB7_64:
	ld.shared.f64 	%fd83, [_ZN6thrust24THRUST_300001_SM_1000_NS8cuda_cub4core6detail5shmemE+104];
	ld.shared.u64 	%rd57, [_ZN6thrust24THRUST_300001_SM_1000_NS8cuda_cub4core6detail5shmemE+112];
	abs.f64 	%fd84, %fd312;
	abs.f64 	%fd85, %fd83;
	setp.lt.f64 	%p215, %fd84, %fd85;
	mov.u64 	%rd349, %rd57;
	mov.f64 	%fd313, %fd83;
	@%p215 bra 	$L__BB7_67;
	setp.lt.f64 	%p216, %fd85, %fd84;
	mov.u64 	%rd349, %rd348;
	mov.f64 	%fd313, %fd312;
	@%p216 bra 	$L__BB7_67;
	setp.lt.s64 	%p217, %rd348, %rd57;
	min.s64 	%rd349, %rd348, %rd57;
	selp.f64 	%fd313, %fd312, %fd83, %p217;
$L__BB7_67:
	ld.shared.f64 	%fd88, [_ZN6thrust24THRUST_300001_SM_1000_NS8cuda_cub4core6detail5shmemE+120];
	ld.shared.u64 	%rd60, [_ZN6thrust24THRUST_300001_SM_1000_NS8cuda_cub4core6detail5shmemE+128];
	abs.f64 	%fd89, %fd313;
	abs.f64 	%fd90, %fd88;
	setp.lt.f64 	%p218, %fd89, %fd90;
	mov.u64 	%rd394, %rd60;
	mov.f64 	%fd357, %fd88;
	@%p218 bra 	$L__BB7_209;
	setp.lt.f64 	%p219, %fd90, %fd89;
	mov.u64 	%rd394, %rd349;
	mov.f64 	%fd357, %fd313;
	@%p219 bra 	$L__BB7_209;
	setp.lt.s64 	%p220, %rd349, %rd60;
	min.s64 	%rd394, %rd349, %rd60;
	selp.f64 	%fd357, %fd313, %fd88, %p220;
	bra.uni 	$L__BB7_209;
$L__BB7_70:
	// begin inline asm
	mov.u32 %r158, %laneid;
	// end inline asm
	and.b32  	%r179, %r1, 992;
	add.s32 	%r180, %r179, 32;
	setp.gt.s32 	%p127, %r180, %r37;
	not.b32 	%r181, %r179;
	add.s32 	%r182, %r37, %r181;
	selp.b32 	%r177, %r182, 31, %p127;
	mov.b64 	%rd297, %fd301;
	mov.b64 	{%r160, %r165}, %rd297;
	mov.b32 	%r176, 1;
	mov.b32 	%r178, -1;
	// begin inline asm
	shfl.sync.down.b32 %r159, %r160, %r176, %r177, %r178;
	// end inline asm
	// begin inline asm
	shfl.sync.down.b32 %r164, %r165, %r176, %r177, %r178;
	// end inline asm
	mov.b64 	%rd298, {%r159, %r164};
	mov.b64 	%fd92, %rd298;
	mov.b64 	{%r170, %r175}, %rd337;
	// begin inline asm
	shfl.sync.down.b32 %r169, %r170, %r176, %r177, %r178;
	// end inline asm
	// begin inline asm
	shfl.sync.down.b32 %r174, %r175, %r176, %r177, %r178;
	// end inline asm
	mov.b64 	%rd62, {%r169, %r174};
	setp.ge.s32 	%p128, %r158, %r177;
	mov.u64 	%rd350, %rd337;
	mov.f64 	%fd314, %fd301;
	@%p128 bra 	$L__BB7_74;
	abs.f64 	%fd93, %fd301;
	abs.f64 	%fd94, %fd92;
	setp.lt.f64 	%p129, %fd93, %fd94;
	mov.u64 	%rd350, %rd62;
	mov.f64 	%fd314, %fd92;
	@%p129 bra 	$L__BB7_74;
	setp.lt.f64 	%p130, %fd94, %fd93;
	mov.u64 	%rd350, %rd337;
	mov.f64 	%fd314, %fd301;
	@%p130 bra 	$L__BB7_74;
	setp.lt.s64 	%p131, %rd337, %rd62;
	min.s64 	%rd350, %rd337, %rd62;
	selp.f64 	%fd314, %fd301, %fd92, %p131;
$L__BB7_74:
	mov.b64 	%rd299, %fd314;
	mov.b64 	{%r184, %r189}, %rd299;
	mov.b32 	%r200, 2;
	mov.b32 	%r202, -1;
	// begin inline asm
	shfl.sync.down.b32 %r183, %r184, %r200, %r177, %r202;
	// end inline asm
	// begin inline asm
	shfl.sync.down.b32 %r188, %r189, %r200, %r177, %r202;
	// end inline asm
	mov.b64 	%rd300, {%r183, %r188};
	mov.b64 	%fd97, %rd300;
	mov.b64 	{%r194, %r199}, %rd350;
	// begin inline asm
	shfl.sync.down.b32 %r193, %r194, %r200, %r177, %r202;
	// end inline asm
	// begin inline asm
	shfl.sync.down.b32 %r198, %r199, %r200, %r177, %r202;
	// end inline asm
	mov.b64 	%rd65, {%r193, %r198};
	add.s32 	%r203, %r158, 2;
	setp.gt.s32 	%p132, %r203, %r177;
	mov.u64 	%rd351, %rd350;
	mov.f64 	%fd315, %fd314;
	@%p132 bra 	$L__BB7_78;
	abs.f64 	%fd98, %fd314;
	abs.f64 	%fd99, %fd97;
	setp.lt.f64 	%p133, %fd98, %fd99;
	mov.u64 	%rd351, %rd65;
	mov.f64 	%fd315, %fd97;
	@%p133 bra 	$L__BB7_78;
	setp.lt.f64 	%p134, %fd99, %fd98;
	mov.u64 	%rd351, %rd350;
	mov.f64 	%fd315, %fd314;
	@%p134 bra 	$L__BB7_78;
	setp.lt.s64 	%p135, %rd350, %rd65;
	min.s64 	%rd351, %rd350, %rd65;
	selp.f64 	%fd315, %fd314, %fd97, %p135;
$L__BB7_78:
	mov.b64 	%rd301, %fd315;
	mov.b64 	{%r205, %r210}, %rd301;
	mov.b32 	%r221, 4;
	mov.b32 	%r223, -1;
	// begin inline asm
	shfl.sync.down.b32 %r204, %r205, %r221, %r177, %r223;
	// end inline asm
	// begin inline asm
	shfl.sync.down.b32 %r209, %r210, %r221, %r177, %r223;
	// end inline asm
	mov.b64 	%rd302, {%r204, %r209};
	mov.b64 	%fd102, %rd302;
	mov.b64 	{%r215, %r220}, %rd351;
	// begin inline asm
	shfl.sync.down.b32 %r214, %r215, %r221, %r177, %r223;
	// end inline asm
	// begin inline asm
	shfl.sync.down.b32 %r219, %r220, %r221, %r177, %r223;
	// end inline asm
	mov.b64 	%rd68, {%r214, %r219};
	add.s32 	%r224, %r158, 4;
	setp.gt.s32 	%p136, %r224, %r177;
	mov.u64 	%rd352, %rd351;
	mov.f64 	%fd316, %fd315;
	@%p136 bra 	$L__BB7_82;
	abs.f64 	%fd103, %fd315;
	abs.f64 	%fd104, %fd102;
	setp.lt.f64 	%p137, %fd103, %fd104;
	mov.u64 	%rd352, %rd68;
	mov.f64 	%fd316, %fd102;
	@%p137 bra 	$L__BB7_82;
	setp.lt.f64 	%p138, %fd104, %fd103;
	mov.u64 	%rd352, %rd351;
	mov.f64 	%fd316, %fd315;
	@%p138 bra 	$L__BB7_82;
	setp.lt.s64 	%p139, %rd351, %rd68;
	min.s64 	%rd352, %rd351, %rd68;
	selp.f64 	%fd316, %fd315, %fd102, %p139;
$L__BB7_82:
	mov.b64 	%rd303, %fd316;
	mov.b64 	{%r226, %r231}, %rd303;
	mov.b32 	%r242, 8;
	mov.b32 	%r244, -1;
	// begin inline asm
	shfl.sync.down.b32 %r225, %r226, %r242, %r177, %r244;
	// end inline asm
	// begin inline asm
	shfl.sync.down.b32 %r230, %r231, %r242, %r177, %r244;
	// end inline asm
	mov.b64 	%rd304, {%r225, %r230};
	mov.b64 	%fd107, %rd304;
	mov.b64 	{%r236, %r241}, %rd352;
	// begin inline asm
	shfl.sync.down.b32 %r235, %r236, %r242, %r177, %r244;
	// end inline asm
	// begin inline asm
	shfl.sync.down.b32 %r240, %r241, %r242, %r177, %r244;
	// end inline asm
	mov.b64 	%rd71, {%r235, %r240};
	add.s32 	%r245, %r158, 8;
	setp.gt.s32 	%p140, %r245, %r177;
	mov.u64 	%rd353, %rd352;
	mov.f64 	%fd317, %fd316;
	@%p140 bra 	$L__BB7_86;
	abs.f64 	%fd108, %fd316;
	abs.f64 	%fd109, %fd107;
	setp.lt.f64 	%p141, %fd108, %fd109;
	mov.u64 	%rd353, %rd71;
	mov.f64 	%fd317, %fd107;
	@%p141 bra 	$L__BB7_86;
	setp.lt.f64 	%p142, %fd109, %fd108;
	mov.u64 	%rd353, %rd352;
	mov.f64 	%fd317, %fd316;
	@%p142 bra 	$L__BB7_86;
	setp.lt.s64 	%p143, %rd352, %rd71;
	min.s64 	%rd353, %rd352, %rd71;
	selp.f64 	%fd317, %fd316, %fd107, %p143;
$L__BB7_86:
	mov.b64 	%rd305, %fd317;
	mov.b64 	{%r247, %r252}, %rd305;
	mov.b32 	%r263, 16;
	mov.b32 	%r265, -1;
	// begin inline asm
	shfl.sync.down.b32 %r246, %r247, %r263, %r177, %r265;
	// end inline asm
	// begin inline asm
	shfl.sync.down.b32 %r251, %r252, %r263, %r177, %r265;
	// end inline asm
	mov.b64 	%rd306, {%r246, %r251};
	mov.b64 	%fd112, %rd306;
	mov.b64 	{%r257, %r262}, %rd353;
	// begin inline asm
	shfl.sync.down.b32 %r256, %r257, %r263, %r177, %r265;
	// end inline asm
	// begin inline asm
	shfl.sync.down.b32 %r261, %r262, %r263, %r177, %r265;
	// end inline asm
	mov.b64 	%rd74, {%r256, %r261};
	add.s32 	%r266, %r158, 16;
	setp.gt.s32 	%p144, %r266, %r177;
	mov.u64 	%rd394, %rd353;
	mov.f64 	%fd357, %fd317;
	@%p144 bra 	$L__BB7_90;
	abs.f64 	%fd113, %fd317;
	abs.f64 	%fd114, %fd112;
	setp.lt.f64 	%p145, %fd113, %fd114;
	mov.u64 	%rd394, %rd74;
	mov.f64 	%fd357, %fd112;
	@%p145 bra 	$L__BB7_90;
	setp.lt.f64 	%p146, %fd114, %fd113;
	mov.u64 	%rd394, %rd353;
	mov.f64 	%fd357, %fd317;
	@%p146 bra 	$L__BB7_90;
	setp.lt.s64 	%p147, %rd353, %rd74;
	min.s64 	%rd394, %rd353, %rd74;
	selp.f64 	%fd357, %fd317, %fd112, %p147;
$L__BB7_90:
	setp.ne.s32 	%p148, %r158, 0;
	@%p148 bra 	$L__BB7_92;
	shr.u32 	%r267, %r1, 1;
	and.b32  	%r268, %r267, 496;
	mov.u32 	%r269, _ZN6thrust24THRUST_300001_SM_1000_NS8cuda_cub4core6detail5shmemE;
	add.s32 	%r270, %r269, %r268;
	st.shared.f64 	[%r270+8], %fd357;
	st.shared.u64 	[%r270+16], %rd394;
$L__BB7_92:
	bar.sync 	0;
	setp.ne.s32 	%p149, %r1, 0;
	@%p149 bra 	$L__BB7_209;
	setp.lt.s32 	%p150, %r37, 33;
	mov.f64 	%fd319, %fd357;
	mov.u64 	%rd355, %rd394;
	@%p150 bra 	$L__BB7_97;
	ld.shared.f64 	%fd117, [_ZN6thrust24THRUST_300001_SM_1000_NS8cuda_cub4core6detail5shmemE+24];
	ld.shared.u64 	%rd77, [_ZN6thrust24THRUST_300001_SM_1000_NS8cuda_cub4core6detail5shmemE+32];
	abs.f64 	%fd118, %fd357;
	abs.f64 	%fd119, %fd117;
	setp.lt.f64 	%p151, %fd118, %fd119;
	mov.f64 	%fd319, %fd117;
	mov.u64 	%rd355, %rd77;
	@%p151 bra 	$L__BB7_97;
	setp.lt.f64 	%p152, %fd119, %fd118;
	mov.f64 	%fd319, %fd357;
	mov.u64 	%rd355, %rd394;
	@%p152 bra 	$L__BB7_97;
	setp.lt.s64 	%p153, %rd394, %rd77;
	min.s64 	%rd355, %rd394, %rd77;
	selp.f64 	%fd319, %fd357, %fd117, %p153;
$L__BB7_97:
	setp.lt.s32 	%p154, %r37, 65;
	mov.f64 	%fd320, %fd319;
	mov.u64 	%rd356, %rd355;
	@%p154 bra 	$L__BB7_101;
	ld.shared.f64 	%fd122, [_ZN6thrust24THRUST_300001_SM_1000_NS8cuda_cub4core6detail5shmemE+40];
	ld.shared.u64 	%rd80, [_ZN6thrust24THRUST_300001_SM_1000_NS8cuda_cub4core6detail5shmemE+48];
	abs.f64 	%fd123, %fd319;
	abs.f64 	%fd124, %fd122;
	setp.lt.f64 	%p155, %fd123, %fd124;
	mov.f64 	%fd320, %fd122;
	mov.u64 	%rd356, %rd80;
	@%p155 bra 	$L__BB7_101;
	setp.lt.f64 	%p156, %fd124, %fd123;
	mov.f64 	%fd320, %fd319;
	mov.u64 	%rd356, %rd355;
	@%p156 bra 	$L__BB7_101;
	setp.lt.s64 	%p157, %rd355, %rd80;
	min.s64 	%rd356, %rd355, %rd80;
	selp.f64 	%fd320, %fd319, %fd122, %p157;
$L__BB7_101:
	setp.lt.s32 	%p158, %r37, 97;
	mov.f64 	%fd321, %fd320;
	mov.u64 	%rd357, %rd356;
	@%p158 bra 	$L__BB7_105;
	ld.shared.f64 	%fd127, [_ZN6thrust24THRUST_300001_SM_1000_NS8cuda_cub4core6detail5shmemE+56];
	ld.shared.u64 	%rd83, [_ZN6thrust24THRUST_300001_SM_1000_NS8cuda_cub4core6detail5shmemE+64];
	abs.f64 	%fd128, %fd320;
	abs.f64 	%fd129, %fd127;
	setp.lt.f64 	%p159, %fd128, %fd129;
	mov.f64 	%fd321, %fd127;
	mov.u64 	%rd357, %rd83;
	@%p159 bra 	$L__BB7_105;
	setp.lt.f64 	%p160, %fd129, %fd128;
	mov.f64 	%fd321, %fd320;
	mov.u64 	%rd357, %rd356;
	@%p160 bra 	$L__BB7_105;
	setp.lt.s64 	%p161, %rd356, %rd83;
	min.s64 	%rd357, %rd356, %rd83;
	selp.f64 	%fd321, %fd320, %fd127, %p161;
$L__BB7_105:
	setp.lt.s32 	%p162, %r37, 129;
	mov.f64 	%fd322, %fd321;
	mov.u64 	%rd358, %rd357;
	@%p162 bra 	$L__BB7_109;
	ld.shared.f64 	%fd132, [_ZN6thrust24THRUST_300001_SM_1000_NS8cuda_cub4core6detail5shmemE+72];
	ld.shared.u64 	%rd86, [_ZN6thrust24THRUST_300001_SM_1000_NS8cuda_cub4core6detail5shmemE+80];
	abs.f64 	%fd133, %fd321;
	abs.f64 	%fd134, %fd132;
	setp.lt.f64 	%p163, %fd133, %fd134;
	mov.f64 	%fd322, %fd132;
	mov.u64 	%rd358, %rd86;
	@%p163 bra 	$L__BB7_109;
	setp.lt.f64 	%p164, %fd134, %fd133;
	mov.f64 	%fd322, %fd321;
	mov.u64 	%rd358, %rd357;
	@%p164 bra 	$L__BB7_109;
	setp.lt.s64 	%p165, %rd357, %rd86;
	min.s64 	%rd358, %rd357, %rd86;
	selp.f64 	%fd322, %fd321, %fd132, %p165;
$L__BB7_109:
	setp.lt.s32 	%p166, %r37, 161;
	mov.f64 	%fd323, %fd322;
	mov.u64 	%rd359, %rd358;
	@%p166 bra 	$L__BB7_113;
	ld.shared.f64 	%fd137, [_ZN6thrust24THRUST_300001_SM_1000_NS8cuda_cub4core6detail5shmemE+88];
	ld.shared.u64 	%rd89, [_ZN6thrust24THRUST_300001_SM_1000_NS8cuda_cub4core6detail5shmemE+96];
	abs.f64 	%fd138, %fd322;
	abs.f64 	%fd139, %fd137;
	setp.lt.f64 	%p167, %fd138, %fd139;
	mov.f64 	%fd323, %fd137;
	mov.u64 	%rd359, %rd89;
	@%p167 bra 	$L__BB7_113;
	setp.lt.f64 	%p168, %fd139, %fd138;
	mov.f64 	%fd323, %fd322;
	mov.u64 	%rd359, %rd358;
	@%p168 bra 	$L__BB7_113;
	setp.lt.s64 	%p169, %rd358, %rd89;
	min.s64 	%rd359, %rd358, %rd89;
	selp.f64 	%fd323, %fd322, %fd137, %p169;
$L__BB7_113:
	setp.lt.s32 	%p170, %r37, 193;
	mov.f64 	%fd324, %fd323;
	mov.u64 	%rd360, %rd359;
	@%p170 bra 	$L__BB7_117;
	ld.shared.f64 	%fd142, [_ZN6thrust24THRUST_300001_SM_1000_NS8cuda_cub4core6detail5shmemE+104];
	ld.shared.u64 	%rd92, [_ZN6thrust24THRUST_300001_SM_1000_NS8cuda_cub4core6detail5shmemE+112];
	abs.f64 	%fd143, %fd323;
	abs.f64 	%fd144, %fd142;
	setp.lt.f64 	%p171, %fd143, %fd144;
	mov.f64 	%fd324, %fd142;
	mov.u64 	%rd360, %rd92;
	@%p171 bra 	$L__BB7_117;
	setp.lt.f64 	%p172, %fd144, %fd143;
	mov.f64 	%fd324, %fd323;
	mov.u64 	%rd360, %rd359;
	@%p172 bra 	$L__BB7_117;
	setp.lt.s64 	%p173, %rd359, %rd92;
	min.s64 	%rd360, %rd359, %rd92;
	selp.f64 	%fd324, %fd323, %fd142, %p173;
$L__BB7_117:
	setp.lt.s32 	%p174, %r37, 225;
	mov.u64 	%rd394, %rd360;
	mov.f64 	%fd357, %fd324;
	@%p174 bra 	$L__BB7_209;
	ld.shared.f64 	%fd147, [_ZN6thrust24THRUST_300001_SM_1000_NS8cuda_cub4core6detail5shmemE+120];
	ld.shared.u64 	%rd95, [_ZN6thrust24THRUST_300001_SM_1000_NS8cuda_cub4core6detail5shmemE+128];
	abs.f64 	%fd148, %fd324;
	abs.f64 	%fd149, %fd147;
	setp.lt.f64 	%p175, %fd148, %fd149;
	mov.u64 	%rd394, %rd95;
	mov.f64 	%fd357, %fd147;
	@%p175 bra 	$L__BB7_209;
	setp.lt.f64 	%p176, %fd149, %fd148;
	mov.u64 	%rd394, %rd360;
	mov.f64 	%fd357, %fd324;
	@%p176 bra 	$L__BB7_209;
	setp.lt.s64 	%p177, %rd360, %rd95;
	min.s64 	%rd394, %rd360, %rd95;
	selp.f64 	%fd357, %fd324, %fd147, %p177;
	bra.uni 	$L__BB7_209;
$L__BB7_121:
	ld.param.u64 	%rd318, [_ZN6thrust24THRUST_300001_SM_1000_NS8cuda_cub4core6detail13_kernel_agentINS1_8__reduce11ReduceAgentIPN4cuda3std3__45tupleIJdlEEESC_SB_iNS1_9__extrema9arg_max_fIdl10comparatorEEEEJSC_SC_iSG_EEEvDpT0__param_0];
	mov.u32 	%r16, %tid.x;
	mul.wide.u32 	%rd208, %r16, 16;
	add.s64 	%rd189, %rd318, %rd208;
	// begin inline asm
	ld.global.nc.u64 %rd188, [%rd189];
	// end inline asm
	add.s64 	%rd191, %rd189, 8;
	// begin inline asm
	ld.global.nc.u64 %rd190, [%rd191];
	// end inline asm
	mov.b64 	%fd151, %rd188;
	add.s64 	%rd193, %rd189, 4096;
	// begin inline asm
	ld.global.nc.u64 %rd192, [%rd193];
	// end inline asm
	add.s64 	%rd195, %rd189, 4104;
	// begin inline asm
	ld.global.nc.u64 %rd361, [%rd195];
	// end inline asm
	mov.b64 	%fd325, %rd192;
	add.s64 	%rd197, %rd189, 8192;
	// begin inline asm
	ld.global.nc.u64 %rd196, [%rd197];
	// end inline asm
	add.s64 	%rd199, %rd189, 8200;
	// begin inline asm
	ld.global.nc.u64 %rd362, [%rd199];
	// end inline asm
	mov.b64 	%fd326, %rd196;
	add.s64 	%rd201, %rd189, 12288;
	// begin inline asm
	ld.global.nc.u64 %rd200, [%rd201];
	// end inline asm
	add.s64 	%rd203, %rd189, 12296;
	// begin inline asm
	ld.global.nc.u64 %rd363, [%rd203];
	// end inline asm
	mov.b64 	%fd327, %rd200;
	add.s64 	%rd205, %rd189, 16384;
	// begin inline asm
	ld.global.nc.u64 %rd204, [%rd205];
	// end inline asm
	add.s64 	%rd207, %rd189, 16392;
	// begin inline asm
	ld.global.nc.u64 %rd381, [%rd207];
	// end inline asm
	mov.b64 	%fd344, %rd204;
	abs.f64 	%fd156, %fd151;
	abs.f64 	%fd157, %fd325;
	setp.lt.f64 	%p3, %fd156, %fd157;
	@%p3 bra 	$L__BB7_123;
	setp.lt.f64 	%p4, %fd157, %fd156;
	setp.lt.s64 	%p5, %rd190, %rd361;
	or.pred  	%p6, %p4, %p5;
	selp.b64 	%rd361, %rd190, %rd361, %p6;
	selp.f64 	%fd325, %fd151, %fd325, %p6;
$L__BB7_123:
	abs.f64 	%fd160, %fd325;
	abs.f64 	%fd161, %fd326;
	setp.lt.f64 	%p7, %fd160, %fd161;
	@%p7 bra 	$L__BB7_125;
	setp.lt.f64 	%p8, %fd161, %fd160;
	setp.lt.s64 	%p9, %rd361, %rd362;
	or.pred  	%p10, %p8, %p9;
	selp.b64 	%rd362, %rd361, %rd362, %p10;
	selp.f64 	%fd326, %fd325, %fd326, %p10;
$L__BB7_125:
	abs.f64 	%fd164, %fd326;
	abs.f64 	%fd165, %fd327;
	setp.lt.f64 	%p11, %fd164, %fd165;
	@%p11 bra 	$L__BB7_127;
	setp.lt.f64 	%p12, %fd165, %fd164;
	setp.lt.s64 	%p13, %rd362, %rd363;
	or.pred  	%p14, %p12, %p13;
	selp.b64 	%rd363, %rd362, %rd363, %p14;
	selp.f64 	%fd327, %fd326, %fd327, %p14;
$L__BB7_127:
	abs.f64 	%fd168, %fd327;
	abs.f64 	%fd169, %fd344;
	setp.lt.f64 	%p15, %fd168, %fd169;
	@%p15 bra 	$L__BB7_129;
	setp.lt.f64 	%p16, %fd169, %fd168;
	setp.lt.s64 	%p17, %rd363, %rd381;
	or.pred  	%p18, %p16, %p17;
	selp.b64 	%rd381, %rd363, %rd381, %p18;
	selp.f64 	%fd344, %fd327, %fd344, %p18;
$L__BB7_129:
	setp.lt.u32 	%p19, %r37, 2560;
	mov.b32 	%r383, 1280;
	@%p19 bra 	$L__BB7_142;
	mov.b32 	%r382, 1280;
	mov.f64 	%fd329, %fd344;
	mov.u64 	%rd365, %rd381;
$L__BB7_131:
	ld.param.u64 	%rd319, [_ZN6thrust24THRUST_300001_SM_1000_NS8cuda_cub4core6detail13_kernel_agentINS1_8__reduce11ReduceAgentIPN4cuda3std3__45tupleIJdlEEESC_SB_iNS1_9__extrema9arg_max_fIdl10comparatorEEEEJSC_SC_iSG_EEEvDpT0__param_0];
	add.s32 	%r40, %r382, %r16;
	mul.wide.u32 	%rd229, %r40, 16;
	add.s64 	%rd210, %rd319, %rd229;
	// begin inline asm
	ld.global.nc.u64 %rd209, [%rd210];
	// end inline asm
	add.s64 	%rd212, %rd210, 8;
	// begin inline asm
	ld.global.nc.u64 %rd366, [%rd212];
	// end inline asm
	mov.b64 	%fd330, %rd209;
	add.s64 	%rd214, %rd210, 4096;
	// begin inline asm
	ld.global.nc.u64 %rd213, [%rd214];
	// end inline asm
	add.s64 	%rd216, %rd210, 4104;
	// begin inline asm
	ld.global.nc.u64 %rd367, [%rd216];
	// end inline asm
	mov.b64 	%fd331, %rd213;
	add.s64 	%rd218, %rd210, 8192;
	// begin inline asm
	ld.global.nc.u64 %rd217, [%rd218];
	// end inline asm
	add.s64 	%rd220, %rd210, 8200;
	// begin inline asm
	ld.global.nc.u64 %rd368, [%rd220];
	// end inline asm
	mov.b64 	%fd332, %rd217;
	add.s64 	%rd222, %rd210, 12288;
	// begin inline asm
	ld.global.nc.u64 %rd221, [%rd222];
	// end inline asm
	add.s64 	%rd224, %rd210, 12296;
	// begin inline asm
	ld.global.nc.u64 %rd369, [%rd224];
	// end inline asm
	mov.b64 	%fd333, %rd221;
	add.s64 	%rd226, %rd210, 16384;
	// begin inline asm
	ld.global.nc.u64 %rd225, [%rd226];
	// end inline asm
	add.s64 	%rd228, %rd210, 16392;
	// begin inline asm
	ld.global.nc.u64 %rd381, [%rd228];
	// end inline asm
	mov.b64 	%fd344, %rd225;
	abs.f64 	%fd178, %fd329;
	abs.f64 	%fd179, %fd330;
	setp.lt.f64 	%p20, %fd178, %fd179;
	@%p20 bra 	$L__BB7_133;
	setp.lt.f64 	%p21, %fd179, %fd178;
	setp.lt.s64 	%p22, %rd365, %rd366;
	or.pred  	%p23, %p21, %p22;
	selp.b64 	%rd366, %rd365, %rd366, %p23;
	selp.f64 	%fd330, %fd329, %fd330, %p23;
$L__BB7_133:
	abs.f64 	%fd182, %fd330;
	abs.f64 	%fd183, %fd331;
	setp.lt.f64 	%p24, %fd182, %fd183;
	@%p24 bra 	$L__BB7_135;
	setp.lt.f64 	%p25, %fd183, %fd182;
	setp.lt.s64 	%p26, %rd366, %rd367;
	or.pred  	%p27, %p25, %p26;
	selp.b64 	%rd367, %rd366, %rd367, %p27;
	selp.f64 	%fd331, %fd330, %fd331, %p27;
$L__BB7_135:
	abs.f64 	%fd186, %fd331;
	abs.f64 	%fd187, %fd332;
	setp.lt.f64 	%p28, %fd186, %fd187;
	@%p28 bra 	$L__BB7_137;
	setp.lt.f64 	%p29, %fd187, %fd186;
	setp.lt.s64 	%p30, %rd367, %rd368;
	or.pred  	%p31, %p29, %p30;
	selp.b64 	%rd368, %rd367, %rd368, %p31;
	selp.f64 	%fd332, %fd331, %fd332, %p31;
$L__BB7_137:
	abs.f64 	%fd190, %fd332;
	abs.f64 	%fd191, %fd333;
	setp.lt.f64 	%p32, %fd190, %fd191;
	@%p32 bra 	$L__BB7_139;
	setp.lt.f64 	%p33, %fd191, %fd190;
	setp.lt.s64 	%p34, %rd368, %rd369;
	or.pred  	%p35, %p33, %p34;
	selp.b64 	%rd369, %rd368, %rd369, %p35;
	selp.f64 	%fd333, %fd332, %fd333, %p35;
$L__BB7_139:
	abs.f64 	%fd194, %fd333;
	abs.f64 	%fd195, %fd344;
	setp.lt.f64 	%p36, %fd194, %fd195;
	@%p36 bra 	$L__BB7_141;
	setp.lt.f64 	%p37, %fd195, %fd194;
	setp.lt.s64 	%p38, %rd369, %rd381;
	or.pred  	%p39, %p37, %p38;
	selp.b64 	%rd381, %rd369, %rd381, %p39;
	selp.f64 	%fd344, %fd333, %fd344, %p39;
$L__BB7_141:
	add.s32 	%r383, %r382, 1280;
	add.s32 	%r41, %r382, 2560;
	setp.le.s32 	%p40, %r41, %r37;
	mov.u32 	%r382, %r383;
	mov.f64 	%fd329, %fd344;
	mov.u64 	%rd365, %rd381;
	@%p40 bra 	$L__BB7_131;
$L__BB7_142:
	setp.le.s32 	%p41, %r37, %r383;
	@%p41 bra 	$L__BB7_165;
	sub.s32 	%r20, %r37, %r383;
	setp.ge.s32 	%p42, %r16, %r20;
	@%p42 bra 	$L__BB7_165;
	not.b32 	%r42, %r16;
	add.s32 	%r43, %r37, %r42;
	sub.s32 	%r21, %r43, %r383;
	and.b32  	%r44, %r21, 768;
	setp.eq.s32 	%p43, %r44, 768;
	mov.u32 	%r387, %r16;
	@%p43 bra 	$L__BB7_150;
	add.s32 	%r385, %r16, %r383;
	shr.u32 	%r45, %r21, 8;
	add.s32 	%r46, %r45, 1;
	and.b32  	%r47, %r46, 3;
	neg.s32 	%r384, %r47;
	mov.u32 	%r387, %r16;
$L__BB7_146:
	.pragma "nounroll";
	mov.u64 	%rd127, %rd381;
	mov.f64 	%fd199, %fd344;
	ld.param.u64 	%rd320, [_ZN6thrust24THRUST_300001_SM_1000_NS8cuda_cub4core6detail13_kernel_agentINS1_8__reduce11ReduceAgentIPN4cuda3std3__45tupleIJdlEEESC_SB_iNS1_9__extrema9arg_max_fIdl10comparatorEEEEJSC_SC_iSG_EEEvDpT0__param_0];
	mul.wide.u32 	%rd235, %r385, 16;
	add.s64 	%rd232, %rd320, %rd235;
	// begin inline asm
	ld.global.nc.u64 %rd231, [%rd232];
	// end inline asm
	add.s64 	%rd234, %rd232, 8;
	// begin inline asm
	ld.global.nc.u64 %rd233, [%rd234];
	// end inline asm
	mov.b64 	%fd200, %rd231;
	abs.f64 	%fd201, %fd199;
	abs.f64 	%fd202, %fd200;
	setp.lt.f64 	%p44, %fd201, %fd202;
	mov.f64 	%fd344, %fd200;
	mov.u64 	%rd381, %rd233;
	@%p44 bra 	$L__BB7_149;
	setp.lt.f64 	%p45, %fd202, %fd201;
	mov.f64 	%fd344, %fd199;
	mov.u64 	%rd381, %rd127;
	@%p45 bra 	$L__BB7_149;
	setp.lt.s64 	%p46, %rd127, %rd233;
	selp.f64 	%fd344, %fd199, %fd200, %p46;
	min.s64 	%rd381, %rd127, %rd233;
$L__BB7_149:
	add.s32 	%r387, %r387, 256;
	add.s32 	%r385, %r385, 256;
	add.s32 	%r384, %r384, 1;
	setp.ne.s32 	%p47, %r384, 0;
	@%p47 bra 	$L__BB7_146;
$L__BB7_150:
	setp.lt.u32 	%p48, %r21, 768;
	@%p48 bra 	$L__BB7_165;
	ld.param.u64 	%rd321, [_ZN6thrust24THRUST_300001_SM_1000_NS8cuda_cub4core6detail13_kernel_agentINS1_8__reduce11ReduceAgentIPN4cuda3std3__45tupleIJdlEEESC_SB_iNS1_9__extrema9arg_max_fIdl10comparatorEEEEJSC_SC_iSG_EEEvDpT0__param_0];
	cvt.u64.u32 	%rd236, %r387;
	cvt.u64.u32 	%rd237, %r383;
	add.s64 	%rd238, %rd236, %rd237;
	shl.b64 	%rd239, %rd238, 4;
	add.s64 	%rd240, %rd239, %rd321;
	add.s64 	%rd376, %rd240, 12296;
	add.s32 	%r388, %r387, %r383;
$L__BB7_152:
	ld.param.u64 	%rd322, [_ZN6thrust24THRUST_300001_SM_1000_NS8cuda_cub4core6detail13_kernel_agentINS1_8__reduce11ReduceAgentIPN4cuda3std3__45tupleIJdlEEESC_SB_iNS1_9__extrema9arg_max_fIdl10comparatorEEEEJSC_SC_iSG_EEEvDpT0__param_0];
	mul.wide.u32 	%rd245, %r388, 16;
	add.s64 	%rd242, %rd322, %rd245;
	// begin inline asm
	ld.global.nc.u64 %rd241, [%rd242];
	// end inline asm
	add.s64 	%rd244, %rd242, 8;
	// begin inline asm
	ld.global.nc.u64 %rd243, [%rd244];
	// end inline asm
	mov.b64 	%fd208, %rd241;
	abs.f64 	%fd209, %fd344;
	abs.f64 	%fd210, %fd208;
	setp.lt.f64 	%p49, %fd209, %fd210;
	mov.f64 	%fd341, %fd208;
	mov.u64 	%rd378, %rd243;
	@%p49 bra 	$L__BB7_155;
	setp.lt.f64 	%p50, %fd210, %fd209;
	mov.f64 	%fd341, %fd344;
	mov.u64 	%rd378, %rd381;
	@%p50 bra 	$L__BB7_155;
	setp.lt.s64 	%p51, %rd381, %rd243;
	selp.f64 	%fd341, %fd344, %fd208, %p51;
	min.s64 	%rd378, %rd381, %rd243;
$L__BB7_155:
	add.s64 	%rd247, %rd376, -8200;
	// begin inline asm
	ld.global.nc.u64 %rd246, [%rd247];
	// end inline asm
	add.s64 	%rd249, %rd376, -8192;
	// begin inline asm
	ld.global.nc.u64 %rd248, [%rd249];
	// end inline asm
	mov.b64 	%fd213, %rd246;
	abs.f64 	%fd214, %fd341;
	abs.f64 	%fd215, %fd213;
	setp.lt.f64 	%p52, %fd214, %fd215;
	mov.f64 	%fd342, %fd213;
	mov.u64 	%rd379, %rd248;
	@%p52 bra 	$L__BB7_158;
	setp.lt.f64 	%p53, %fd215, %fd214;
	mov.f64 	%fd342, %fd341;
	mov.u64 	%rd379, %rd378;
	@%p53 bra 	$L__BB7_158;
	setp.lt.s64 	%p54, %rd378, %rd248;
	selp.f64 	%fd342, %fd341, %fd213, %p54;
	min.s64 	%rd379, %rd378, %rd248;
$L__BB7_158:
	add.s64 	%rd251, %rd376, -4104;
	// begin inline asm
	ld.global.nc.u64 %rd250, [%rd251];
	// end inline asm
	add.s64 	%rd253, %rd376, -4096;
	// begin inline asm
	ld.global.nc.u64 %rd252, [%rd253];
	// end inline asm
	mov.b64 	%fd218, %rd250;
	abs.f64 	%fd219, %fd342;
	abs.f64 	%fd220, %fd218;
	setp.lt.f64 	%p55, %fd219, %fd220;
	mov.f64 	%fd343, %fd218;
	mov.u64 	%rd380, %rd252;
	@%p55 bra 	$L__BB7_161;
	setp.lt.f64 	%p56, %fd220, %fd219;
	mov.f64 	%fd343, %fd342;
	mov.u64 	%rd380, %rd379;
	@%p56 bra 	$L__BB7_161;
	setp.lt.s64 	%p57, %rd379, %rd252;
	selp.f64 	%fd343, %fd342, %fd218, %p57;
	min.s64 	%rd380, %rd379, %rd252;
$L__BB7_161:
	add.s64 	%rd255, %rd376, -8;
	// begin inline asm
	ld.global.nc.u64 %rd254, [%rd255];
	// end inline asm
	// begin inline asm
	ld.global.nc.u64 %rd256, [%rd376];
	// end inline asm
	mov.b64 	%fd223, %rd254;
	abs.f64 	%fd224, %fd343;
	abs.f64 	%fd225, %fd223;
	setp.lt.f64 	%p58, %fd224, %fd225;
	mov.f64 	%fd344, %fd223;
	mov.u64 	%rd381, %rd256;
	@%p58 bra 	$L__BB7_164;
	setp.lt.f64 	%p59, %fd225, %fd224;
	mov.f64 	%fd344, %fd343;
	mov.u64 	%rd381, %rd380;
	@%p59 bra 	$L__BB7_164;
	setp.lt.s64 	%p60, %rd380, %rd256;
	selp.f64 	%fd344, %fd343, %fd223, %p60;
	min.s64 	%rd381, %rd380, %rd256;
$L__BB7_164:
	add.s32 	%r387, %r387, 1024;
	add.s64 	%rd376, %rd376, 16384;
	add.s32 	%r388, %r388, 1024;
	setp.lt.s32 	%p61, %r387, %r20;
	@%p61 bra 	$L__BB7_152;
$L__BB7_165:
	// begin inline asm
	mov.u32 %r48, %laneid;
	// end inline asm
	mov.b64 	%rd258, %fd344;
	mov.b64 	{%r50, %r55}, %rd258;
	mov.b32 	%r66, 1;
	mov.b32 	%r67, 31;
	mov.b32 	%r68, -1;
	// begin inline asm
	shfl.sync.down.b32 %r49, %r50, %r66, %r67, %r68;
	// end inline asm
	// begin inline asm
	shfl.sync.down.b32 %r54, %r55, %r66, %r67, %r68;
	// end inline asm
	mov.b64 	%rd259, {%r49, %r54};
	mov.b64 	%fd229, %rd259;
	mov.b64 	{%r60, %r65}, %rd381;
	// begin inline asm
	shfl.sync.down.b32 %r59, %r60, %r66, %r67, %r68;
	// end inline asm
	// begin inline asm
	shfl.sync.down.b32 %r64, %r65, %r66, %r67, %r68;
	// end inline asm
	mov.b64 	%rd150, {%r59, %r64};
	setp.gt.s32 	%p62, %r48, 30;
	mov.f64 	%fd346, %fd344;
	mov.u64 	%rd383, %rd381;
	@%p62 bra 	$L__BB7_169;
	abs.f64 	%fd230, %fd344;
	abs.f64 	%fd231, %fd229;
	setp.lt.f64 	%p63, %fd230, %fd231;
	mov.f64 	%fd346, %fd229;
	mov.u64 	%rd383, %rd150;
	@%p63 bra 	$L__BB7_169;
	setp.lt.f64 	%p64, %fd231, %fd230;
	mov.f64 	%fd346, %fd344;
	mov.u64 	%rd383, %rd381;
	@%p64 bra 	$L__BB7_169;
	setp.lt.s64 	%p65, %rd381, %rd150;
	selp.f64 	%fd346, %fd344, %fd229, %p65;
	min.s64 	%rd383, %rd381, %rd150;
$L__BB7_169:
	mov.b64 	%rd260, %fd346;
	mov.b64 	{%r70, %r75}, %rd260;
	mov.b32 	%r86, 2;
	mov.b32 	%r87, 31;
	mov.b32 	%r88, -1;
	// begin inline asm
	shfl.sync.down.b32 %r69, %r70, %r86, %r87, %r88;
	// end inline asm
	// begin inline asm
	shfl.sync.down.b32 %r74, %r75, %r86, %r87, %r88;
	// end inline asm
	mov.b64 	%rd261, {%r69, %r74};
	mov.b64 	%fd234, %rd261;
	mov.b64 	{%r80, %r85}, %rd383;
	// begin inline asm
	shfl.sync.down.b32 %r79, %r80, %r86, %r87, %r88;
	// end inline asm
	// begin inline asm
	shfl.sync.down.b32 %r84, %r85, %r86, %r87, %r88;
	// end inline asm
	mov.b64 	%rd153, {%r79, %r84};
	setp.gt.s32 	%p66, %r48, 29;
	mov.f64 	%fd347, %fd346;
	mov.u64 	%rd384, %rd383;
	@%p66 bra 	$L__BB7_173;
	abs.f64 	%fd235, %fd346;
	abs.f64 	%fd236, %fd234;
	setp.lt.f64 	%p67, %fd235, %fd236;
	mov.f64 	%fd347, %fd234;
	mov.u64 	%rd384, %rd153;
	@%p67 bra 	$L__BB7_173;
	setp.lt.f64 	%p68, %fd236, %fd235;
	mov.f64 	%fd347, %fd346;
	mov.u64 	%rd384, %rd383;
	@%p68 bra 	$L__BB7_173;
	setp.lt.s64 	%p69, %rd383, %rd153;
	selp.f64 	%fd347, %fd346, %fd234, %p69;
	min.s64 	%rd384, %rd383, %rd153;
$L__BB7_173:
	mov.b64 	%rd262, %fd347;
	mov.b64 	{%r90, %r95}, %rd262;
	mov.b32 	%r106, 4;
	mov.b32 	%r107, 31;
	mov.b32 	%r108, -1;
	// begin inline asm
	shfl.sync.down.b32 %r89, %r90, %r106, %r107, %r108;
	// end inline asm
	// begin inline asm
	shfl.sync.down.b32 %r94, %r95, %r106, %r107, %r108;
	// end inline asm
	mov.b64 	%rd263, {%r89, %r94};
	mov.b64 	%fd239, %rd263;
	mov.b64 	{%r100, %r105}, %rd384;
	// begin inline asm
	shfl.sync.down.b32 %r99, %r100, %r106, %r107, %r108;
	// end inline asm
	// begin inline asm
	shfl.sync.down.b32 %r104, %r105, %r106, %r107, %r108;
	// end inline asm
	mov.b64 	%rd156, {%r99, %r104};
	setp.gt.s32 	%p70, %r48, 27;
	mov.f64 	%fd348, %fd347;
	mov.u64 	%rd385, %rd384;
	@%p70 bra 	$L__BB7_177;
	abs.f64 	%fd240, %fd347;
	abs.f64 	%fd241, %fd239;
	setp.lt.f64 	%p71, %fd240, %fd241;
	mov.f64 	%fd348, %fd239;
	mov.u64 	%rd385, %rd156;
	@%p71 bra 	$L__BB7_177;
	setp.lt.f64 	%p72, %fd241, %fd240;
	mov.f64 	%fd348, %fd347;
	mov.u64 	%rd385, %rd384;
	@%p72 bra 	$L__BB7_177;
	setp.lt.s64 	%p73, %rd384, %rd156;
	selp.f64 	%fd348, %fd347, %fd239, %p73;
	min.s64 	%rd385, %rd384, %rd156;
$L__BB7_177:
	mov.b64 	%rd264, %fd348;
	mov.b64 	{%r110, %r115}, %rd264;
	mov.b32 	%r126, 8;
	mov.b32 	%r127, 31;
	mov.b32 	%r128, -1;
	// begin inline asm
	shfl.sync.down.b32 %r109, %r110, %r126, %r127, %r128;
	// end inline asm
	// begin inline asm
	shfl.sync.down.b32 %r114, %r115, %r126, %r127, %r128;
	// end inline asm
	mov.b64 	%rd265, {%r109, %r114};
	mov.b64 	%fd244, %rd265;
	mov.b64 	{%r120, %r125}, %rd385;
	// begin inline asm
	shfl.sync.down.b32 %r119, %r120, %r126, %r127, %r128;
	// end inline asm
	// begin inline asm
	shfl.sync.down.b32 %r124, %r125, %r126, %r127, %r128;
	// end inline asm
	mov.b64 	%rd159, {%r119, %r124};
	setp.gt.s32 	%p74, %r48, 23;
	mov.f64 	%fd349, %fd348;
	mov.u64 	%rd386, %rd385;
	@%p74 bra 	$L__BB7_181;
	abs.f64 	%fd245, %fd348;
	abs.f64 	%fd246, %fd244;
	setp.lt.f64 	%p75, %fd245, %fd246;
	mov.f64 	%fd349, %fd244;
	mov.u64 	%rd386, %rd159;
	@%p75 bra 	$L__BB7_181;
	setp.lt.f64 	%p76, %fd246, %fd245;
	mov.f64 	%fd349, %fd348;
	mov.u64 	%rd386, %rd385;
	@%p76 bra 	$L__BB7_181;
	setp.lt.s64 	%p77, %rd385, %rd159;
	selp.f64 	%fd349, %fd348, %fd244, %p77;
	min.s64 	%rd386, %rd385, %rd159;
$L__BB7_181:
	mov.b64 	%rd266, %fd349;
	mov.b64 	{%r130, %r135}, %rd266;
	mov.b32 	%r146, 16;
	mov.b32 	%r147, 31;
	mov.b32 	%r148, -1;
	// begin inline asm
	shfl.sync.down.b32 %r129, %r130, %r146, %r147, %r148;
	// end inline asm
	// begin inline asm
	shfl.sync.down.b32 %r134, %r135, %r146, %r147, %r148;
	// end inline asm
	mov.b64 	%rd267, {%r129, %r134};
	mov.b64 	%fd249, %rd267;
	mov.b64 	{%r140, %r145}, %rd386;
	// begin inline asm
	shfl.sync.down.b32 %r139, %r140, %r146, %r147, %r148;
	// end inline asm
	// begin inline asm
	shfl.sync.down.b32 %r144, %r145, %r146, %r147, %r148;
	// end inline asm
	mov.b64 	%rd162, {%r139, %r144};
	setp.gt.s32 	%p78, %r48, 15;
	mov.f64 	%fd357, %fd349;
	mov.u64 	%rd394, %rd386;
	@%p78 bra 	$L__BB7_185;
	abs.f64 	%fd250, %fd349;
	abs.f64 	%fd251, %fd249;
	setp.lt.f64 	%p79, %fd250, %fd251;
	mov.f64 	%fd357, %fd249;
	mov.u64 	%rd394, %rd162;
	@%p79 bra 	$L__BB7_185;
	setp.lt.f64 	%p80, %fd251, %fd250;
	mov.f64 	%fd357, %fd349;
	mov.u64 	%rd394, %rd386;
	@%p80 bra 	$L__BB7_185;
	setp.lt.s64 	%p81, %rd386, %rd162;
	selp.f64 	%fd357, %fd349, %fd249, %p81;
	min.s64 	%rd394, %rd386, %rd162;
$L__BB7_185:
	setp.ne.s32 	%p82, %r48, 0;
	@%p82 bra 	$L__BB7_187;
	shr.u32 	%r149, %r16, 1;
	and.b32  	%r150, %r149, 496;
	mov.u32 	%r151, _ZN6thrust24THRUST_300001_SM_1000_NS8cuda_cub4core6detail5shmemE;
	add.s32 	%r152, %r151, %r150;
	st.shared.f64 	[%r152+8], %fd357;
	st.shared.u64 	[%r152+16], %rd394;
$L__BB7_187:
	bar.sync 	0;
	setp.ne.s32 	%p83, %r16, 0;
	@%p83 bra 	$L__BB7_209;
	ld.shared.f64 	%fd254, [_ZN6thrust24THRUST_300001_SM_1000_NS8cuda_cub4core6detail5shmemE+24];
	ld.shared.u64 	%rd165, [_ZN6thrust24THRUST_300001_SM_1000_NS8cuda_cub4core6detail5shmemE+32];
	abs.f64 	%fd255, %fd357;
	abs.f64 	%fd256, %fd254;
	setp.lt.f64 	%p84, %fd255, %fd256;
	mov.f64 	%fd351, %fd254;
	mov.u64 	%rd388, %rd165;
	@%p84 bra 	$L__BB7_191;
	setp.lt.f64 	%p85, %fd256, %fd255;
	mov.f64 	%fd351, %fd357;
	mov.u64 	%rd388, %rd394;
	@%p85 bra 	$L__BB7_191;
	setp.lt.s64 	%p86, %rd394, %rd165;
	selp.f64 	%fd351, %fd357, %fd254, %p86;
	min.s64 	%rd388, %rd394, %rd165;
$L__BB7_191:
	ld.shared.f64 	%fd259, [_ZN6thrust24THRUST_300001_SM_1000_NS8cuda_cub4core6detail5shmemE+40];
	ld.shared.u64 	%rd168, [_ZN6thrust24THRUST_300001_SM_1000_NS8cuda_cub4core6detail5shmemE+48];
	abs.f64 	%fd260, %fd351;
	abs.f64 	%fd261, %fd259;
	setp.lt.f64 	%p87, %fd260, %fd261;
	mov.f64 	%fd352, %fd259;
	mov.u64 	%rd389, %rd168;
	@%p87 bra 	$L__BB7_194;
	setp.lt.f64 	%p88, %fd261, %fd260;
	mov.f64 	%fd352, %fd351;
	mov.u64 	%rd389, %rd388;
	@%p88 bra 	$L__BB7_194;
	setp.lt.s64 	%p89, %rd388, %rd168;
	selp.f64 	%fd352, %fd351, %fd259, %p89;
	min.s64 	%rd389, %rd388, %rd168;
$L__BB7_194:
	ld.shared.f64 	%fd264, [_ZN6thrust24THRUST_300001_SM_1000_NS8cuda_cub4core6detail5shmemE+56];
	ld.shared.u64 	%rd171, [_ZN6thrust24THRUST_300001_SM_1000_NS8cuda_cub4core6detail5shmemE+64];
	abs.f64 	%fd265, %fd352;
	abs.f64 	%fd266, %fd264;
	setp.lt.f64 	%p90, %fd265, %fd266;
	mov.f64 	%fd353, %fd264;
	mov.u64 	%rd390, %rd171;
	@%p90 bra 	$L__BB7_197;
	setp.lt.f64 	%p91, %fd266, %fd265;
	mov.f64 	%fd353, %fd352;
	mov.u64 	%rd390, %rd389;
	@%p91 bra 	$L__BB7_197;
	setp.lt.s64 	%p92, %rd389, %rd171;
	selp.f64 	%fd353, %fd352, %fd264, %p92;
	min.s64 	%rd390, %rd389, %rd171;
$L__BB7_197:
	ld.shared.f64 	%fd269, [_ZN6thrust24THRUST_300001_SM_1000_NS8cuda_cub4core6detail5shmemE+72];
	ld.shared.u64 	%rd174, [_ZN6thrust24THRUST_300001_SM_1000_NS8cuda_cub4core6detail5shmemE+80];
	abs.f64 	%fd270, %fd353;
	abs.f64 	%fd271, %fd269;
	setp.lt.f64 	%p93, %fd270, %fd271;
	mov.f64 	%fd354, %fd269;
	mov.u64 	%rd391, %rd174;
	@%p93 bra 	$L__BB7_200;
	setp.lt.f64 	%p94, %fd271, %fd270;
	mov.f64 	%fd354, %fd353;
	mov.u64 	%rd391, %rd390;
	@%p94 bra 	$L__BB7_200;
	setp.lt.s64 	%p95, %rd390, %rd174;
	selp.f64 	%fd354, %fd353, %fd269, %p95;
	min.s64 	%rd391, %rd390, %rd174;
$L__BB7_200:
	ld.shared.f64 	%fd274, [_ZN6thrust24THRUST_300001_SM_1000_NS8cuda_cub4core6detail5shmemE+88];
	ld.shared.u64 	%rd177, [_ZN6thrust24THRUST_300001_SM_1000_NS8cuda_cub4core6detail5shmemE+96];
	abs.f64 	%fd275, %fd354;
	abs.f64 	%fd276, %fd274;
	setp.lt.f64 	%p96, %fd275, %fd276;
	mov.f64 	%fd355, %fd274;
	mov.u64 	%rd392, %rd177;
	@%p96 bra 	$L__BB7_203;
	setp.lt.f64 	%p97, %fd276, %fd275;
	mov.f64 	%fd355, %fd354;
	mov.u64 	%rd392, %rd391;
	@%p97 bra 	$L__BB7_203;
	setp.lt.s64 	%p98, %rd391, %rd177;
	selp.f64 	%fd355, %fd354, %fd274, %p98;
	min.s64 	%rd392, %rd391, %rd177;
$L__BB7_203:
	ld.shared.f64 	%fd279, [_ZN6thrust24THRUST_300001_SM_1000_NS8cuda_cub4core6detail5shmemE+104];
	ld.shared.u64 	%rd180, [_ZN6thrust24THRUST_300001_SM_1000_NS8cuda_cub4core6detail5shmemE+112];
	abs.f64 	%fd280, %fd355;
	abs.f64 	%fd281, %fd279;
	setp.lt.f64 	%p99, %fd280, %fd281;
	mov.f64 	%fd356, %fd279;
	mov.u64 	%rd393, %rd180;
	@%p99 bra 	$L__BB7_206;
	setp.lt.f64 	%p100, %fd281, %fd280;
	mov.f64 	%fd356, %fd355;
	mov.u64 	%rd393, %rd392;
	@%p100 bra 	$L__BB7_206;
	setp.lt.s64 	%p101, %rd392, %rd180;
	selp.f64 	%fd356, %fd355, %fd279, %p101;
	min.s64 	%rd393, %rd392, %rd180;
$L__BB7_206:
	ld.shared.f64 	%fd284, [_ZN6thrust24THRUST_300001_SM_1000_NS8cuda_cub4core6detail5shmemE+120];
	ld.shared.u64 	%rd183, [_ZN6thrust24THRUST_300001_SM_1000_NS8cuda_cub4core6detail5shmemE+128];
	abs.f64 	%fd285, %fd356;
	abs.f64 	%fd286, %fd284;
	setp.lt.f64 	%p102, %fd285, %fd286;
	mov.u64 	%rd394, %rd183;
	mov.f64 	%fd357, %fd284;
	@%p102 bra 	$L__BB7_209;
	setp.lt.f64 	%p103, %fd286, %fd285;
	mov.u64 	%rd394, %rd393;
	mov.f64 	%fd357, %fd356;
	@%p103 bra 	$L__BB7_209;
	setp.lt.s64 	%p104, %rd393, %rd183;
	selp.f64 	%fd357, %fd356, %fd284, %p104;
	min.s64 	%rd394, %rd393, %rd183;
$L__BB7_209:
	mov.u32 	%r376, %tid.x;
	setp.ne.s32 	%p221, %r376, 0;
	@%p221 bra 	$L__BB7_211;
	ld.param.u64 	%rd326, [_ZN6thrust24THRUST_300001_SM_1000_NS8cuda_cub4core6detail13_kernel_agentINS1_8__reduce11ReduceAgentIPN4cuda3std3__45tupleIJdlEEESC_SB_iNS1_9__extrema9arg_max_fIdl10comparatorEEEEJSC_SC_iSG_EEEvDpT0__param_1];
	cvta.to.global.u64 	%rd317, %rd326;
	st.global.f64 	[%rd317], %fd357;
	st.global.u64 	[%rd317+8], %rd394;
$L__BB7_211:
	ret;

}
	// .globl	_ZN6thrust24THRUST_300001_SM_1000_NS8cuda_cub4core6detail13_kernel_agentINS1_8__reduce11ReduceAgentINS0_12zip_iteratorIN4cuda3std3__45tupleIJNS0_10device_ptrIdEENS0_17counting_iteratorIlNS0_11use_defaultESF_SF_EEEEEEEPNSB_IJdlEEESJ_lNS1_9__extrema9arg_max_fIdl10comparatorEEEEJSI_SK_lSO_EEEvDpT0_
.visible .entry _ZN6thrust24THRUST_300001_SM_1000_NS8cuda_cub4core6detail13_kernel_agentINS1_8__reduce11ReduceAgentINS0_12zip_iteratorIN4cuda3std3__45tupleIJNS0_10device_ptrIdEENS0_17counting_iteratorIlNS0_11use_defaultESF_SF_EEEEEEEPNSB_IJdlEEESJ_lNS1_9__extrema9arg_max_fIdl10comparatorEEEEJSI_SK_lSO_EEEvDpT0_(
	.param .align 8 .b8 _ZN6thrust24THRUST_300001_SM_1000_NS8cuda_cub4core6detail13_kernel_agentINS1_8__reduce11ReduceAgentINS0_12zip_iteratorIN4cuda3std3__45tupleIJNS0_10device_ptrIdEENS0_17counting_iteratorIlNS0_11use_defaultESF_SF_EEEEEEEPNSB_IJdlEEESJ_lNS1_9__extrema9arg_max_fIdl10comparatorEEEEJSI_SK_lSO_EEEvDpT0__param_0[16],
	.param .u64 .ptr .align 1 _ZN6thrust24THRUST_300001_SM_1000_NS8cuda_cub4core6detail13_kernel_agentINS1_8__reduce11ReduceAgentINS0_12zip_iteratorIN4cuda3std3__45tupleIJNS0_10device_ptrIdEENS0_17counting_iteratorIlNS0_11use_defaultESF_SF_EEEEEEEPNSB_IJdlEEESJ_lNS1_9__extrema9arg_max_fIdl10comparatorEEEEJSI_SK_lSO_EEEvDpT0__param_1,
	.param .u64 _ZN6thrust24THRUST_300001_SM_1000_NS8cuda_cub4core6detail13_kernel_agentINS1_8__reduce11ReduceAgentINS0_12zip_iteratorIN4cuda3std3__45tupleIJNS0_10device_ptrIdEENS0_17counting_iteratorIlNS0_11use_defaultESF_SF_EEEEEEEPNSB_IJdlEEESJ_lNS1_9__extrema9arg_max_fIdl10comparatorEEEEJSI_SK_lSO_EEEvDpT0__param_2,
	.param .align 1 .b8 _ZN6thrust24THRUST_300001_SM_1000_NS8cuda_cub4core6detail13_kernel_agentINS1_8__reduce11ReduceAgentINS0_12zip_iteratorIN4cuda3std3__45tupleIJNS0_10device_ptrIdEENS0_17counting_iteratorIlNS0_11use_defaultESF_SF_EEEEEEEPNSB_IJdlEEESJ_lNS1_9__extrema9arg_max_fIdl10comparatorEEEEJSI_SK_lSO_EEEvDpT0__param_3[1]
)
.maxntid 256
{
	.reg .pred 	%p<213>;
	.reg .b32 	%r<391>;
	.reg .b64 	%rd<341>;
	.reg .b64 	%fd<352>;

	ld.param.u64 	%rd192, [_ZN6thrust24THRUST_300001_SM_1000_NS8cuda_cub4core6detail13_kernel_agentINS1_8__reduce11ReduceAgentINS0_12zip_iteratorIN4cuda3std3__45tupleIJNS0_10device_ptrIdEENS0_17counting_iteratorIlNS0_11use_defaultESF_SF_EEEEEEEPNSB_IJdlEEESJ_lNS1_9__extrema9arg_max_fIdl10comparatorEEEEJSI_SK_lSO_EEEvDpT0__param_0+8];
	ld.param.u64 	%rd191, [_ZN6thrust24THRUST_300001_SM_1000_NS8cuda_cub4core6detail13_kernel_agentINS1_8__reduce11ReduceAgentINS0_12zip_iteratorIN4cuda3std3__45tupleIJNS0_10device_ptrIdEENS0_17counting_iteratorIlNS0_11use_defaultESF_SF_EEEEEEEPNSB_IJdlEEESJ_lNS1_9__extrema9arg_max_fIdl10comparatorEEEEJSI_SK_lSO_EEEvDpT0__param_0];
	ld.param.u64 	%rd194, [_ZN6thrust24THRUST_300001_SM_1000_NS8cuda_cub4core6detail13_kernel_agentINS1_8__reduce11ReduceAgentINS0_12zip_iteratorIN4cuda3std3__45tupleIJNS0_10device_ptrIdEENS0_17counting_iteratorIlNS0_11use_defaultESF_SF_EEEEEEEPNSB_IJdlEEESJ_lNS1_9__extrema9arg_max_fIdl10comparatorEEEEJSI_SK_lSO_EEEvDpT0__param_2];
	setp.eq.s64 	%p1, %rd194, 0;
	@%p1 bra 	$L__BB8_206;
	cvta.to.global.u64 	%rd1, %rd191;
	setp.gt.s64 	%p2, %rd194, 1279;
	@%p2 bra 	$L__BB8_122;
	cvt.u32.u64 	%r1, %rd194;
	mov.u32 	%r2, %tid.x;
	setp.ge.s32 	%p96, %r2, %r1;
	mov.f64 	%fd298, 0d0000000000000000;
	mov.b64 	%rd283, 0;
	mov.u32 	%r385, %r2;
	@%p96 bra 	$L__BB8_4;
	cvt.u64.u32 	%rd239, %r2;
	mul.wide.u32 	%rd240, %r2, 8;
	add.s64 	%rd241, %rd1, %rd240;
	add.s64 	%rd283, %rd192, %rd239;
	ld.global.f64 	%fd298, [%rd241];
	add.s32 	%r385, %r2, 256;
$L__BB8_4:
	setp.ge.s32 	%p97, %r385, %r1;
	@%p97 bra 	$L__BB8_26;
	not.b32 	%r154, %r385;
	add.s32 	%r5, %r154, %r1;
	and.b32  	%r155, %r5, 768;
	setp.eq.s32 	%p98, %r155, 768;
	@%p98 bra 	$L__BB8_11;
	cvt.u64.u32 	%rd243, %r385;
	add.s64 	%rd274, %rd192, %rd243;
	mul.wide.u32 	%rd244, %r385, 8;
	add.s64 	%rd273, %rd1, %rd244;
	shr.u32 	%r156, %r5, 8;
	add.s32 	%r157, %r156, 1;
	and.b32  	%r158, %r157, 3;
	neg.s32 	%r383, %r158;
$L__BB8_7:
	.pragma "nounroll";
	mov.u64 	%rd9, %rd283;
	mov.f64 	%fd3, %fd298;
	ld.global.f64 	%fd4, [%rd273];
	abs.f64 	%fd5, %fd3;
	abs.f64 	%fd6, %fd4;
	setp.lt.f64 	%p99, %fd5, %fd6;
	mov.u64 	%rd283, %rd274;
	mov.f64 	%fd298, %fd4;
	@%p99 bra 	$L__BB8_10;
	setp.lt.f64 	%p100, %fd6, %fd5;
	mov.u64 	%rd283, %rd9;
	mov.f64 	%fd298, %fd3;
	@%p100 bra 	$L__BB8_10;
	setp.lt.s64 	%p101, %rd9, %rd274;
	min.s64 	%rd283, %rd9, %rd274;
	selp.f64 	%fd298, %fd3, %fd4, %p101;
$L__BB8_10:
	add.s32 	%r385, %r385, 256;
	add.s64 	%rd274, %rd274, 256;
	add.s64 	%rd273, %rd273, 2048;
	add.s32 	%r383, %r383, 1;
	setp.ne.s32 	%p102, %r383, 0;
	@%p102 bra 	$L__BB8_7;
$L__BB8_11:
	setp.lt.u32 	%p103, %r5, 768;
	@%p103 bra 	$L__BB8_26;
	add.s32 	%r386, %r385, 512;
$L__BB8_13:
	mov.u32 	%r13, %r386;
	add.s32 	%r159, %r13, -512;
	cvt.s64.s32 	%rd245, %r159;
	mul.wide.s32 	%rd246, %r159, 8;
	add.s64 	%rd17, %rd1, %rd246;
	add.s64 	%rd18, %rd192, %rd245;
	ld.global.f64 	%fd12, [%rd17];
	abs.f64 	%fd13, %fd298;
	abs.f64 	%fd14, %fd12;
	setp.lt.f64 	%p104, %fd13, %fd14;
	mov.u64 	%rd280, %rd18;
	mov.f64 	%fd295, %fd12;
	@%p104 bra 	$L__BB8_16;
	setp.lt.f64 	%p105, %fd14, %fd13;
	mov.u64 	%rd280, %rd283;
	mov.f64 	%fd295, %fd298;
	@%p105 bra 	$L__BB8_16;
	setp.lt.s64 	%p106, %rd283, %rd18;
	min.s64 	%rd280, %rd283, %rd18;
	selp.f64 	%fd295, %fd298, %fd12, %p106;
$L__BB8_16:
	add.s32 	%r160, %r13, -256;
	cvt.s64.s32 	%rd247, %r160;
	add.s64 	%rd21, %rd192, %rd247;
	ld.global.f64 	%fd17, [%rd17+2048];
	abs.f64 	%fd18, %fd295;
	abs.f64 	%fd19, %fd17;
	setp.lt.f64 	%p107, %fd18, %fd19;
	mov.u64 	%rd281, %rd21;
	mov.f64 	%fd296, %fd17;
	@%p107 bra 	$L__BB8_19;
	setp.lt.f64 	%p108, %fd19, %fd18;
	mov.u64 	%rd281, %rd280;
	mov.f64 	%fd296, %fd295;
	@%p108 bra 	$L__BB8_19;
	setp.lt.s64 	%p109, %rd280, %rd21;
	min.s64 	%rd281, %rd280, %rd21;
	selp.f64 	%fd296, %fd295, %fd17, %p109;
$L__BB8_19:
	cvt.s64.s32 	%rd248, %r13;
	add.s64 	%rd24, %rd192, %rd248;
	ld.global.f64 	%fd22, [%rd17+4096];
	abs.f64 	%fd23, %fd296;
	abs.f64 	%fd24, %fd22;
	setp.lt.f64 	%p110, %fd23, %fd24;
	mov.u64 	%rd282, %rd24;
	mov.f64 	%fd297, %fd22;
	@%p110 bra 	$L__BB8_22;
	setp.lt.f64 	%p111, %fd24, %fd23;
	mov.u64 	%rd282, %rd281;
	mov.f64 	%fd297, %fd296;
	@%p111 bra 	$L__BB8_22;
	setp.lt.s64 	%p112, %rd281, %rd24;
	min.s64 	%rd282, %rd281, %rd24;
	selp.f64 	%fd297, %fd296, %fd22, %p112;
$L__BB8_22:
	add.s32 	%r161, %r13, 256;
	cvt.s64.s32 	%rd249, %r161;
	add.s64 	%rd27, %rd192, %rd249;
	ld.global.f64 	%fd27, [%rd17+6144];
	abs.f64 	%fd28, %fd297;
	abs.f64 	%fd29, %fd27;
	setp.lt.f64 	%p113, %fd28, %fd29;
	mov.u64 	%rd283, %rd27;
	mov.f64 	%fd298, %fd27;
	@%p113 bra 	$L__BB8_25;
	setp.lt.f64 	%p114, %fd29, %fd28;
	mov.u64 	%rd283, %rd282;
	mov.f64 	%fd298, %fd297;
	@%p114 bra 	$L__BB8_25;
	setp.lt.s64 	%p115, %rd282, %rd27;
	min.s64 	%rd283, %rd282, %rd27;
	selp.f64 	%fd298, %fd297, %fd27, %p115;
$L__BB8_25:
	add.s32 	%r386, %r13, 1024;
	add.s32 	%r162, %r13, 512;
	setp.lt.s32 	%p116, %r162, %r1;
	@%p116 bra 	$L__BB8_13;
$L__BB8_26:
	setp.lt.s32 	%p117, %r1, 256;
	@%p117 bra 	$L__BB8_71;
	// begin inline asm
	mov.u32 %r276, %laneid;
	// end inline asm
	mov.b64 	%rd260, %fd298;
	mov.b64 	{%r278, %r283}, %rd260;
	mov.b32 	%r294, 1;
	mov.b32 	%r295, 31;
	mov.b32 	%r296, -1;
	// begin inline asm
	shfl.sync.down.b32 %r277, %r278, %r294, %r295, %r296;
	// end inline asm
	// begin inline asm
	shfl.sync.down.b32 %r282, %r283, %r294, %r295, %r296;
	// end inline asm
	mov.b64 	%rd261, {%r277, %r282};
	mov.b64 	%fd33, %rd261;
	mov.b64 	{%r288, %r293}, %rd283;
	// begin inline asm
	shfl.sync.down.b32 %r287, %r288, %r294, %r295, %r296;
	// end inline asm
	// begin inline asm
	shfl.sync.down.b32 %r292, %r293, %r294, %r295, %r296;
	// end inline asm
	mov.b64 	%rd31, {%r287, %r292};
	setp.gt.s32 	%p169, %r276, 30;
	mov.u64 	%rd285, %rd283;
	mov.f64 	%fd300, %fd298;
	@%p169 bra 	$L__BB8_31;
	abs.f64 	%fd34, %fd298;
	abs.f64 	%fd35, %fd33;
	setp.lt.f64 	%p170, %fd34, %fd35;
	mov.u64 	%rd285, %rd31;
	mov.f64 	%fd300, %fd33;
	@%p170 bra 	$L__BB8_31;
	setp.lt.f64 	%p171, %fd35, %fd34;
	mov.u64 	%rd285, %rd283;
	mov.f64 	%fd300, %fd298;
	@%p171 bra 	$L__BB8_31;
	setp.lt.s64 	%p172, %rd283, %rd31;
	min.s64 	%rd285, %rd283, %rd31;
	selp.f64 	%fd300, %fd298, %fd33, %p172;
$L__BB8_31:
	mov.b64 	%rd262, %fd300;
	mov.b64 	{%r298, %r303}, %rd262;
	mov.b32 	%r314, 2;
	mov.b32 	%r315, 31;
	mov.b32 	%r316, -1;
	// begin inline asm
	shfl.sync.down.b32 %r297, %r298, %r314, %r315, %r316;
	// end inline asm
	// begin inline asm
	shfl.sync.down.b32 %r302, %r303, %r314, %r315, %r316;
	// end inline asm
	mov.b64 	%rd263, {%r297, %r302};
	mov.b64 	%fd38, %rd263;
	mov.b64 	{%r308, %r313}, %rd285;
	// begin inline asm
	shfl.sync.down.b32 %r307, %r308, %r314, %r315, %r316;
	// end inline asm
	// begin inline asm
	shfl.sync.down.b32 %r312, %r313, %r314, %r315, %r316;
	// end inline asm
	mov.b64 	%rd34, {%r307, %r312};
	setp.gt.s32 	%p173, %r276, 29;
	mov.u64 	%rd286, %rd285;
	mov.f64 	%fd301, %fd300;
	@%p173 bra 	$L__BB8_35;
	abs.f64 	%fd39, %fd300;
	abs.f64 	%fd40, %fd38;
	setp.lt.f64 	%p174, %fd39, %fd40;
	mov.u64 	%rd286, %rd34;
	mov.f64 	%fd301, %fd38;
	@%p174 bra 	$L__BB8_35;
	setp.lt.f64 	%p175, %fd40, %fd39;
	mov.u64 	%rd286, %rd285;
	mov.f64 	%fd301, %fd300;
	@%p175 bra 	$L__BB8_35;
	setp.lt.s64 	%p176, %rd285, %rd34;
	min.s64 	%rd286, %rd285, %rd34;
	selp.f64 	%fd301, %fd300, %fd38, %p176;
$L__BB8_35:
	mov.b64 	%rd264, %fd301;
	mov.b64 	{%r318, %r323}, %rd264;
	mov.b32 	%r334, 4;
	mov.b32 	%r335, 31;
	mov.b32 	%r336, -1;
	// begin inline asm
	shfl.sync.down.b32 %r317, %r318, %r334, %r335, %r336;
	// end inline asm
	// begin inline asm
	shfl.sync.down.b32 %r322, %r323, %r334, %r335, %r336;
	// end inline asm
	mov.b64 	%rd265, {%r317, %r322};
	mov.b64 	%fd43, %rd265;
	mov.b64 	{%r328, %r333}, %rd286;
	// begin inline asm
	shfl.sync.down.b32 %r327, %r328, %r334, %r335, %r336;
	// end inline asm
	// begin inline asm
	shfl.sync.down.b32 %r332, %r333, %r334, %r335, %r336;
	// end inline asm
	mov.b64 	%rd37, {%r327, %r332};
	setp.gt.s32 	%p177, %r276, 27;
	mov.u64 	%rd287, %rd286;
	mov.f64 	%fd302, %fd301;
	@%p177 bra 	$L__BB8_39;
	abs.f64 	%fd44, %fd301;
	abs.f64 	%fd45, %fd43;
	setp.lt.f64 	%p178, %fd44, %fd45;
	mov.u64 	%rd287, %rd37;
	mov.f64 	%fd302, %fd43;
	@%p178 bra 	$L__BB8_39;
	setp.lt.f64 	%p179, %fd45, %fd44;
	mov.u64 	%rd287, %rd286;
	mov.f64 	%fd302, %fd301;
	@%p179 bra 	$L__BB8_39;
	setp.lt.s64 	%p180, %rd286, %rd37;
	min.s64 	%rd287, %rd286, %rd37;
	selp.f64 	%fd302, %fd301, %fd43, %p180;
$L__BB8_39:
	mov.b64 	%rd266, %fd302;
	mov.b64 	{%r338, %r343}, %rd266;
	mov.b32 	%r354, 8;
	mov.b32 	%r355, 31;
	mov.b32 	%r356, -1;
	// begin inline asm
	shfl.sync.down.b32 %r337, %r338, %r354, %r355, %r356;
	// end inline asm
	// begin inline asm
	shfl.sync.down.b32 %r342, %r343, %r354, %r355, %r356;
	// end inline asm
	mov.b64 	%rd267, {%r337, %r342};
	mov.b64 	%fd48, %rd267;
	mov.b64 	{%r348, %r353}, %rd287;
	// begin inline asm
	shfl.sync.down.b32 %r347, %r348, %r354, %r355, %r356;
	// end inline asm
	// begin inline asm
	shfl.sync.down.b32 %r352, %r353, %r354, %r355, %r356;
	// end inline asm
	mov.b64 	%rd40, {%r347, %r352};
	setp.gt.s32 	%p181, %r276, 23;
	mov.u64 	%rd288, %rd287;
	mov.f64 	%fd303, %fd302;
	@%p181 bra 	$L__BB8_43;
	abs.f64 	%fd49, %fd302;
	abs.f64 	%fd50, %fd48;
	setp.lt.f64 	%p182, %fd49, %fd50;
	mov.u64 	%rd288, %rd40;
	mov.f64 	%fd303, %fd48;
	@%p182 bra 	$L__BB8_43;
	setp.lt.f64 	%p183, %fd50, %fd49;
	mov.u64 	%rd288, %rd287;
	mov.f64 	%fd303, %fd302;
	@%p183 bra 	$L__BB8_43;
	setp.lt.s64 	%p184, %rd287, %rd40;
	min.s64 	%rd288, %rd287, %rd40;
	selp.f64 	%fd303, %fd302, %fd48, %p184;
$L__BB8_43:
	mov.b64 	%rd268, %fd303;
	mov.b64 	{%r358, %r363}, %rd268;
	mov.b32 	%r374, 16;
	mov.b32 	%r375, 31;
	mov.b32 	%r376, -1;
	// begin inline asm
	shfl.sync.down.b32 %r357, %r358, %r374, %r375, %r376;
	// end inline asm
	// begin inline asm
	shfl.sync.down.b32 %r362, %r363, %r374, %r375, %r376;
	// end inline asm
	mov.b64 	%rd269, {%r357, %r362};
	mov.b64 	%fd53, %rd269;
	mov.b64 	{%r368, %r373}, %rd288;
	// begin inline asm
	shfl.sync.down.b32 %r367, %r368, %r374, %r375, %r376;
	// end inline asm
	// begin inline asm
	shfl.sync.down.b32 %r372, %r373, %r374, %r375, %r376;
	// end inline asm
	mov.b64 	%rd43, {%r367, %r372};
	setp.gt.s32 	%p185, %r276, 15;
	mov.u64 	%rd340, %rd288;
	mov.f64 	%fd351, %fd303;
	@%p185 bra 	$L__BB8_47;
	abs.f64 	%fd54, %fd303;
	abs.f64 	%fd55, %fd53;
	setp.lt.f64 	%p186, %fd54, %fd55;
	mov.u64 	%rd340, %rd43;
	mov.f64 	%fd351, %fd53;
	@%p186 bra 	$L__BB8_47;
	setp.lt.f64 	%p187, %fd55, %fd54;
	mov.u64 	%rd340, %rd288;
	mov.f64 	%fd351, %fd303;
	@%p187 bra 	$L__BB8_47;
	setp.lt.s64 	%p188, %rd288, %rd43;
	min.s64 	%rd340, %rd288, %rd43;
	selp.f64 	%fd351, %fd303, %fd53, %p188;
$L__BB8_47:
	setp.ne.s32 	%p189, %r276, 0;
	@%p189 bra 	$L__BB8_49;
	shr.u32 	%r377, %r2, 1;
	and.b32  	%r378, %r377, 496;
	mov.u32 	%r379, _ZN6thrust24THRUST_300001_SM_1000_NS8cuda_cub4core6detail5shmemE;
	add.s32 	%r380, %r379, %r378;
	st.shared.f64 	[%r380+8], %fd351;
	st.shared.u64 	[%r380+16], %rd340;
$L__BB8_49:
	bar.sync 	0;
	setp.ne.s32 	%p190, %r2, 0;
	@%p190 bra 	$L__BB8_204;
	ld.shared.f64 	%fd58, [_ZN6thrust24THRUST_300001_SM_1000_NS8cuda_cub4core6detail5shmemE+24];
	ld.shared.u64 	%rd46, [_ZN6thrust24THRUST_300001_SM_1000_NS8cuda_cub4core6detail5shmemE+32];
	abs.f64 	%fd59, %fd351;
	abs.f64 	%fd60, %fd58;
	setp.lt.f64 	%p191, %fd59, %fd60;
	mov.u64 	%rd290, %rd46;
	mov.f64 	%fd305, %fd58;
	@%p191 bra 	$L__BB8_53;
	setp.lt.f64 	%p192, %fd60, %fd59;
	mov.u64 	%rd290, %rd340;
	mov.f64 	%fd305, %fd351;
	@%p192 bra 	$L__BB8_53;
	setp.lt.s64 	%p193, %rd340, %rd46;
	min.s64 	%rd290, %rd340, %rd46;
	selp.f64 	%fd305, %fd351, %fd58, %p193;
$L__BB8_53:
	ld.shared.f64 	%fd63, [_ZN6thrust24THRUST_300001_SM_1000_NS8cuda_cub4core6detail5shmemE+40];
	ld.shared.u64 	%rd49, [_ZN6thrust24THRUST_300001_SM_1000_NS8cuda_cub4core6detail5shmemE+48];
	abs.f64 	%fd64, %fd305;
	abs.f64 	%fd65, %fd63;
	setp.lt.f64 	%p194, %fd64, %fd65;
	mov.u64 	%rd291, %rd49;
	mov.f64 	%fd306, %fd63;
	@%p194 bra 	$L__BB8_56;
	setp.lt.f64 	%p195, %fd65, %fd64;
	mov.u64 	%rd291, %rd290;
	mov.f64 	%fd306, %fd305;
	@%p195 bra 	$L__BB8_56;
	setp.lt.s64 	%p196, %rd290, %rd49;
	min.s64 	%rd291, %rd290, %rd49;
	selp.f64 	%fd306, %fd305, %fd63, %p196;
$L__BB8_56:
	ld.shared.f64 	%fd68, [_ZN6thrust24THRUST_300001_SM_1000_NS8cuda_cub4core6detail5shmemE+56];
	ld.shared.u64 	%rd52, [_ZN6thrust24THRUST_300001_SM_1000_NS8cuda_cub4core6detail5shmemE+64];
	abs.f64 	%fd69, %fd306;
	abs.f64 	%fd70, %fd68;
	setp.lt.f64 	%p197, %fd69, %fd70;
	mov.u64 	%rd292, %rd52;
	mov.f64 	%fd307, %fd68;
	@%p197 bra 	$L__BB8_59;
	setp.lt.f64 	%p198, %fd70, %fd69;
	mov.u64 	%rd292, %rd291;
	mov.f64 	%fd307, %fd306;
	@%p198 bra 	$L__BB8_59;
	setp.lt.s64 	%p199, %rd291, %rd52;
	min.s64 	%rd292, %rd291, %rd52;
	selp.f64 	%fd307, %fd306, %fd68, %p199;
$L__BB8_59:
	ld.shared.f64 	%fd73, [_ZN6thrust24THRUST_300001_SM_1000_NS8cuda_cub4core6detail5shmemE+72];
	ld.shared.u64 	%rd55, [_ZN6thrust24THRUST_300001_SM_1000_NS8cuda_cub4core6detail5shmemE+80];
	abs.f64 	%fd74, %fd307;
	abs.f64 	%fd75, %fd73;
	setp.lt.f64 	%p200, %fd74, %fd75;
	mov.u64 	%rd293, %rd55;
	mov.f64 	%fd308, %fd73;
	@%p200 bra 	$L__BB8_62;
	setp.lt.f64 	%p201, %fd75, %fd74;
	mov.u64 	%rd293, %rd292;
	mov.f64 	%fd308, %fd307;
	@%p201 bra 	$L__BB8_62;
	setp.lt.s64 	%p202, %rd292, %rd55;
	min.s64 	%rd293, %rd292, %rd55;
	selp.f64 	%fd308, %fd307, %fd73, %p202;
$L__BB8_62:
	ld.shared.f64 	%fd78, [_ZN6thrust24THRUST_300001_SM_1000_NS8cuda_cub4core6detail5shmemE+88];
	ld.shared.u64 	%rd58, [_ZN6thrust24THRUST_300001_SM_1000_NS8cuda_cub4core6detail5shmemE+96];
	abs.f64 	%fd79, %fd308;
	abs.f64 	%fd80, %fd78;
	setp.lt.f64 	%p203, %fd79, %fd80;
	mov.u64 	%rd294, %rd58;
	mov.f64 	%fd309, %fd78;
	@%p203 bra 	$L__BB8_65;
	setp.lt.f64 	%p204, %fd80, %fd79;
	mov.u64 	%rd294, %rd293;
	mov.f64 	%fd309, %fd308;
	@%p204 bra 	$L__BB8_65;
	setp.lt.s64 	%p205, %rd293, %rd58;
	min.s64 	%rd294, %rd293, %rd58;
	selp.f64 	%fd309, %fd308, %fd78, %p205;
$L__BB8_65:
	ld.shared.f64 	%fd83, [_ZN6thrust24THRUST_300001_SM_1000_NS8cuda_cub4core6detail5shmemE+104];
	ld.shared.u64 	%rd61, [_ZN6thrust24THRUST_300001_SM_1000_NS8cuda_cub4core6detail5shmemE+112];
	abs.f64 	%fd84, %fd309;
	abs.f64 	%fd85, %fd83;
	setp.lt.f64 	%p206, %fd84, %fd85;
	mov.u64 	%rd295, %rd61;
	mov.f64 	%fd310, %fd83;
	@%p206 bra 	$L__BB8_68;
	setp.lt.f64 	%p207, %fd85, %fd84;
	mov.u64 	%rd295, %rd294;
	mov.f64 	%fd310, %fd309;
	@%p207 bra 	$L__BB8_68;
	setp.lt.s64 	%p208, %rd294, %rd61;
	min.s64 	%rd295, %rd294, %rd61;
	selp.f64 	%fd310, %fd309, %fd83, %p208;
$L__BB8_68:
	ld.shared.f64 	%fd88, [_ZN6thrust24THRUST_300001_SM_1000_NS8cuda_cub4core6detail5shmemE+120];
	ld.shared.u64 	%rd64, [_ZN6thrust24THRUST_300001_SM_1000_NS8cuda_cub4core6detail5shmemE+128];
	abs.f64 	%fd89, %fd310;
	abs.f64 	%fd90, %fd88;
	setp.lt.f64 	%p209, %fd89, %fd90;
	mov.u64 	%rd340, %rd64;
	mov.f64 	%fd351, %fd88;
	@%p209 bra 	$L__BB8_204;
	setp.lt.f64 	%p210, %fd90, %fd89;
	mov.u64 	%rd340, %rd295;
	mov.f64 	%fd351, %fd310;
	@%p210 bra 	$L__BB8_204;
	setp.lt.s64 	%p211, %rd295, %rd64;
	min.s64 	%rd340, %rd295, %rd64;
	selp.f64 	%fd351, %fd310, %fd88, %p211;
	bra.uni 	$L__BB8_204;
$L__BB8_71:
	// begin inline asm
	mov.u32 %r163, %laneid;
	// end inline asm
	and.b32  	%r184, %r2, 992;
	add.s32 	%r185, %r184, 32;
	setp.gt.s32 	%p118, %r185, %r1;
	not.b32 	%r186, %r184;
	add.s32 	%r187, %r1, %r186;
	selp.b32 	%r182, %r187, 31, %p118;
	mov.b64 	%rd250, %fd298;
	mov.b64 	{%r165, %r170}, %rd250;
	mov.b32 	%r181, 1;
	mov.b32 	%r183, -1;
	// begin inline asm
	shfl.sync.down.b32 %r164, %r165, %r181, %r182, %r183;
	// end inline asm
	// begin inline asm
	shfl.sync.down.b32 %r169, %r170, %r181, %r182, %r183;
	// end inline asm
	mov.b64 	%rd251, {%r164, %r169};
	mov.b64 	%fd92, %rd251;
	mov.b64 	{%r175, %r180}, %rd283;
	// begin inline asm
	shfl.sync.down.b32 %r174, %r175, %r181, %r182, %r183;
	// end inline asm
	// begin inline asm
	shfl.sync.down.b32 %r179, %r180, %r181, %r182, %r183;
	// end inline asm
	mov.b64 	%rd66, {%r174, %r179};
	setp.ge.s32 	%p119, %r163, %r182;
	mov.u64 	%rd296, %rd283;
	mov.f64 	%fd311, %fd298;
	@%p119 bra 	$L__BB8_75;
	abs.f64 	%fd93, %fd298;
	abs.f64 	%fd94, %fd92;
	setp.lt.f64 	%p120, %fd93, %fd94;
	mov.u64 	%rd296, %rd66;
	mov.f64 	%fd311, %fd92;
	@%p120 bra 	$L__BB8_75;
	setp.lt.f64 	%p121, %fd94, %fd93;
	mov.u64 	%rd296, %rd283;
	mov.f64 	%fd311, %fd298;
	@%p121 bra 	$L__BB8_75;
	setp.lt.s64 	%p122, %rd283, %rd66;
	min.s64 	%rd296, %rd283, %rd66;
	selp.f64 	%fd311, %fd298, %fd92, %p122;
$L__BB8_75:
	mov.b64 	%rd252, %fd311;
	mov.b64 	{%r189, %r194}, %rd252;
	mov.b32 	%r205, 2;
	mov.b32 	%r207, -1;
	// begin inline asm
	shfl.sync.down.b32 %r188, %r189, %r205, %r182, %r207;
	// end inline asm
	// begin inline asm
	shfl.sync.down.b32 %r193, %r194, %r205, %r182, %r207;
	// end inline asm
	mov.b64 	%rd253, {%r188, %r193};
	mov.b64 	%fd97, %rd253;
	mov.b64 	{%r199, %r204}, %rd296;
	// begin inline asm
	shfl.sync.down.b32 %r198, %r199, %r205, %r182, %r207;
	// end inline asm
	// begin inline asm
	shfl.sync.down.b32 %r203, %r204, %r205, %r182, %r207;
	// end inline asm
	mov.b64 	%rd69, {%r198, %r203};
	add.s32 	%r208, %r163, 2;
	setp.gt.s32 	%p123, %r208, %r182;
	mov.u64 	%rd297, %rd296;
	mov.f64 	%fd312, %fd311;
	@%p123 bra 	$L__BB8_79;
	abs.f64 	%fd98, %fd311;
	abs.f64 	%fd99, %fd97;
	setp.lt.f64 	%p124, %fd98, %fd99;
	mov.u64 	%rd297, %rd69;
	mov.f64 	%fd312, %fd97;
	@%p124 bra 	$L__BB8_79;
	setp.lt.f64 	%p125, %fd99, %fd98;
	mov.u64 	%rd297, %rd296;
	mov.f64 	%fd312, %fd311;
	@%p125 bra 	$L__BB8_79;
	setp.lt.s64 	%p126, %rd296, %rd69;
	min.s64 	%rd297, %rd296, %rd69;
	selp.f64 	%fd312, %fd311, %fd97, %p126;
$L__BB8_79:
	mov.b64 	%rd254, %fd312;
	mov.b64 	{%r210, %r215}, %rd254;
	mov.b32 	%r226, 4;
	mov.b32 	%r228, -1;
	// begin inline asm
	shfl.sync.down.b32 %r209, %r210, %r226, %r182, %r228;
	// end inline asm
	// begin inline asm
	shfl.sync.down.b32 %r214, %r215, %r226, %r182, %r228;
	// end inline asm
	mov.b64 	%rd255, {%r209, %r214};
	mov.b64 	%fd102, %rd255;
	mov.b64 	{%r220, %r225}, %rd297;
	// begin inline asm
	shfl.sync.down.b32 %r219, %r220, %r226, %r182, %r228;
	// end inline asm
	// begin inline asm
	shfl.sync.down.b32 %r224, %r225, %r226, %r182, %r228;
	// end inline asm
	mov.b64 	%rd72, {%r219, %r224};
	add.s32 	%r229, %r163, 4;
	setp.gt.s32 	%p127, %r229, %r182;
	mov.u64 	%rd298, %rd297;
	mov.f64 	%fd313, %fd312;
	@%p127 bra 	$L__BB8_83;
	abs.f64 	%fd103, %fd312;
	abs.f64 	%fd104, %fd102;
	setp.lt.f64 	%p128, %fd103, %fd104;
	mov.u64 	%rd298, %rd72;
	mov.f64 	%fd313, %fd102;
	@%p128 bra 	$L__BB8_83;
	setp.lt.f64 	%p129, %fd104, %fd103;
	mov.u64 	%rd298, %rd297;
	mov.f64 	%fd313, %fd312;
	@%p129 bra 	$L__BB8_83;
	setp.lt.s64 	%p130, %rd297, %rd72;
	min.s64 	%rd298, %rd297, %rd72;
	selp.f64 	%fd313, %fd312, %fd102, %p130;
$L__BB8_83:
	mov.b64 	%rd256, %fd313;
	mov.b64 	{%r231, %r236}, %rd256;
	mov.b32 	%r247, 8;
	mov.b32 	%r249, -1;
	// begin inline asm
	shfl.sync.down.b32 %r230, %r231, %r247, %r182, %r249;
	// end inline asm
	// begin inline asm
	shfl.sync.down.b32 %r235, %r236, %r247, %r182, %r249;
	// end inline asm
	mov.b64 	%rd257, {%r230, %r235};
	mov.b64 	%fd107, %rd257;
	mov.b64 	{%r241, %r246}, %rd298;
	// begin inline asm
	shfl.sync.down.b32 %r240, %r241, %r247, %r182, %r249;
	// end inline asm
	// begin inline asm
	shfl.sync.down.b32 %r245, %r246, %r247, %r182, %r249;
	// end inline asm
	mov.b64 	%rd75, {%r240, %r245};
	add.s32 	%r250, %r163, 8;
	setp.gt.s32 	%p131, %r250, %r182;
	mov.u64 	%rd299, %rd298;
	mov.f64 	%fd314, %fd313;
	@%p131 bra 	$L__BB8_87;
	abs.f64 	%fd108, %fd313;
	abs.f64 	%fd109, %fd107;
	setp.lt.f64 	%p132, %fd108, %fd109;
	mov.u64 	%rd299, %rd75;
	mov.f64 	%fd314, %fd107;
	@%p132 bra 	$L__BB8_87;
	setp.lt.f64 	%p133, %fd109, %fd108;
	mov.u64 	%rd299, %rd298;
	mov.f64 	%fd314, %fd313;
	@%p133 bra 	$L__BB8_87;
	setp.lt.s64 	%p134, %rd298, %rd75;
	min.s64 	%rd299, %rd298, %rd75;
	selp.f64 	%fd314, %fd313, %fd107, %p134;
$L__BB8_87:
	mov.b64 	%rd258, %fd314;
	mov.b64 	{%r252, %r257}, %rd258;
	mov.b32 	%r268, 16;
	mov.b32 	%r270, -1;
	// begin inline asm
	shfl.sync.down.b32 %r251, %r252, %r268, %r182, %r270;
	// end inline asm
	// begin inline asm
	shfl.sync.down.b32 %r256, %r257, %r268, %r182, %r270;
	// end inline asm
	mov.b64 	%rd259, {%r251, %r256};
	mov.b64 	%fd112, %rd259;
	mov.b64 	{%r262, %r267}, %rd299;
	// begin inline asm
	shfl.sync.down.b32 %r261, %r262, %r268, %r182, %r270;
	// end inline asm
	// begin inline asm
	shfl.sync.down.b32 %r266, %r267, %r268, %r182, %r270;
	// end inline asm
	mov.b64 	%rd78, {%r261, %r266};
	add.s32 	%r271, %r163, 16;
	setp.gt.s32 	%p135, %r271, %r182;
	mov.u64 	%rd340, %rd299;
	mov.f64 	%fd351, %fd314;
	@%p135 bra 	$L__BB8_91;
	abs.f64 	%fd113, %fd314;
	abs.f64 	%fd114, %fd112;
	setp.lt.f64 	%p136, %fd113, %fd114;
	mov.u64 	%rd340, %rd78;
	mov.f64 	%fd351, %fd112;
	@%p136 bra 	$L__BB8_91;
	setp.lt.f64 	%p137, %fd114, %fd113;
	mov.u64 	%rd340, %rd299;
	mov.f64 	%fd351, %fd314;
	@%p137 bra 	$L__BB8_91;
	setp.lt.s64 	%p138, %rd299, %rd78;
	min.s64 	%rd340, %rd299, %rd78;
	selp.f64 	%fd351, %fd314, %fd112, %p138;
$L__BB8_91:
	setp.ne.s32 	%p139, %r163, 0;
	@%p139 bra 	$L__BB8_93;
	shr.u32 	%r272, %r2, 1;
	and.b32  	%r273, %r272, 496;
	mov.u32 	%r274, _ZN6thrust24THRUST_300001_SM_1000_NS8cuda_cub4core6detail5shmemE;
	add.s32 	%r275, %r274, %r273;
	st.shared.f64 	[%r275+8], %fd351;
	st.shared.u64 	[%r275+16], %rd340;
$L__BB8_93:
	bar.sync 	0;
	setp.ne.s32 	%p140, %r2, 0;
	@%p140 bra 	$L__BB8_204;
	setp.lt.s32 	%p141, %r1, 33;
	mov.f64 	%fd316, %fd351;
	mov.u64 	%rd301, %rd340;
	@%p141 bra 	$L__BB8_98;
	ld.shared.f64 	%fd117, [_ZN6thrust24THRUST_300001_SM_1000_NS8cuda_cub4core6detail5shmemE+24];
	ld.shared.u64 	%rd81, [_ZN6thrust24THRUST_300001_SM_1000_NS8cuda_cub4core6detail5shmemE+32];
	abs.f64 	%fd118, %fd351;
	abs.f64 	%fd119, %fd117;
	setp.lt.f64 	%p142, %fd118, %fd119;
	mov.f64 	%fd316, %fd117;
	mov.u64 	%rd301, %rd81;
	@%p142 bra 	$L__BB8_98;
	setp.lt.f64 	%p143, %fd119, %fd118;
	mov.f64 	%fd316, %fd351;
	mov.u64 	%rd301, %rd340;
	@%p143 bra 	$L__BB8_98;
	setp.lt.s64 	%p144, %rd340, %rd81;
	min.s64 	%rd301, %rd340, %rd81;
	selp.f64 	%fd316, %fd351, %fd117, %p144;
$L__BB8_98:
	setp.lt.s32 	%p145, %r1, 65;
	mov.f64 	%fd317, %fd316;
	mov.u64 	%rd302, %rd301;
	@%p145 bra 	$L__BB8_102;
	ld.shared.f64 	%fd122, [_ZN6thrust24THRUST_300001_SM_1000_NS8cuda_cub4core6detail5shmemE+40];
	ld.shared.u64 	%rd84, [_ZN6thrust24THRUST_300001_SM_1000_NS8cuda_cub4core6detail5shmemE+48];
	abs.f64 	%fd123, %fd316;
	abs.f64 	%fd124, %fd122;
	setp.lt.f64 	%p146, %fd123, %fd124;
	mov.f64 	%fd317, %fd122;
	mov.u64 	%rd302, %rd84;
	@%p146 bra 	$L__BB8_102;
	setp.lt.f64 	%p147, %fd124, %fd123;
	mov.f64 	%fd317, %fd316;
	mov.u64 	%rd302, %rd301;
	@%p147 bra 	$L__BB8_102;
	setp.lt.s64 	%p148, %rd301, %rd84;
	min.s64 	%rd302, %rd301, %rd84;
	selp.f64 	%fd317, %fd316, %fd122, %p148;
$L__BB8_102:
	setp.lt.s32 	%p149, %r1, 97;
	mov.f64 	%fd318, %fd317;
	mov.u64 	%rd303, %rd302;
	@%p149 bra 	$L__BB8_106;
	ld.shared.f64 	%fd127, [_ZN6thrust24THRUST_300001_SM_1000_NS8cuda_cub4core6detail5shmemE+56];
	ld.shared.u64 	%rd87, [_ZN6thrust24THRUST_300001_SM_1000_NS8cuda_cub4core6detail5shmemE+64];
	abs.f64 	%fd128, %fd317;
	abs.f64 	%fd129, %fd127;
	setp.lt.f64 	%p150, %fd128, %fd129;
	mov.f64 	%fd318, %fd127;
	mov.u64 	%rd303, %rd87;
	@%p150 bra 	$L__BB8_106;
	setp.lt.f64 	%p151, %fd129, %fd128;
	mov.f64 	%fd318, %fd317;
	mov.u64 	%rd303, %rd302;
	@%p151 bra 	$L__BB8_106;
	setp.lt.s64 	%p152, %rd302, %rd87;
	min.s64 	%rd303, %rd302, %rd87;
	selp.f64 	%fd318, %fd317, %fd127, %p152;
$L__BB8_106:
	setp.lt.s32 	%p153, %r1, 129;
	mov.f64 	%fd319, %fd318;
	mov.u64 	%rd304, %rd303;
	@%p153 bra 	$L__BB8_110;
	ld.shared.f64 	%fd132, [_ZN6thrust24THRUST_300001_SM_1000_NS8cuda_cub4core6detail5shmemE+72];
	ld.shared.u64 	%rd90, [_ZN6thrust24THRUST_300001_SM_1000_NS8cuda_cub4core6detail5shmemE+80];
	abs.f64 	%fd133, %fd318;
	abs.f64 	%fd134, %fd132;
	setp.lt.f64 	%p154, %fd133, %fd134;
	mov.f64 	%fd319, %fd132;
	mov.u64 	%rd304, %rd90;
	@%p154 bra 	$L__BB8_110;
	setp.lt.f64 	%p155, %fd134, %fd133;
	mov.f64 	%fd319, %fd318;
	mov.u64 	%rd304, %rd303;
	@%p155 bra 	$L__BB8_110;
	setp.lt.s64 	%p156, %rd303, %rd90;
	min.s64 	%rd304, %rd303, %rd90;
	selp.f64 	%fd319, %fd318, %fd132, %p156;
$L__BB8_110:
	setp.lt.s32 	%p157, %r1, 161;
	mov.f64 	%fd320, %fd319;
	mov.u64 	%rd305, %rd304;
	@%p157 bra 	$L__BB8_114;
	ld.shared.f64 	%fd137, [_ZN6thrust24THRUST_300001_SM_1000_NS8cuda_cub4core6detail5shmemE+88];
	ld.shared.u64 	%rd93, [_ZN6thrust24THRUST_300001_SM_1000_NS8cuda_cub4core6detail5shmemE+96];
	abs.f64 	%fd138, %fd319;
	abs.f64 	%fd139, %fd137;
	setp.lt.f64 	%p158, %fd138, %fd139;
	mov.f64 	%fd320, %fd137;
	mov.u64 	%rd305, %rd93;
	@%p158 bra 	$L__BB8_114;
	setp.lt.f64 	%p159, %fd139, %fd138;
	mov.f64 	%fd320, %fd319;
	mov.u64 	%rd305, %rd304;
	@%p159 bra 	$L__BB8_114;
	setp.lt.s64 	%p160, %rd304, %rd93;
	min.s64 	%rd305, %rd304, %rd93;
	selp.f64 	%fd320, %fd319, %fd137, %p160;
$L__BB8_114:
	setp.lt.s32 	%p161, %r1, 193;
	mov.f64 	%fd321, %fd320;
	mov.u64 	%rd306, %rd305;
	@%p161 bra 	$L__BB8_118;
	ld.shared.f64 	%fd142, [_ZN6thrust24THRUST_300001_SM_1000_NS8cuda_cub4core6detail5shmemE+104];
	ld.shared.u64 	%rd96, [_ZN6thrust24THRUST_300001_SM_1000_NS8cuda_cub4core6detail5shmemE+112];
	abs.f64 	%fd143, %fd320;
	abs.f64 	%fd144, %fd142;
	setp.lt.f64 	%p162, %fd143, %fd144;
	mov.f64 	%fd321, %fd142;
	mov.u64 	%rd306, %rd96;
	@%p162 bra 	$L__BB8_118;
	setp.lt.f64 	%p163, %fd144, %fd143;
	mov.f64 	%fd321, %fd320;
	mov.u64 	%rd306, %rd305;
	@%p163 bra 	$L__BB8_118;
	setp.lt.s64 	%p164, %rd305, %rd96;
	min.s64 	%rd306, %rd305, %rd96;
	selp.f64 	%fd321, %fd320, %fd142, %p164;
$L__BB8_118:
	setp.lt.s32 	%p165, %r1, 225;
	mov.u64 	%rd340, %rd306;
	mov.f64 	%fd351, %fd321;
	@%p165 bra 	$L__BB8_204;
	ld.shared.f64 	%fd147, [_ZN6thrust24THRUST_300001_SM_1000_NS8cuda_cub4core6detail5shmemE+120];
	ld.shared.u64 	%rd99, [_ZN6thrust24THRUST_300001_SM_1000_NS8cuda_cub4core6detail5shmemE+128];
	abs.f64 	%fd148, %fd321;
	abs.f64 	%fd149, %fd147;
	setp.lt.f64 	%p166, %fd148, %fd149;
	mov.u64 	%rd340, %rd99;
	mov.f64 	%fd351, %fd147;
	@%p166 bra 	$L__BB8_204;
	setp.lt.f64 	%p167, %fd149, %fd148;
	mov.u64 	%rd340, %rd306;
	mov.f64 	%fd351, %fd321;
	@%p167 bra 	$L__BB8_204;
	setp.lt.s64 	%p168, %rd306, %rd99;
	min.s64 	%rd340, %rd306, %rd99;
	selp.f64 	%fd351, %fd321, %fd147, %p168;
	bra.uni 	$L__BB8_204;
$L__BB8_122:
	mov.u32 	%r18, %tid.x;
	cvt.u64.u32 	%rd101, %r18;
	mul.wide.u32 	%rd195, %r18, 8;
	add.s64 	%rd102, %rd1, %rd195;
	ld.global.f64 	%fd274, [%rd102];
	add.s32 	%r31, %r18, 256;
	cvt.u64.u32 	%rd196, %r31;
	ld.global.f64 	%fd275, [%rd102+2048];
	add.s32 	%r32, %r18, 512;
	cvt.u64.u32 	%rd197, %r32;
	ld.global.f64 	%fd276, [%rd102+4096];
	add.s32 	%r33, %r18, 768;
	cvt.u64.u32 	%rd198, %r33;
	ld.global.f64 	%fd277, [%rd102+6144];
	or.b32  	%r34, %r18, 1024;
	cvt.u64.u32 	%rd103, %r34;
	add.s64 	%rd327, %rd192, %rd103;
	ld.global.f64 	%fd338, [%rd102+8192];
	abs.f64 	%fd278, %fd274;
	abs.f64 	%fd279, %fd275;
	setp.geu.f64 	%p3, %fd278, %fd279;
	selp.f64 	%fd280, %fd274, %fd275, %p3;
	selp.b64 	%rd199, %rd101, %rd196, %p3;
	abs.f64 	%fd281, %fd280;
	abs.f64 	%fd282, %fd276;
	setp.geu.f64 	%p4, %fd281, %fd282;
	selp.f64 	%fd283, %fd280, %fd276, %p4;
	selp.b64 	%rd200, %rd199, %rd197, %p4;
	abs.f64 	%fd284, %fd283;
	abs.f64 	%fd285, %fd277;
	setp.geu.f64 	%p5, %fd284, %fd285;
	selp.f64 	%fd152, %fd283, %fd277, %p5;
	selp.b64 	%rd105, %rd200, %rd198, %p5;
	abs.f64 	%fd153, %fd152;
	abs.f64 	%fd154, %fd338;
	setp.lt.f64 	%p6, %fd153, %fd154;
	@%p6 bra 	$L__BB8_124;
	setp.lt.f64 	%p7, %fd154, %fd153;
	setp.lt.u64 	%p8, %rd105, %rd103;
	or.pred  	%p9, %p7, %p8;
	selp.f64 	%fd338, %fd152, %fd338, %p9;
	add.s64 	%rd203, %rd192, %rd105;
	selp.b64 	%rd327, %rd203, %rd327, %p9;
$L__BB8_124:
	setp.lt.u64 	%p10, %rd194, 2560;
	mov.b64 	%rd316, 1280;
	@%p10 bra 	$L__BB8_137;
	mov.b64 	%rd308, 1280;
	mov.f64 	%fd323, %fd338;
$L__BB8_126:
	add.s64 	%rd206, %rd308, %rd101;
	shl.b64 	%rd207, %rd308, 3;
	add.s64 	%rd208, %rd102, %rd207;
	add.s64 	%rd310, %rd206, %rd192;
	ld.global.f64 	%fd324, [%rd208];
	ld.global.f64 	%fd325, [%rd208+2048];
	ld.global.f64 	%fd326, [%rd208+4096];
	add.s64 	%rd313, %rd310, 768;
	ld.global.f64 	%fd327, [%rd208+6144];
	ld.global.f64 	%fd338, [%rd208+8192];
	abs.f64 	%fd163, %fd323;
	abs.f64 	%fd164, %fd324;
	setp.lt.f64 	%p11, %fd163, %fd164;
	@%p11 bra 	$L__BB8_128;
	setp.lt.f64 	%p12, %fd164, %fd163;
	setp.lt.s64 	%p13, %rd327, %rd310;
	or.pred  	%p14, %p12, %p13;
	selp.f64 	%fd324, %fd323, %fd324, %p14;
	selp.b64 	%rd310, %rd327, %rd310, %p14;
$L__BB8_128:
	add.s64 	%rd209, %rd308, %rd101;
	add.s64 	%rd210, %rd209, %rd192;
	add.s64 	%rd311, %rd210, 256;
	abs.f64 	%fd167, %fd324;
	abs.f64 	%fd168, %fd325;
	setp.lt.f64 	%p15, %fd167, %fd168;
	@%p15 bra 	$L__BB8_130;
	setp.lt.f64 	%p16, %fd168, %fd167;
	setp.lt.s64 	%p17, %rd310, %rd311;
	or.pred  	%p18, %p16, %p17;
	selp.f64 	%fd325, %fd324, %fd325, %p18;
	selp.b64 	%rd311, %rd310, %rd311, %p18;
$L__BB8_130:
	add.s64 	%rd211, %rd308, %rd101;
	add.s64 	%rd212, %rd211, %rd192;
	add.s64 	%rd312, %rd212, 512;
	abs.f64 	%fd171, %fd325;
	abs.f64 	%fd172, %fd326;
	setp.lt.f64 	%p19, %fd171, %fd172;
	@%p19 bra 	$L__BB8_132;
	setp.lt.f64 	%p20, %fd172, %fd171;
	setp.lt.s64 	%p21, %rd311, %rd312;
	or.pred  	%p22, %p20, %p21;
	selp.f64 	%fd326, %fd325, %fd326, %p22;
	selp.b64 	%rd312, %rd311, %rd312, %p22;
$L__BB8_132:
	abs.f64 	%fd175, %fd326;
	abs.f64 	%fd176, %fd327;
	setp.lt.f64 	%p23, %fd175, %fd176;
	@%p23 bra 	$L__BB8_134;
	setp.lt.f64 	%p24, %fd176, %fd175;
	setp.lt.s64 	%p25, %rd312, %rd313;
	or.pred  	%p26, %p24, %p25;
	selp.f64 	%fd327, %fd326, %fd327, %p26;
	selp.b64 	%rd313, %rd312, %rd313, %p26;
$L__BB8_134:
	add.s64 	%rd213, %rd308, %rd101;
	add.s64 	%rd214, %rd213, %rd192;
	add.s64 	%rd327, %rd214, 1024;
	abs.f64 	%fd179, %fd327;
	abs.f64 	%fd180, %fd338;
	setp.lt.f64 	%p27, %fd179, %fd180;
	@%p27 bra 	$L__BB8_136;
	setp.lt.f64 	%p28, %fd180, %fd179;
	setp.lt.s64 	%p29, %rd313, %rd327;
	or.pred  	%p30, %p28, %p29;
	selp.f64 	%fd338, %fd327, %fd338, %p30;
	selp.b64 	%rd327, %rd313, %rd327, %p30;
$L__BB8_136:
	add.s64 	%rd316, %rd308, 1280;
	add.s64 	%rd215, %rd308, 2560;
	setp.le.s64 	%p31, %rd215, %rd194;
	mov.u64 	%rd308, %rd316;
	mov.f64 	%fd323, %fd338;
	@%p31 bra 	$L__BB8_126;
$L__BB8_137:
	setp.le.s64 	%p32, %rd194, %rd316;
	@%p32 bra 	$L__BB8_160;
	cvt.u32.u64 	%r35, %rd316;
	cvt.u32.u64 	%r36, %rd194;
	sub.s32 	%r19, %r36, %r35;
	setp.ge.s32 	%p33, %r18, %r19;
	@%p33 bra 	$L__BB8_160;
	cvta.to.global.u64 	%rd128, %rd191;
	not.b32 	%r38, %r18;
	add.s32 	%r39, %r38, %r36;
	sub.s32 	%r20, %r39, %r35;
	and.b32  	%r41, %r20, 768;
	setp.eq.s32 	%p34, %r41, 768;
	mov.u32 	%r389, %r18;
	@%p34 bra 	$L__BB8_145;
	add.s64 	%rd217, %rd316, %rd101;
	add.s64 	%rd318, %rd217, %rd192;
	shl.b64 	%rd218, %rd217, 3;
	add.s64 	%rd317, %rd128, %rd218;
	shr.u32 	%r42, %r20, 8;
	add.s32 	%r43, %r42, 1;
	and.b32  	%r44, %r43, 3;
	neg.s32 	%r387, %r44;
	mov.u32 	%r389, %r18;
$L__BB8_141:
	.pragma "nounroll";
	mov.u64 	%rd133, %rd327;
	mov.f64 	%fd184, %fd338;
	ld.global.f64 	%fd185, [%rd317];
	abs.f64 	%fd186, %fd184;
	abs.f64 	%fd187, %fd185;
	setp.lt.f64 	%p35, %fd186, %fd187;
	mov.f64 	%fd338, %fd185;
	mov.u64 	%rd327, %rd318;
	@%p35 bra 	$L__BB8_144;
	setp.lt.f64 	%p36, %fd187, %fd186;
	mov.f64 	%fd338, %fd184;
	mov.u64 	%rd327, %rd133;
	@%p36 bra 	$L__BB8_144;
	setp.lt.s64 	%p37, %rd133, %rd318;
	selp.f64 	%fd338, %fd184, %fd185, %p37;
	min.s64 	%rd327, %rd133, %rd318;
$L__BB8_144:
	add.s32 	%r389, %r389, 256;
	add.s64 	%rd318, %rd318, 256;
	add.s64 	%rd317, %rd317, 2048;
	add.s32 	%r387, %r387, 1;
	setp.ne.s32 	%p38, %r387, 0;
	@%p38 bra 	$L__BB8_141;
$L__BB8_145:
	setp.lt.u32 	%p39, %r20, 768;
	@%p39 bra 	$L__BB8_160;
	add.s32 	%r390, %r389, 512;
$L__BB8_147:
	mov.u32 	%r28, %r390;
	add.s32 	%r45, %r28, -512;
	cvt.u64.u32 	%rd219, %r45;
	add.s64 	%rd220, %rd316, %rd219;
	shl.b64 	%rd221, %rd220, 3;
	add.s64 	%rd141, %rd128, %rd221;
	add.s64 	%rd142, %rd220, %rd192;
	ld.global.f64 	%fd193, [%rd141];
	abs.f64 	%fd194, %fd338;
	abs.f64 	%fd195, %fd193;
	setp.lt.f64 	%p40, %fd194, %fd195;
	mov.f64 	%fd335, %fd193;
	mov.u64 	%rd324, %rd142;
	@%p40 bra 	$L__BB8_150;
	setp.lt.f64 	%p41, %fd195, %fd194;
	mov.f64 	%fd335, %fd338;
	mov.u64 	%rd324, %rd327;
	@%p41 bra 	$L__BB8_150;
	setp.lt.s64 	%p42, %rd327, %rd142;
	selp.f64 	%fd335, %fd338, %fd193, %p42;
	min.s64 	%rd324, %rd327, %rd142;
$L__BB8_150:
	add.s32 	%r46, %r28, -256;
	cvt.u64.u32 	%rd222, %r46;
	add.s64 	%rd223, %rd316, %rd222;
	add.s64 	%rd145, %rd223, %rd192;
	ld.global.f64 	%fd198, [%rd141+2048];
	abs.f64 	%fd199, %fd335;
	abs.f64 	%fd200, %fd198;
	setp.lt.f64 	%p43, %fd199, %fd200;
	mov.f64 	%fd336, %fd198;
	mov.u64 	%rd325, %rd145;
	@%p43 bra 	$L__BB8_153;
	setp.lt.f64 	%p44, %fd200, %fd199;
	mov.f64 	%fd336, %fd335;
	mov.u64 	%rd325, %rd324;
	@%p44 bra 	$L__BB8_153;
	setp.lt.s64 	%p45, %rd324, %rd145;
	selp.f64 	%fd336, %fd335, %fd198, %p45;
	min.s64 	%rd325, %rd324, %rd145;
$L__BB8_153:
	cvt.u64.u32 	%rd224, %r28;
	add.s64 	%rd225, %rd316, %rd224;
	add.s64 	%rd148, %rd225, %rd192;
	ld.global.f64 	%fd203, [%rd141+4096];
	abs.f64 	%fd204, %fd336;
	abs.f64 	%fd205, %fd203;
	setp.lt.f64 	%p46, %fd204, %fd205;
	mov.f64 	%fd337, %fd203;
	mov.u64 	%rd326, %rd148;
	@%p46 bra 	$L__BB8_156;
	setp.lt.f64 	%p47, %fd205, %fd204;
	mov.f64 	%fd337, %fd336;
	mov.u64 	%rd326, %rd325;
	@%p47 bra 	$L__BB8_156;
	setp.lt.s64 	%p48, %rd325, %rd148;
	selp.f64 	%fd337, %fd336, %fd203, %p48;
	min.s64 	%rd326, %rd325, %rd148;
$L__BB8_156:
	add.s32 	%r47, %r28, 256;
	cvt.u64.u32 	%rd226, %r47;
	add.s64 	%rd227, %rd316, %rd226;
	add.s64 	%rd151, %rd227, %rd192;
	ld.global.f64 	%fd208, [%rd141+6144];
	abs.f64 	%fd209, %fd337;
	abs.f64 	%fd210, %fd208;
	setp.lt.f64 	%p49, %fd209, %fd210;
	mov.f64 	%fd338, %fd208;
	mov.u64 	%rd327, %rd151;
	@%p49 bra 	$L__BB8_159;
	setp.lt.f64 	%p50, %fd210, %fd209;
	mov.f64 	%fd338, %fd337;
	mov.u64 	%rd327, %rd326;
	@%p50 bra 	$L__BB8_159;
	setp.lt.s64 	%p51, %rd326, %rd151;
	selp.f64 	%fd338, %fd337, %fd208, %p51;
	min.s64 	%rd327, %rd326, %rd151;
$L__BB8_159:
	add.s32 	%r390, %r28, 1024;
	add.s32 	%r48, %r28, 512;
	setp.lt.s32 	%p52, %r48, %r19;
	@%p52 bra 	$L__BB8_147;
$L__BB8_160:
	// begin inline asm
	mov.u32 %r49, %laneid;
	// end inline asm
	mov.b64 	%rd228, %fd338;
	mov.b64 	{%r51, %r56}, %rd228;
	mov.b32 	%r67, 1;
	mov.b32 	%r68, 31;
	mov.b32 	%r69, -1;
	// begin inline asm
	shfl.sync.down.b32 %r50, %r51, %r67, %r68, %r69;
	// end inline asm
	// begin inline asm
	shfl.sync.down.b32 %r55, %r56, %r67, %r68, %r69;
	// end inline asm
	mov.b64 	%rd229, {%r50, %r55};
	mov.b64 	%fd214, %rd229;
	mov.b64 	{%r61, %r66}, %rd327;
	// begin inline asm
	shfl.sync.down.b32 %r60, %r61, %r67, %r68, %r69;
	// end inline asm
	// begin inline asm
	shfl.sync.down.b32 %r65, %r66, %r67, %r68, %r69;
	// end inline asm
	mov.b64 	%rd155, {%r60, %r65};
	setp.gt.s32 	%p53, %r49, 30;
	mov.f64 	%fd340, %fd338;
	mov.u64 	%rd329, %rd327;
	@%p53 bra 	$L__BB8_164;
	abs.f64 	%fd215, %fd338;
	abs.f64 	%fd216, %fd214;
	setp.lt.f64 	%p54, %fd215, %fd216;
	mov.f64 	%fd340, %fd214;
	mov.u64 	%rd329, %rd155;
	@%p54 bra 	$L__BB8_164;
	setp.lt.f64 	%p55, %fd216, %fd215;
	mov.f64 	%fd340, %fd338;
	mov.u64 	%rd329, %rd327;
	@%p55 bra 	$L__BB8_164;
	setp.lt.s64 	%p56, %rd327, %rd155;
	selp.f64 	%fd340, %fd338, %fd214, %p56;
	min.s64 	%rd329, %rd327, %rd155;
$L__BB8_164:
	mov.b64 	%rd230, %fd340;
	mov.b64 	{%r71, %r76}, %rd230;
	mov.b32 	%r87, 2;
	mov.b32 	%r88, 31;
	mov.b32 	%r89, -1;
	// begin inline asm
	shfl.sync.down.b32 %r70, %r71, %r87, %r88, %r89;
	// end inline asm
	// begin inline asm
	shfl.sync.down.b32 %r75, %r76, %r87, %r88, %r89;
	// end inline asm
	mov.b64 	%rd231, {%r70, %r75};
	mov.b64 	%fd219, %rd231;
	mov.b64 	{%r81, %r86}, %rd329;
	// begin inline asm
	shfl.sync.down.b32 %r80, %r81, %r87, %r88, %r89;
	// end inline asm
	// begin inline asm
	shfl.sync.down.b32 %r85, %r86, %r87, %r88, %r89;
	// end inline asm
	mov.b64 	%rd158, {%r80, %r85};
	setp.gt.s32 	%p57, %r49, 29;
	mov.f64 	%fd341, %fd340;
	mov.u64 	%rd330, %rd329;
	@%p57 bra 	$L__BB8_168;
	abs.f64 	%fd220, %fd340;
	abs.f64 	%fd221, %fd219;
	setp.lt.f64 	%p58, %fd220, %fd221;
	mov.f64 	%fd341, %fd219;
	mov.u64 	%rd330, %rd158;
	@%p58 bra 	$L__BB8_168;
	setp.lt.f64 	%p59, %fd221, %fd220;
	mov.f64 	%fd341, %fd340;
	mov.u64 	%rd330, %rd329;
	@%p59 bra 	$L__BB8_168;
	setp.lt.s64 	%p60, %rd329, %rd158;
	selp.f64 	%fd341, %fd340, %fd219, %p60;
	min.s64 	%rd330, %rd329, %rd158;
$L__BB8_168:
	mov.b64 	%rd232, %fd341;
	mov.b64 	{%r91, %r96}, %rd232;
	mov.b32 	%r107, 4;
	mov.b32 	%r108, 31;
	mov.b32 	%r109, -1;
	// begin inline asm
	shfl.sync.down.b32 %r90, %r91, %r107, %r108, %r109;
	// end inline asm
	// begin inline asm
	shfl.sync.down.b32 %r95, %r96, %r107, %r108, %r109;
	// end inline asm
	mov.b64 	%rd233, {%r90, %r95};
	mov.b64 	%fd224, %rd233;
	mov.b64 	{%r101, %r106}, %rd330;
	// begin inline asm
	shfl.sync.down.b32 %r100, %r101, %r107, %r108, %r109;
	// end inline asm
	// begin inline asm
	shfl.sync.down.b32 %r105, %r106, %r107, %r108, %r109;
	// end inline asm
	mov.b64 	%rd161, {%r100, %r105};
	setp.gt.s32 	%p61, %r49, 27;
	mov.f64 	%fd342, %fd341;
	mov.u64 	%rd331, %rd330;
	@%p61 bra 	$L__BB8_172;
	abs.f64 	%fd225, %fd341;
	abs.f64 	%fd226, %fd224;
	setp.lt.f64 	%p62, %fd225, %fd226;
	mov.f64 	%fd342, %fd224;
	mov.u64 	%rd331, %rd161;
	@%p62 bra 	$L__BB8_172;
	setp.lt.f64 	%p63, %fd226, %fd225;
	mov.f64 	%fd342, %fd341;
	mov.u64 	%rd331, %rd330;
	@%p63 bra 	$L__BB8_172;
	setp.lt.s64 	%p64, %rd330, %rd161;
	selp.f64 	%fd342, %fd341, %fd224, %p64;
	min.s64 	%rd331, %rd330, %rd161;
$L__BB8_172:
	mov.b64 	%rd234, %fd342;
	mov.b64 	{%r111, %r116}, %rd234;
	mov.b32 	%r127, 8;
	mov.b32 	%r128, 31;
	mov.b32 	%r129, -1;
	// begin inline asm
	shfl.sync.down.b32 %r110, %r111, %r127, %r128, %r129;
	// end inline asm
	// begin inline asm
	shfl.sync.down.b32 %r115, %r116, %r127, %r128, %r129;
	// end inline asm
	mov.b64 	%rd235, {%r110, %r115};
	mov.b64 	%fd229, %rd235;
	mov.b64 	{%r121, %r126}, %rd331;
	// begin inline asm
	shfl.sync.down.b32 %r120, %r121, %r127, %r128, %r129;
	// end inline asm
	// begin inline asm
	shfl.sync.down.b32 %r125, %r126, %r127, %r128, %r129;
	// end inline asm
	mov.b64 	%rd164, {%r120, %r125};
	setp.gt.s32 	%p65, %r49, 23;
	mov.f64 	%fd343, %fd342;
	mov.u64 	%rd332, %rd331;
	@%p65 bra 	$L__BB8_176;
	abs.f64 	%fd230, %fd342;
	abs.f64 	%fd231, %fd229;
	setp.lt.f64 	%p66, %fd230, %fd231;
	mov.f64 	%fd343, %fd229;
	mov.u64 	%rd332, %rd164;
	@%p66 bra 	$L__BB8_176;
	setp.lt.f64 	%p67, %fd231, %fd230;
	mov.f64 	%fd343, %fd342;
	mov.u64 	%rd332, %rd331;
	@%p67 bra 	$L__BB8_176;
	setp.lt.s64 	%p68, %rd331, %rd164;
	selp.f64 	%fd343, %fd342, %fd229, %p68;
	min.s64 	%rd332, %rd331, %rd164;
$L__BB8_176:
	mov.b64 	%rd236, %fd343;
	mov.b64 	{%r131, %r136}, %rd236;
	mov.b32 	%r147, 16;
	mov.b32 	%r148, 31;
	mov.b32 	%r149, -1;
	// begin inline asm
	shfl.sync.down.b32 %r130, %r131, %r147, %r148, %r149;
	// end inline asm
	// begin inline asm
	shfl.sync.down.b32 %r135, %r136, %r147, %r148, %r149;
	// end inline asm
	mov.b64 	%rd237, {%r130, %r135};
	mov.b64 	%fd234, %rd237;
	mov.b64 	{%r141, %r146}, %rd332;
	// begin inline asm
	shfl.sync.down.b32 %r140, %r141, %r147, %r148, %r149;
	// end inline asm
	// begin inline asm
	shfl.sync.down.b32 %r145, %r146, %r147, %r148, %r149;
	// end inline asm
	mov.b64 	%rd167, {%r140, %r145};
	setp.gt.s32 	%p69, %r49, 15;
	mov.f64 	%fd351, %fd343;
	mov.u64 	%rd340, %rd332;
	@%p69 bra 	$L__BB8_180;
	abs.f64 	%fd235, %fd343;
	abs.f64 	%fd236, %fd234;
	setp.lt.f64 	%p70, %fd235, %fd236;
	mov.f64 	%fd351, %fd234;
	mov.u64 	%rd340, %rd167;
	@%p70 bra 	$L__BB8_180;
	setp.lt.f64 	%p71, %fd236, %fd235;
	mov.f64 	%fd351, %fd343;
	mov.u64 	%rd340, %rd332;
	@%p71 bra 	$L__BB8_180;
	setp.lt.s64 	%p72, %rd332, %rd167;
	selp.f64 	%fd351, %fd343, %fd234, %p72;
	min.s64 	%rd340, %rd332, %rd167;
$L__BB8_180:
	setp.ne.s32 	%p73, %r49, 0;
	@%p73 bra 	$L__BB8_182;
	shr.u32 	%r150, %r18, 1;
	and.b32  	%r151, %r150, 496;
	mov.u32 	%r152, _ZN6thrust24THRUST_300001_SM_1000_NS8cuda_cub4core6detail5shmemE;
	add.s32 	%r153, %r152, %r151;
	st.shared.f64 	[%r153+8], %fd351;
	st.shared.u64 	[%r153+16], %rd340;
$L__BB8_182:
	bar.sync 	0;
	setp.ne.s32 	%p74, %r18, 0;
	@%p74 bra 	$L__BB8_204;
	ld.shared.f64 	%fd239, [_ZN6thrust24THRUST_300001_SM_1000_NS8cuda_cub4core6detail5shmemE+24];
	ld.shared.u64 	%rd170, [_ZN6thrust24THRUST_300001_SM_1000_NS8cuda_cub4core6detail5shmemE+32];
	abs.f64 	%fd240, %fd351;
	abs.f64 	%fd241, %fd239;
	setp.lt.f64 	%p75, %fd240, %fd241;
	mov.f64 	%fd345, %fd239;
	mov.u64 	%rd334, %rd170;
	@%p75 bra 	$L__BB8_186;
	setp.lt.f64 	%p76, %fd241, %fd240;
	mov.f64 	%fd345, %fd351;
	mov.u64 	%rd334, %rd340;
	@%p76 bra 	$L__BB8_186;
	setp.lt.s64 	%p77, %rd340, %rd170;
	selp.f64 	%fd345, %fd351, %fd239, %p77;
	min.s64 	%rd334, %rd340, %rd170;
$L__BB8_186:
	ld.shared.f64 	%fd244, [_ZN6thrust24THRUST_300001_SM_1000_NS8cuda_cub4core6detail5shmemE+40];
	ld.shared.u64 	%rd173, [_ZN6thrust24THRUST_300001_SM_1000_NS8cuda_cub4core6detail5shmemE+48];
	abs.f64 	%fd245, %fd345;
	abs.f64 	%fd246, %fd244;
	setp.lt.f64 	%p78, %fd245, %fd246;
	mov.f64 	%fd346, %fd244;
	mov.u64 	%rd335, %rd173;
	@%p78 bra 	$L__BB8_189;
	setp.lt.f64 	%p79, %fd246, %fd245;
	mov.f64 	%fd346, %fd345;
	mov.u64 	%rd335, %rd334;
	@%p79 bra 	$L__BB8_189;
	setp.lt.s64 	%p80, %rd334, %rd173;
	selp.f64 	%fd346, %fd345, %fd244, %p80;
	min.s64 	%rd335, %rd334, %rd173;
$L__BB8_189:
	ld.shared.f64 	%fd249, [_ZN6thrust24THRUST_300001_SM_1000_NS8cuda_cub4core6detail5shmemE+56];
	ld.shared.u64 	%rd176, [_ZN6thrust24THRUST_300001_SM_1000_NS8cuda_cub4core6detail5shmemE+64];
	abs.f64 	%fd250, %fd346;
	abs.f64 	%fd251, %fd249;
	setp.lt.f64 	%p81, %fd250, %fd251;
	mov.f64 	%fd347, %fd249;
	mov.u64 	%rd336, %rd176;
	@%p81 bra 	$L__BB8_192;
	setp.lt.f64 	%p82, %fd251, %fd250;
	mov.f64 	%fd347, %fd346;
	mov.u64 	%rd336, %rd335;
	@%p82 bra 	$L__BB8_192;
	setp.lt.s64 	%p83, %rd335, %rd176;
	selp.f64 	%fd347, %fd346, %fd249, %p83;
	min.s64 	%rd336, %rd335, %rd176;
$L__BB8_192:
	ld.shared.f64 	%fd254, [_ZN6thrust24THRUST_300001_SM_1000_NS8cuda_cub4core6detail5shmemE+72];
	ld.shared.u64 	%rd179, [_ZN6thrust24THRUST_300001_SM_1000_NS8cuda_cub4core6detail5shmemE+80];
	abs.f64 	%fd255, %fd347;
	abs.f64 	%fd256, %fd254;
	setp.lt.f64 	%p84, %fd255, %fd256;
	mov.f64 	%fd348, %fd254;
	mov.u64 	%rd337, %rd179;
	@%p84 bra 	$L__BB8_195;
	setp.lt.f64 	%p85, %fd256, %fd255;
	mov.f64 	%fd348, %fd347;
	mov.u64 	%rd337, %rd336;
	@%p85 bra 	$L__BB8_195;
	setp.lt.s64 	%p86, %rd336, %rd179;
	selp.f64 	%fd348, %fd347, %fd254, %p86;
	min.s64 	%rd337, %rd336, %rd179;
$L__BB8_195:
	ld.shared.f64 	%fd259, [_ZN6thrust24THRUST_300001_SM_1000_NS8cuda_cub4core6detail5shmemE+88];
	ld.shared.u64 	%rd182, [_ZN6thrust24THRUST_300001_SM_1000_NS8cuda_cub4core6detail5shmemE+96];
	abs.f64 	%fd260, %fd348;
	abs.f64 	%fd261, %fd259;
	setp.lt.f64 	%p87, %fd260, %fd261;
	mov.f64 	%fd349, %fd259;
	mov.u64 	%rd338, %rd182;
	@%p87 bra 	$L__BB8_198;
	setp.lt.f64 	%p88, %fd261, %fd260;
	mov.f64 	%fd349, %fd348;
	mov.u64 	%rd338, %rd337;
	@%p88 bra 	$L__BB8_198;
	setp.lt.s64 	%p89, %rd337, %rd182;
	selp.f64 	%fd349, %fd348, %fd259, %p89;
	min.s64 	%rd338, %rd337, %rd182;
$L__BB8_198:
	ld.shared.f64 	%fd264, [_ZN6thrust24THRUST_300001_SM_1000_NS8cuda_cub4core6detail5shmemE+104];
	ld.shared.u64 	%rd185, [_ZN6thrust24THRUST_300001_SM_1000_NS8cuda_cub4core6detail5shmemE+112];
	abs.f64 	%fd265, %fd349;
	abs.f64 	%fd266, %fd264;
	setp.lt.f64 	%p90, %fd265, %fd266;
	mov.f64 	%fd350, %fd264;
	mov.u64 	%rd339, %rd185;
	@%p90 bra 	$L__BB8_201;
	setp.lt.f64 	%p91, %fd266, %fd265;
	mov.f64 	%fd350, %fd349;
	mov.u64 	%rd339, %rd338;
	@%p91 bra 	$L__BB8_201;
	setp.lt.s64 	%p92, %rd338, %rd185;
	selp.f64 	%fd350, %fd349, %fd264, %p92;
	min.s64 	%rd339, %rd338, %rd185;
$L__BB8_201:
	ld.shared.f64 	%fd269, [_ZN6thrust24THRUST_300001_SM_1000_NS8cuda_cub4core6detail5shmemE+120];
	ld.shared.u64 	%rd188, [_ZN6thrust24THRUST_300001_SM_1000_NS8cuda_cub4core6detail5shmemE+128];
	abs.f64 	%fd270, %fd350;
	abs.f64 	%fd271, %fd269;
	setp.lt.f64 	%p93, %fd270, %fd271;
	mov.u64 	%rd340, %rd188;
	mov.f64 	%fd351, %fd269;
	@%p93 bra 	$L__BB8_204;
	setp.lt.f64 	%p94, %fd271, %fd270;
	mov.u64 	%rd340, %rd339;
	mov.f64 	%fd351, %fd350;
	@%p94 bra 	$L__BB8_204;
	setp.lt.s64 	%p95, %rd339, %rd188;
	selp.f64 	%fd351, %fd350, %fd269, %p95;
	min.s64 	%rd340, %rd339, %rd188;
$L__BB8_204:
	mov.u32 	%r381, %tid.x;
	setp.ne.s32 	%p212, %r381, 0;
	@%p212 bra 	$L__BB8_206;
	ld.param.u64 	%rd271, [_ZN6thrust24THRUST_300001_SM_1000_NS8cuda_cub4core6detail13_kernel_agentINS1_8__reduce11ReduceAgentINS0_12zip_iteratorIN4cuda3std3__45tupleIJNS0_10device_ptrIdEENS0_17counting_iteratorIlNS0_11use_defaultESF_SF_EEEEEEEPNSB_IJdlEEESJ_lNS1_9__extrema9arg_max_fIdl10comparatorEEEEJSI_SK_lSO_EEEvDpT0__param_1];
	cvta.to.global.u64 	%rd270, %rd271;
	st.global.f64 	[%rd270], %fd351;
	st.global.u64 	[%rd270+8], %rd340;
$L__BB8_206:
	ret;

}
	// .globl	_ZN6thrust24THRUST_300001_SM_1000_NS8cuda_cub4core6detail13_kernel_agentINS1_8__reduce11ReduceAgentINS0_12zip_iteratorIN4cuda3std3__45tupleIJNS0_10device_ptrIdEENS0_17counting_iteratorIlNS0_11use_defaultESF_SF_EEEEEEEPNSB_IJdlEEESJ_lNS1_9__extrema9arg_max_fIdl10comparatorEEEEJSI_SK_lN3cub18CUB_300001_SM_100013GridEvenShareIlEENSR_9GridQueueIyEESO_EEEvDpT0_
.visible .entry _ZN6thrust24THRUST_300001_SM_1000_NS8cuda_cub4core6detail13_kernel_agentINS1_8__reduce11ReduceAgentINS0_12zip_iteratorIN4cuda3std3__45tupleIJNS0_10device_ptrIdEENS0_17counting_iteratorIlNS0_11use_defaultESF_SF_EEEEEEEPNSB_IJdlEEESJ_lNS1_9__extrema9arg_max_fIdl10comparatorEEEEJSI_SK_lN3cub18CUB_300001_SM_100013GridEvenShareIlEENSR_9GridQueueIyEESO_EEEvDpT0_(
	.param .align 8 .b8 _ZN6thrust24THRUST_300001_SM_1000_NS8cuda_cub4core6detail13_kernel_agentINS1_8__reduce11ReduceAgentINS0_12zip_iteratorIN4cuda3std3__45tupleIJNS0_10device_ptrIdEENS0_17counting_iteratorIlNS0_11use_defaultESF_SF_EEEEEEEPNSB_IJdlEEESJ_lNS1_9__extrema9arg_max_fIdl10comparatorEEEEJSI_SK_lN3cub18CUB_300001_SM_100013GridEvenShareIlEENSR_9GridQueueIyEESO_EEEvDpT0__param_0[16],
	.param .u64 .ptr .align 1 _ZN6thrust24THRUST_300001_SM_1000_NS8cuda_cub4core6detail13_kernel_agentINS1_8__reduce11ReduceAgentINS0_12zip_iteratorIN4cuda3std3__45tupleIJNS0_10device_ptrIdEENS0_17counting_iteratorIlNS0_11use_defaultESF_SF_EEEEEEEPNSB_IJdlEEESJ_lNS1_9__extrema9arg_max_fIdl10comparatorEEEEJSI_SK_lN3cub18CUB_300001_SM_100013GridEvenShareIlEENSR_9GridQueueIyEESO_EEEvDpT0__param_1,
	.param .u64 _ZN6thrust24THRUST_300001_SM_1000_NS8cuda_cub4core6detail13_kernel_agentINS1_8__reduce11ReduceAgentINS0_12zip_iteratorIN4cuda3std3__45tupleIJNS0_10device_ptrIdEENS0_17counting_iteratorIlNS0_11use_defaultESF_SF_EEEEEEEPNSB_IJdlEEESJ_lNS1_9__extrema9arg_max_fIdl10comparatorEEEEJSI_SK_lN3cub18CUB_300001_SM_100013GridEvenShareIlEENSR_9GridQueueIyEESO_EEEvDpT0__param_2,
	.param .align 8 .b8 _ZN6thrust24THRUST_300001_SM_1000_NS8cuda_cub4core6detail13_kernel_agentINS1_8__reduce11ReduceAgentINS0_12zip_iteratorIN4cuda3std3__45tupleIJNS0_10device_ptrIdEENS0_17counting_iteratorIlNS0_11use_defaultESF_SF_EEEEEEEPNSB_IJdlEEESJ_lNS1_9__extrema9arg_max_fIdl10comparatorEEEEJSI_SK_lN3cub18CUB_300001_SM_100013GridEvenShareIlEENSR_9GridQueueIyEESO_EEEvDpT0__param_3[72],
	.param .align 8 .b8 _ZN6thrust24THRUST_300001_SM_1000_NS8cuda_cub4core6detail13_kernel_agentINS1_8__reduce11ReduceAgentINS0_12zip_iteratorIN4cuda3std3__45tupleIJNS0_10device_ptrIdEENS0_17counting_iteratorIlNS0_11use_defaultESF_SF_EEEEEEEPNSB_IJdlEEESJ_lNS1_9__extrema9arg_max_fIdl10comparatorEEEEJSI_SK_lN3cub18CUB_300001_SM_100013GridEvenShareIlEENSR_9GridQueueIyEESO_EEEvDpT0__param_4[8],
	.param .align 1 .b8 _ZN6thrust24THRUST_300001_SM_1000_NS8cuda_cub4core6detail13_kernel_agentINS1_8__reduce11ReduceAgentINS0_12zip_iteratorIN4cuda3std3__45tupleIJNS0_10device_ptrIdEENS0_17counting_iteratorIlNS0_11use_defaultESF_SF_EEEEEEEPNSB_IJdlEEESJ_lNS1_9__extrema9arg_max_fIdl10comparatorEEEEJSI_SK_lN3cub18CUB_300001_SM_100013GridEvenShareIlEENSR_9GridQueueIyEESO_EEEvDpT0__param_5[1]
)
.maxntid 256
{
	.reg .pred 	%p<215>;
	.reg .b32 	%r<399>;
	.reg .b64 	%rd<356>;
	.reg .b64 	%fd<352>;

	ld.param.u64 	%rd196, [_ZN6thrust24THRUST_300001_SM_1000_NS8cuda_cub4core6detail13_kernel_agentINS1_8__reduce11ReduceAgentINS0_12zip_iteratorIN4cuda3std3__45tupleIJNS0_10device_ptrIdEENS0_17counting_iteratorIlNS0_11use_defaultESF_SF_EEEEEEEPNSB_IJdlEEESJ_lNS1_9__extrema9arg_max_fIdl10comparatorEEEEJSI_SK_lN3cub18CUB_300001_SM_100013GridEvenShareIlEENSR_9GridQueueIyEESO_EEEvDpT0__param_0+8];
	ld.param.u64 	%rd195, [_ZN6thrust24THRUST_300001_SM_1000_NS8cuda_cub4core6detail13_kernel_agentINS1_8__reduce11ReduceAgentINS0_12zip_iteratorIN4cuda3std3__45tupleIJNS0_10device_ptrIdEENS0_17counting_iteratorIlNS0_11use_defaultESF_SF_EEEEEEEPNSB_IJdlEEESJ_lNS1_9__extrema9arg_max_fIdl10comparatorEEEEJSI_SK_lN3cub18CUB_300001_SM_100013GridEvenShareIlEENSR_9GridQueueIyEESO_EEEvDpT0__param_0];
	ld.param.u64 	%rd199, [_ZN6thrust24THRUST_300001_SM_1000_NS8cuda_cub4core6detail13_kernel_agentINS1_8__reduce11ReduceAgentINS0_12zip_iteratorIN4cuda3std3__45tupleIJNS0_10device_ptrIdEENS0_17counting_iteratorIlNS0_11use_defaultESF_SF_EEEEEEEPNSB_IJdlEEESJ_lNS1_9__extrema9arg_max_fIdl10comparatorEEEEJSI_SK_lN3cub18CUB_300001_SM_100013GridEvenShareIlEENSR_9GridQueueIyEESO_EEEvDpT0__param_4];
	ld.param.u64 	%rd198, [_ZN6thrust24THRUST_300001_SM_1000_NS8cuda_cub4core6detail13_kernel_agentINS1_8__reduce11ReduceAgentINS0_12zip_iteratorIN4cuda3std3__45tupleIJNS0_10device_ptrIdEENS0_17counting_iteratorIlNS0_11use_defaultESF_SF_EEEEEEEPNSB_IJdlEEESJ_lNS1_9__extrema9arg_max_fIdl10comparatorEEEEJSI_SK_lN3cub18CUB_300001_SM_100013GridEvenShareIlEENSR_9GridQueueIyEESO_EEEvDpT0__param_2];
	cvta.to.global.u64 	%rd1, %rd199;
	cvta.to.global.u64 	%rd2, %rd195;
	mov.u32 	%r1, %ctaid.x;
	mul.lo.s32 	%r33, %r1, 1280;
	cvt.u64.u32 	%rd4, %r33;
	mov.u32 	%r34, %nctaid.x;
	mul.lo.s32 	%r35, %r34, 1280;
	cvt.u64.u32 	%rd5, %r35;
	add.s64 	%rd200, %rd4, 1280;
	setp.le.s64 	%p1, %rd200, %rd198;
	@%p1 bra 	$L__BB9_121;
	cvt.u32.u64 	%r159, %rd4;
	cvt.u32.u64 	%r2, %rd198;
	sub.s32 	%r3, %r2, %r159;
	mov.u32 	%r4, %tid.x;
	setp.ge.s32 	%p98, %r4, %r3;
	mov.f64 	%fd298, 0d0000000000000000;
	mov.b64 	%rd298, 0;
	mov.u32 	%r393, %r4;
	@%p98 bra 	$L__BB9_3;
	cvt.u64.u32 	%rd246, %r4;
	add.s64 	%rd247, %rd4, %rd246;
	shl.b64 	%rd248, %rd247, 3;
	add.s64 	%rd249, %rd2, %rd248;
	add.s64 	%rd298, %rd196, %rd247;
	ld.global.f64 	%fd298, [%rd249];
	add.s32 	%r393, %r4, 256;
$L__BB9_3:
	setp.ge.s32 	%p99, %r393, %r3;
	@%p99 bra 	$L__BB9_25;
	not.b32 	%r161, %r393;
	add.s32 	%r162, %r161, %r2;
	sub.s32 	%r7, %r162, %r159;
	and.b32  	%r163, %r7, 768;
	setp.eq.s32 	%p100, %r163, 768;
	@%p100 bra 	$L__BB9_10;
	cvt.u64.u32 	%rd251, %r393;
	add.s64 	%rd252, %rd251, %rd4;
	add.s64 	%rd289, %rd252, %rd196;
	shl.b64 	%rd253, %rd252, 3;
	add.s64 	%rd288, %rd2, %rd253;
	shr.u32 	%r164, %r7, 8;
	add.s32 	%r165, %r164, 1;
	and.b32  	%r166, %r165, 3;
	neg.s32 	%r391, %r166;
$L__BB9_6:
	.pragma "nounroll";
	mov.u64 	%rd12, %rd298;
	mov.f64 	%fd3, %fd298;
	ld.global.f64 	%fd4, [%rd288];
	abs.f64 	%fd5, %fd3;
	abs.f64 	%fd6, %fd4;
	setp.lt.f64 	%p101, %fd5, %fd6;
	mov.u64 	%rd298, %rd289;
	mov.f64 	%fd298, %fd4;
	@%p101 bra 	$L__BB9_9;
	setp.lt.f64 	%p102, %fd6, %fd5;
	mov.u64 	%rd298, %rd12;
	mov.f64 	%fd298, %fd3;
	@%p102 bra 	$L__BB9_9;
	setp.lt.s64 	%p103, %rd12, %rd289;
	min.s64 	%rd298, %rd12, %rd289;
	selp.f64 	%fd298, %fd3, %fd4, %p103;
$L__BB9_9:
	add.s32 	%r393, %r393, 256;
	add.s64 	%rd289, %rd289, 256;
	add.s64 	%rd288, %rd288, 2048;
	add.s32 	%r391, %r391, 1;
	setp.ne.s32 	%p104, %r391, 0;
	@%p104 bra 	$L__BB9_6;
$L__BB9_10:
	setp.lt.u32 	%p105, %r7, 768;
	@%p105 bra 	$L__BB9_25;
	add.s32 	%r394, %r393, 512;
$L__BB9_12:
	mov.u32 	%r15, %r394;
	add.s32 	%r167, %r15, -512;
	cvt.s64.s32 	%rd254, %r167;
	add.s64 	%rd255, %rd254, %rd4;
	shl.b64 	%rd256, %rd255, 3;
	add.s64 	%rd20, %rd2, %rd256;
	add.s64 	%rd21, %rd255, %rd196;
	ld.global.f64 	%fd12, [%rd20];
	abs.f64 	%fd13, %fd298;
	abs.f64 	%fd14, %fd12;
	setp.lt.f64 	%p106, %fd13, %fd14;
	mov.u64 	%rd295, %rd21;
	mov.f64 	%fd295, %fd12;
	@%p106 bra 	$L__BB9_15;
	setp.lt.f64 	%p107, %fd14, %fd13;
	mov.u64 	%rd295, %rd298;
	mov.f64 	%fd295, %fd298;
	@%p107 bra 	$L__BB9_15;
	setp.lt.s64 	%p108, %rd298, %rd21;
	min.s64 	%rd295, %rd298, %rd21;
	selp.f64 	%fd295, %fd298, %fd12, %p108;
$L__BB9_15:
	add.s32 	%r168, %r15, -256;
	cvt.s64.s32 	%rd257, %r168;
	add.s64 	%rd258, %rd257, %rd4;
	add.s64 	%rd24, %rd258, %rd196;
	ld.global.f64 	%fd17, [%rd20+2048];
	abs.f64 	%fd18, %fd295;
	abs.f64 	%fd19, %fd17;
	setp.lt.f64 	%p109, %fd18, %fd19;
	mov.u64 	%rd296, %rd24;
	mov.f64 	%fd296, %fd17;
	@%p109 bra 	$L__BB9_18;
	setp.lt.f64 	%p110, %fd19, %fd18;
	mov.u64 	%rd296, %rd295;
	mov.f64 	%fd296, %fd295;
	@%p110 bra 	$L__BB9_18;
	setp.lt.s64 	%p111, %rd295, %rd24;
	min.s64 	%rd296, %rd295, %rd24;
	selp.f64 	%fd296, %fd295, %fd17, %p111;
$L__BB9_18:
	cvt.s64.s32 	%rd259, %r15;
	add.s64 	%rd260, %rd259, %rd4;
	add.s64 	%rd27, %rd260, %rd196;
	ld.global.f64 	%fd22, [%rd20+4096];
	abs.f64 	%fd23, %fd296;
	abs.f64 	%fd24, %fd22;
	setp.lt.f64 	%p112, %fd23, %fd24;
	mov.u64 	%rd297, %rd27;
	mov.f64 	%fd297, %fd22;
	@%p112 bra 	$L__BB9_21;
	setp.lt.f64 	%p113, %fd24, %fd23;
	mov.u64 	%rd297, %rd296;
	mov.f64 	%fd297, %fd296;
	@%p113 bra 	$L__BB9_21;
	setp.lt.s64 	%p114, %rd296, %rd27;
	min.s64 	%rd297, %rd296, %rd27;
	selp.f64 	%fd297, %fd296, %fd22, %p114;
$L__BB9_21:
	add.s32 	%r169, %r15, 256;
	cvt.s64.s32 	%rd261, %r169;
	add.s64 	%rd262, %rd261, %rd4;
	add.s64 	%rd30, %rd262, %rd196;
	ld.global.f64 	%fd27, [%rd20+6144];
	abs.f64 	%fd28, %fd297;
	abs.f64 	%fd29, %fd27;
	setp.lt.f64 	%p115, %fd28, %fd29;
	mov.u64 	%rd298, %rd30;
	mov.f64 	%fd298, %fd27;
	@%p115 bra 	$L__BB9_24;
	setp.lt.f64 	%p116, %fd29, %fd28;
	mov.u64 	%rd298, %rd297;
	mov.f64 	%fd298, %fd297;
	@%p116 bra 	$L__BB9_24;
	setp.lt.s64 	%p117, %rd297, %rd30;
	min.s64 	%rd298, %rd297, %rd30;
	selp.f64 	%fd298, %fd297, %fd27, %p117;
$L__BB9_24:
	add.s32 	%r394, %r15, 1024;
	add.s32 	%r170, %r15, 512;
	setp.lt.s32 	%p118, %r170, %r3;
	@%p118 bra 	$L__BB9_12;
$L__BB9_25:
	setp.lt.s32 	%p119, %r3, 256;
	@%p119 bra 	$L__BB9_70;
	// begin inline asm
	mov.u32 %r284, %laneid;
	// end inline asm
	mov.b64 	%rd273, %fd298;
	mov.b64 	{%r286, %r291}, %rd273;
	mov.b32 	%r302, 1;
	mov.b32 	%r303, 31;
	mov.b32 	%r304, -1;
	// begin inline asm
	shfl.sync.down.b32 %r285, %r286, %r302, %r303, %r304;
	// end inline asm
	// begin inline asm
	shfl.sync.down.b32 %r290, %r291, %r302, %r303, %r304;
	// end inline asm
	mov.b64 	%rd274, {%r285, %r290};
	mov.b64 	%fd33, %rd274;
	mov.b64 	{%r296, %r301}, %rd298;
	// begin inline asm
	shfl.sync.down.b32 %r295, %r296, %r302, %r303, %r304;
	// end inline asm
	// begin inline asm
	shfl.sync.down.b32 %r300, %r301, %r302, %r303, %r304;
	// end inline asm
	mov.b64 	%rd34, {%r295, %r300};
	setp.gt.s32 	%p171, %r284, 30;
	mov.u64 	%rd300, %rd298;
	mov.f64 	%fd300, %fd298;
	@%p171 bra 	$L__BB9_30;
	abs.f64 	%fd34, %fd298;
	abs.f64 	%fd35, %fd33;
	setp.lt.f64 	%p172, %fd34, %fd35;
	mov.u64 	%rd300, %rd34;
	mov.f64 	%fd300, %fd33;
	@%p172 bra 	$L__BB9_30;
	setp.lt.f64 	%p173, %fd35, %fd34;
	mov.u64 	%rd300, %rd298;
	mov.f64 	%fd300, %fd298;
	@%p173 bra 	$L__BB9_30;
	setp.lt.s64 	%p174, %rd298, %rd34;
	min.s64 	%rd300, %rd298, %rd34;
	selp.f64 	%fd300, %fd298, %fd33, %p174;
$L__BB9_30:
	mov.b64 	%rd275, %fd300;
	mov.b64 	{%r306, %r311}, %rd275;
	mov.b32 	%r322, 2;
	mov.b32 	%r323, 31;
	mov.b32 	%r324, -1;
	// begin inline asm
	shfl.sync.down.b32 %r305, %r306, %r322, %r323, %r324;
	// end inline asm
	// begin inline asm
	shfl.sync.down.b32 %r310, %r311, %r322, %r323, %r324;
	// end inline asm
	mov.b64 	%rd276, {%r305, %r310};
	mov.b64 	%fd38, %rd276;
	mov.b64 	{%r316, %r321}, %rd300;
	// begin inline asm
	shfl.sync.down.b32 %r315, %r316, %r322, %r323, %r324;
	// end inline asm
	// begin inline asm
	shfl.sync.down.b32 %r320, %r321, %r322, %r323, %r324;
	// end inline asm
	mov.b64 	%rd37, {%r315, %r320};
	setp.gt.s32 	%p175, %r284, 29;
	mov.u64 	%rd301, %rd300;
	mov.f64 	%fd301, %fd300;
	@%p175 bra 	$L__BB9_34;
	abs.f64 	%fd39, %fd300;
	abs.f64 	%fd40, %fd38;
	setp.lt.f64 	%p176, %fd39, %fd40;
	mov.u64 	%rd301, %rd37;
	mov.f64 	%fd301, %fd38;
	@%p176 bra 	$L__BB9_34;
	setp.lt.f64 	%p177, %fd40, %fd39;
	mov.u64 	%rd301, %rd300;
	mov.f64 	%fd301, %fd300;
	@%p177 bra 	$L__BB9_34;
	setp.lt.s64 	%p178, %rd300, %rd37;
	min.s64 	%rd301, %rd300, %rd37;
	selp.f64 	%fd301, %fd300, %fd38, %p178;
$L__BB9_34:
	mov.b64 	%rd277, %fd301;
	mov.b64 	{%r326, %r331}, %rd277;
	mov.b32 	%r342, 4;
	mov.b32 	%r343, 31;
	mov.b32 	%r344, -1;
	// begin inline asm
	shfl.sync.down.b32 %r325, %r326, %r342, %r343, %r344;
	// end inline asm
	// begin inline asm
	shfl.sync.down.b32 %r330, %r331, %r342, %r343, %r344;
	// end inline asm
	mov.b64 	%rd278, {%r325, %r330};
	mov.b64 	%fd43, %rd278;
	mov.b64 	{%r336, %r341}, %rd301;
	// begin inline asm
	shfl.sync.down.b32 %r335, %r336, %r342, %r343, %r344;
	// end inline asm
	// begin inline asm
	shfl.sync.down.b32 %r340, %r341, %r342, %r343, %r344;
	// end inline asm
	mov.b64 	%rd40, {%r335, %r340};
	setp.gt.s32 	%p179, %r284, 27;
	mov.u64 	%rd302, %rd301;
	mov.f64 	%fd302, %fd301;
	@%p179 bra 	$L__BB9_38;
	abs.f64 	%fd44, %fd301;
	abs.f64 	%fd45, %fd43;
	setp.lt.f64 	%p180, %fd44, %fd45;
	mov.u64 	%rd302, %rd40;
	mov.f64 	%fd302, %fd43;
	@%p180 bra 	$L__BB9_38;
	setp.lt.f64 	%p181, %fd45, %fd44;
	mov.u64 	%rd302, %rd301;
	mov.f64 	%fd302, %fd301;
	@%p181 bra 	$L__BB9_38;
	setp.lt.s64 	%p182, %rd301, %rd40;
	min.s64 	%rd302, %rd301, %rd40;
	selp.f64 	%fd302, %fd301, %fd43, %p182;
$L__BB9_38:
	mov.b64 	%rd279, %fd302;
	mov.b64 	{%r346, %r351}, %rd279;
	mov.b32 	%r362, 8;
	mov.b32 	%r363, 31;
	mov.b32 	%r364, -1;
	// begin inline asm
	shfl.sync.down.b32 %r345, %r346, %r362, %r363, %r364;
	// end inline asm
	// begin inline asm
	shfl.sync.down.b32 %r350, %r351, %r362, %r363, %r364;
	// end inline asm
	mov.b64 	%rd280, {%r345, %r350};
	mov.b64 	%fd48, %rd280;
	mov.b64 	{%r356, %r361}, %rd302;
	// begin inline asm
	shfl.sync.down.b32 %r355, %r356, %r362, %r363, %r364;
	// end inline asm
	// begin inline asm
	shfl.sync.down.b32 %r360, %r361, %r362, %r363, %r364;
	// end inline asm
	mov.b64 	%rd43, {%r355, %r360};
	setp.gt.s32 	%p183, %r284, 23;
	mov.u64 	%rd303, %rd302;
	mov.f64 	%fd303, %fd302;
	@%p183 bra 	$L__BB9_42;
	abs.f64 	%fd49, %fd302;
	abs.f64 	%fd50, %fd48;
	setp.lt.f64 	%p184, %fd49, %fd50;
	mov.u64 	%rd303, %rd43;
	mov.f64 	%fd303, %fd48;
	@%p184 bra 	$L__BB9_42;
	setp.lt.f64 	%p185, %fd50, %fd49;
	mov.u64 	%rd303, %rd302;
	mov.f64 	%fd303, %fd302;
	@%p185 bra 	$L__BB9_42;
	setp.lt.s64 	%p186, %rd302, %rd43;
	min.s64 	%rd303, %rd302, %rd43;
	selp.f64 	%fd303, %fd302, %fd48, %p186;
$L__BB9_42:
	mov.b64 	%rd281, %fd303;
	mov.b64 	{%r366, %r371}, %rd281;
	mov.b32 	%r382, 16;
	mov.b32 	%r383, 31;
	mov.b32 	%r384, -1;
	// begin inline asm
	shfl.sync.down.b32 %r365, %r366, %r382, %r383, %r384;
	// end inline asm
	// begin inline asm
	shfl.sync.down.b32 %r370, %r371, %r382, %r383, %r384;
	// end inline asm
	mov.b64 	%rd282, {%r365, %r370};
	mov.b64 	%fd53, %rd282;
	mov.b64 	{%r376, %r381}, %rd303;
	// begin inline asm
	shfl.sync.down.b32 %r375, %r376, %r382, %r383, %r384;
	// end inline asm
	// begin inline asm
	shfl.sync.down.b32 %r380, %r381, %r382, %r383, %r384;
	// end inline asm
	mov.b64 	%rd46, {%r375, %r380};
	setp.gt.s32 	%p187, %r284, 15;
	mov.u64 	%rd355, %rd303;
	mov.f64 	%fd351, %fd303;
	@%p187 bra 	$L__BB9_46;
	abs.f64 	%fd54, %fd303;
	abs.f64 	%fd55, %fd53;
	setp.lt.f64 	%p188, %fd54, %fd55;
	mov.u64 	%rd355, %rd46;
	mov.f64 	%fd351, %fd53;
	@%p188 bra 	$L__BB9_46;
	setp.lt.f64 	%p189, %fd55, %fd54;
	mov.u64 	%rd355, %rd303;
	mov.f64 	%fd351, %fd303;
	@%p189 bra 	$L__BB9_46;
	setp.lt.s64 	%p190, %rd303, %rd46;
	min.s64 	%rd355, %rd303, %rd46;
	selp.f64 	%fd351, %fd303, %fd53, %p190;
$L__BB9_46:
	setp.ne.s32 	%p191, %r284, 0;
	@%p191 bra 	$L__BB9_48;
	shr.u32 	%r385, %r4, 1;
	and.b32  	%r386, %r385, 496;
	mov.u32 	%r387, _ZN6thrust24THRUST_300001_SM_1000_NS8cuda_cub4core6detail5shmemE;
	add.s32 	%r388, %r387, %r386;
	st.shared.f64 	[%r388+8], %fd351;
	st.shared.u64 	[%r388+16], %rd355;
$L__BB9_48:
	bar.sync 	0;
	setp.ne.s32 	%p192, %r4, 0;
	@%p192 bra 	$L__BB9_208;
	ld.shared.f64 	%fd58, [_ZN6thrust24THRUST_300001_SM_1000_NS8cuda_cub4core6detail5shmemE+24];
	ld.shared.u64 	%rd49, [_ZN6thrust24THRUST_300001_SM_1000_NS8cuda_cub4core6detail5shmemE+32];
	abs.f64 	%fd59, %fd351;
	abs.f64 	%fd60, %fd58;
	setp.lt.f64 	%p193, %fd59, %fd60;
	mov.u64 	%rd305, %rd49;
	mov.f64 	%fd305, %fd58;
	@%p193 bra 	$L__BB9_52;
	setp.lt.f64 	%p194, %fd60, %fd59;
	mov.u64 	%rd305, %rd355;
	mov.f64 	%fd305, %fd351;
	@%p194 bra 	$L__BB9_52;
	setp.lt.s64 	%p195, %rd355, %rd49;
	min.s64 	%rd305, %rd355, %rd49;
	selp.f64 	%fd305, %fd351, %fd58, %p195;
$L__BB9_52:
	ld.shared.f64 	%fd63, [_ZN6thrust24THRUST_300001_SM_1000_NS8cuda_cub4core6detail5shmemE+40];
	ld.shared.u64 	%rd52, [_ZN6thrust24THRUST_300001_SM_1000_NS8cuda_cub4core6detail5shmemE+48];
	abs.f64 	%fd64, %fd305;
	abs.f64 	%fd65, %fd63;
	setp.lt.f64 	%p196, %fd64, %fd65;
	mov.u64 	%rd306, %rd52;
	mov.f64 	%fd306, %fd63;
	@%p196 bra 	$L__BB9_55;
	setp.lt.f64 	%p197, %fd65, %fd64;
	mov.u64 	%rd306, %rd305;
	mov.f64 	%fd306, %fd305;
	@%p197 bra 	$L__BB9_55;
	setp.lt.s64 	%p198, %rd305, %rd52;
	min.s64 	%rd306, %rd305, %rd52;
	selp.f64 	%fd306, %fd305, %fd63, %p198;
$L__BB9_55:
	ld.shared.f64 	%fd68, [_ZN6thrust24THRUST_300001_SM_1000_NS8cuda_cub4core6detail5shmemE+56];
	ld.shared.u64 	%rd55, [_ZN6thrust24THRUST_300001_SM_1000_NS8cuda_cub4core6detail5shmemE+64];
	abs.f64 	%fd69, %fd306;
	abs.f64 	%fd70, %fd68;
	setp.lt.f64 	%p199, %fd69, %fd70;
	mov.u64 	%rd307, %rd55;
	mov.f64 	%fd307, %fd68;
	@%p199 bra 	$L__BB9_58;
	setp.lt.f64 	%p200, %fd70, %fd69;
	mov.u64 	%rd307, %rd306;
	mov.f64 	%fd307, %fd306;
	@%p200 bra 	$L__BB9_58;
	setp.lt.s64 	%p201, %rd306, %rd55;
	min.s64 	%rd307, %rd306, %rd55;
	selp.f64 	%fd307, %fd306, %fd68, %p201;
$L__BB9_58:
	ld.shared.f64 	%fd73, [_ZN6thrust24THRUST_300001_SM_1000_NS8cuda_cub4core6detail5shmemE+72];
	ld.shared.u64 	%rd58, [_ZN6thrust24THRUST_300001_SM_1000_NS8cuda_cub4core6detail5shmemE+80];
	abs.f64 	%fd74, %fd307;
	abs.f64 	%fd75, %fd73;
	setp.lt.f64 	%p202, %fd74, %fd75;
	mov.u64 	%rd308, %rd58;
	mov.f64 	%fd308, %fd73;
	@%p202 bra 	$L__BB9_61;
	setp.lt.f64 	%p203, %fd75, %fd74;
	mov.u64 	%rd308, %rd307;
	mov.f64 	%fd308, %fd307;
	@%p203 bra 	$L__BB9_61;
	setp.lt.s64 	%p204, %rd307, %rd58;
	min.s64 	%rd308, %rd307, %rd58;
	selp.f64 	%fd308, %fd307, %fd73, %p204;
$L__BB9_61:
	ld.shared.f64 	%fd78, [_ZN6thrust24THRUST_300001_SM_1000_NS8cuda_cub4core6detail5shmemE+88];
	ld.shared.u64 	%rd61, [_ZN6thrust24THRUST_300001_SM_1000_NS8cuda_cub4core6detail5shmemE+96];
	abs.f64 	%fd79, %fd308;
	abs.f64 	%fd80, %fd78;
	setp.lt.f64 	%p205, %fd79, %fd80;
	mov.u64 	%rd309, %rd61;
	mov.f64 	%fd309, %fd78;
	@%p205 bra 	$L__BB9_64;
	setp.lt.f64 	%p206, %fd80, %fd79;
	mov.u64 	%rd309, %rd308;
	mov.f64 	%fd309, %fd308;
	@%p206 bra 	$L__BB9_64;
	setp.lt.s64 	%p207, %rd308, %rd61;
	min.s64 	%rd309, %rd308, %rd61;
	selp.f64 	%fd309, %fd308, %fd78, %p207;
$L__BB9_64:
	ld.shared.f64 	%fd83, [_ZN6thrust24THRUST_300001_SM_1000_NS8cuda_cub4core6detail5shmemE+104];
	ld.shared.u64 	%rd64, [_ZN6thrust24THRUST_300001_SM_1000_NS8cuda_cub4core6detail5shmemE+112];
	abs.f64 	%fd84, %fd309;
	abs.f64 	%fd85, %fd83;
	setp.lt.f64 	%p208, %fd84, %fd85;
	mov.u64 	%rd310, %rd64;
	mov.f64 	%fd310, %fd83;
	@%p208 bra 	$L__BB9_67;
	setp.lt.f64 	%p209, %fd85, %fd84;
	mov.u64 	%rd310, %rd309;
	mov.f64 	%fd310, %fd309;
	@%p209 bra 	$L__BB9_67;
	setp.lt.s64 	%p210, %rd309, %rd64;
	min.s64 	%rd310, %rd309, %rd64;
	selp.f64 	%fd310, %fd309, %fd83, %p210;
$L__BB9_67:
	ld.shared.f64 	%fd88, [_ZN6thrust24THRUST_300001_SM_1000_NS8cuda_cub4core6detail5shmemE+120];
	ld.shared.u64 	%rd67, [_ZN6thrust24THRUST_300001_SM_1000_NS8cuda_cub4core6detail5shmemE+128];
	abs.f64 	%fd89, %fd310;
	abs.f64 	%fd90, %fd88;
	setp.lt.f64 	%p211, %fd89, %fd90;
	mov.u64 	%rd355, %rd67;
	mov.f64 	%fd351, %fd88;
	@%p211 bra 	$L__BB9_208;
	setp.lt.f64 	%p212, %fd90, %fd89;
	mov.u64 	%rd355, %rd310;
	mov.f64 	%fd351, %fd310;
	@%p212 bra 	$L__BB9_208;
	setp.lt.s64 	%p213, %rd310, %rd67;
	min.s64 	%rd355, %rd310, %rd67;
	selp.f64 	%fd351, %fd310, %fd88, %p213;
	bra.uni 	$L__BB9_208;
$L__BB9_70:
	// begin inline asm
	mov.u32 %r171, %laneid;
	// end inline asm
	and.b32  	%r192, %r4, 992;
	add.s32 	%r193, %r192, 32;
	setp.gt.s32 	%p120, %r193, %r3;
	not.b32 	%r194, %r192;
	add.s32 	%r195, %r3, %r194;
	selp.b32 	%r190, %r195, 31, %p120;
	mov.b64 	%rd263, %fd298;
	mov.b64 	{%r173, %r178}, %rd263;
	mov.b32 	%r189, 1;
	mov.b32 	%r191, -1;
	// begin inline asm
	shfl.sync.down.b32 %r172, %r173, %r189, %r190, %r191;
	// end inline asm
	// begin inline asm
	shfl.sync.down.b32 %r177, %r178, %r189, %r190, %r191;
	// end inline asm
	mov.b64 	%rd264, {%r172, %r177};
	mov.b64 	%fd92, %rd264;
	mov.b64 	{%r183, %r188}, %rd298;
	// begin inline asm
	shfl.sync.down.b32 %r182, %r183, %r189, %r190, %r191;
	// end inline asm
	// begin inline asm
	shfl.sync.down.b32 %r187, %r188, %r189, %r190, %r191;
	// end inline asm
	mov.b64 	%rd69, {%r182, %r187};
	setp.ge.s32 	%p121, %r171, %r190;
	mov.u64 	%rd311, %rd298;
	mov.f64 	%fd311, %fd298;
	@%p121 bra 	$L__BB9_74;
	abs.f64 	%fd93, %fd298;
	abs.f64 	%fd94, %fd92;
	setp.lt.f64 	%p122, %fd93, %fd94;
	mov.u64 	%rd311, %rd69;
	mov.f64 	%fd311, %fd92;
	@%p122 bra 	$L__BB9_74;
	setp.lt.f64 	%p123, %fd94, %fd93;
	mov.u64 	%rd311, %rd298;
	mov.f64 	%fd311, %fd298;
	@%p123 bra 	$L__BB9_74;
	setp.lt.s64 	%p124, %rd298, %rd69;
	min.s64 	%rd311, %rd298, %rd69;
	selp.f64 	%fd311, %fd298, %fd92, %p124;
$L__BB9_74:
	mov.b64 	%rd265, %fd311;
	mov.b64 	{%r197, %r202}, %rd265;
	mov.b32 	%r213, 2;
	mov.b32 	%r215, -1;
	// begin inline asm
	shfl.sync.down.b32 %r196, %r197, %r213, %r190, %r215;
	// end inline asm
	// begin inline asm
	shfl.sync.down.b32 %r201, %r202, %r213, %r190, %r215;
	// end inline asm
	mov.b64 	%rd266, {%r196, %r201};
	mov.b64 	%fd97, %rd266;
	mov.b64 	{%r207, %r212}, %rd311;
	// begin inline asm
	shfl.sync.down.b32 %r206, %r207, %r213, %r190, %r215;
	// end inline asm
	// begin inline asm
	shfl.sync.down.b32 %r211, %r212, %r213, %r190, %r215;
	// end inline asm
	mov.b64 	%rd72, {%r206, %r211};
	add.s32 	%r216, %r171, 2;
	setp.gt.s32 	%p125, %r216, %r190;
	mov.u64 	%rd312, %rd311;
	mov.f64 	%fd312, %fd311;
	@%p125 bra 	$L__BB9_78;
	abs.f64 	%fd98, %fd311;
	abs.f64 	%fd99, %fd97;
	setp.lt.f64 	%p126, %fd98, %fd99;
	mov.u64 	%rd312, %rd72;
	mov.f64 	%fd312, %fd97;
	@%p126 bra 	$L__BB9_78;
	setp.lt.f64 	%p127, %fd99, %fd98;
	mov.u64 	%rd312, %rd311;
	mov.f64 	%fd312, %fd311;
	@%p127 bra 	$L__BB9_78;
	setp.lt.s64 	%p128, %rd311, %rd72;
	min.s64 	%rd312, %rd311, %rd72;
	selp.f64 	%fd312, %fd311, %fd97, %p128;
$L__BB9_78:
	mov.b64 	%rd267, %fd312;
	mov.b64 	{%r218, %r223}, %rd267;
	mov.b32 	%r234, 4;
	mov.b32 	%r236, -1;
	// begin inline asm
	shfl.sync.down.b32 %r217, %r218, %r234, %r190, %r236;
	// end inline asm
	// begin inline asm
	shfl.sync.down.b32 %r222, %r223, %r234, %r190, %r236;
	// end inline asm
	mov.b64 	%rd268, {%r217, %r222};
	mov.b64 	%fd102, %rd268;
	mov.b64 	{%r228, %r233}, %rd312;
	// begin inline asm
	shfl.sync.down.b32 %r227, %r228, %r234, %r190, %r236;
	// end inline asm
	// begin inline asm
	shfl.sync.down.b32 %r232, %r233, %r234, %r190, %r236;
	// end inline asm
	mov.b64 	%rd75, {%r227, %r232};
	add.s32 	%r237, %r171, 4;
	setp.gt.s32 	%p129, %r237, %r190;
	mov.u64 	%rd313, %rd312;
	mov.f64 	%fd313, %fd312;
	@%p129 bra 	$L__BB9_82;
	abs.f64 	%fd103, %fd312;
	abs.f64 	%fd104, %fd102;
	setp.lt.f64 	%p130, %fd103, %fd104;
	mov.u64 	%rd313, %rd75;
	mov.f64 	%fd313, %fd102;
	@%p130 bra 	$L__BB9_82;
	setp.lt.f64 	%p131, %fd104, %fd103;
	mov.u64 	%rd313, %rd312;
	mov.f64 	%fd313, %fd312;
	@%p131 bra 	$L__BB9_82;
	setp.lt.s64 	%p132, %rd312, %rd75;
	min.s64 	%rd313, %rd312, %rd75;
	selp.f64 	%fd313, %fd312, %fd102, %p132;
$L__BB9_82:
	mov.b64 	%rd269, %fd313;
	mov.b64 	{%r239, %r244}, %rd269;
	mov.b32 	%r255, 8;
	mov.b32 	%r257, -1;
	// begin inline asm
	shfl.sync.down.b32 %r238, %r239, %r255, %r190, %r257;
	// end inline asm
	// begin inline asm
	shfl.sync.down.b32 %r243, %r244, %r255, %r190, %r257;
	// end inline asm
	mov.b64 	%rd270, {%r238, %r243};
	mov.b64 	%fd107, %rd270;
	mov.b64 	{%r249, %r254}, %rd313;
	// begin inline asm
	shfl.sync.down.b32 %r248, %r249, %r255, %r190, %r257;
	// end inline asm
	// begin inline asm
	shfl.sync.down.b32 %r253, %r254, %r255, %r190, %r257;
	// end inline asm
	mov.b64 	%rd78, {%r248, %r253};
	add.s32 	%r258, %r171, 8;
	setp.gt.s32 	%p133, %r258, %r190;
	mov.u64 	%rd314, %rd313;
	mov.f64 	%fd314, %fd313;
	@%p133 bra 	$L__BB9_86;
	abs.f64 	%fd108, %fd313;
	abs.f64 	%fd109, %fd107;
	setp.lt.f64 	%p134, %fd108, %fd109;
	mov.u64 	%rd314, %rd78;
	mov.f64 	%fd314, %fd107;
	@%p134 bra 	$L__BB9_86;
	setp.lt.f64 	%p135, %fd109, %fd108;
	mov.u64 	%rd314, %rd313;
	mov.f64 	%fd314, %fd313;
	@%p135 bra 	$L__BB9_86;
	setp.lt.s64 	%p136, %rd313, %rd78;
	min.s64 	%rd314, %rd313, %rd78;
	selp.f64 	%fd314, %fd313, %fd107, %p136;
$L__BB9_86:
	mov.b64 	%rd271, %fd314;
	mov.b64 	{%r260, %r265}, %rd271;
	mov.b32 	%r276, 16;
	mov.b32 	%r278, -1;
	// begin inline asm
	shfl.sync.down.b32 %r259, %r260, %r276, %r190, %r278;
	// end inline asm
	// begin inline asm
	shfl.sync.down.b32 %r264, %r265, %r276, %r190, %r278;
	// end inline asm
	mov.b64 	%rd272, {%r259, %r264};
	mov.b64 	%fd112, %rd272;
	mov.b64 	{%r270, %r275}, %rd314;
	// begin inline asm
	shfl.sync.down.b32 %r269, %r270, %r276, %r190, %r278;
	// end inline asm
	// begin inline asm
	shfl.sync.down.b32 %r274, %r275, %r276, %r190, %r278;
	// end inline asm
	mov.b64 	%rd81, {%r269, %r274};
	add.s32 	%r279, %r171, 16;
	setp.gt.s32 	%p137, %r279, %r190;
	mov.u64 	%rd355, %rd314;
	mov.f64 	%fd351, %fd314;
	@%p137 bra 	$L__BB9_90;
	abs.f64 	%fd113, %fd314;
	abs.f64 	%fd114, %fd112;
	setp.lt.f64 	%p138, %fd113, %fd114;
	mov.u64 	%rd355, %rd81;
	mov.f64 	%fd351, %fd112;
	@%p138 bra 	$L__BB9_90;
	setp.lt.f64 	%p139, %fd114, %fd113;
	mov.u64 	%rd355, %rd314;
	mov.f64 	%fd351, %fd314;
	@%p139 bra 	$L__BB9_90;
	setp.lt.s64 	%p140, %rd314, %rd81;
	min.s64 	%rd355, %rd314, %rd81;
	selp.f64 	%fd351, %fd314, %fd112, %p140;
$L__BB9_90:
	setp.ne.s32 	%p141, %r171, 0;
	@%p141 bra 	$L__BB9_92;
	shr.u32 	%r280, %r4, 1;
	and.b32  	%r281, %r280, 496;
	mov.u32 	%r282, _ZN6thrust24THRUST_300001_SM_1000_NS8cuda_cub4core6detail5shmemE;
	add.s32 	%r283, %r282, %r281;
	st.shared.f64 	[%r283+8], %fd351;
	st.shared.u64 	[%r283+16], %rd355;
$L__BB9_92:
	bar.sync 	0;
	setp.ne.s32 	%p142, %r4, 0;
	@%p142 bra 	$L__BB9_208;
	setp.lt.s32 	%p143, %r3, 33;
	mov.f64 	%fd316, %fd351;
	mov.u64 	%rd316, %rd355;
	@%p143 bra 	$L__BB9_97;
	ld.shared.f64 	%fd117, [_ZN6thrust24THRUST_300001_SM_1000_NS8cuda_cub4core6detail5shmemE+24];
	ld.shared.u64 	%rd84, [_ZN6thrust24THRUST_300001_SM_1000_NS8cuda_cub4core6detail5shmemE+32];
	abs.f64 	%fd118, %fd351;
	abs.f64 	%fd119, %fd117;
	setp.lt.f64 	%p144, %fd118, %fd119;
	mov.f64 	%fd316, %fd117;
	mov.u64 	%rd316, %rd84;
	@%p144 bra 	$L__BB9_97;
	setp.lt.f64 	%p145, %fd119, %fd118;
	mov.f64 	%fd316, %fd351;
	mov.u64 	%rd316, %rd355;
	@%p145 bra 	$L__BB9_97;
	setp.lt.s64 	%p146, %rd355, %rd84;
	selp.f64 	%fd316, %fd351, %fd117, %p146;
	min.s64 	%rd316, %rd355, %rd84;
$L__BB9_97:
	setp.lt.s32 	%p147, %r3, 65;
	mov.f64 	%fd317, %fd316;
	mov.u64 	%rd317, %rd316;
	@%p147 bra 	$L__BB9_101;
	ld.shared.f64 	%fd122, [_ZN6thrust24THRUST_300001_SM_1000_NS8cuda_cub4core6detail5shmemE+40];
	ld.shared.u64 	%rd87, [_ZN6thrust24THRUST_300001_SM_1000_NS8cuda_cub4core6detail5shmemE+48];
	abs.f64 	%fd123, %fd316;
	abs.f64 	%fd124, %fd122;
	setp.lt.f64 	%p148, %fd123, %fd124;
	mov.f64 	%fd317, %fd122;
	mov.u64 	%rd317, %rd87;
	@%p148 bra 	$L__BB9_101;
	setp.lt.f64 	%p149, %fd124, %fd123;
	mov.f64 	%fd317, %fd316;
	mov.u64 	%rd317, %rd316;
	@%p149 bra 	$L__BB9_101;
	setp.lt.s64 	%p150, %rd316, %rd87;
	selp.f64 	%fd317, %fd316, %fd122, %p150;
	min.s64 	%rd317, %rd316, %rd87;
$L__BB9_101:
	setp.lt.s32 	%p151, %r3, 97;
	mov.f64 	%fd318, %fd317;
	mov.u64 	%rd318, %rd317;
	@%p151 bra 	$L__BB9_105;
	ld.shared.f64 	%fd127, [_ZN6thrust24THRUST_300001_SM_1000_NS8cuda_cub4core6detail5shmemE+56];
	ld.shared.u64 	%rd90, [_ZN6thrust24THRUST_300001_SM_1000_NS8cuda_cub4core6detail5shmemE+64];
	abs.f64 	%fd128, %fd317;
	abs.f64 	%fd129, %fd127;
	setp.lt.f64 	%p152, %fd128, %fd129;
	mov.f64 	%fd318, %fd127;
	mov.u64 	%rd318, %rd90;
	@%p152 bra 	$L__BB9_105;
	setp.lt.f64 	%p153, %fd129, %fd128;
	mov.f64 	%fd318, %fd317;
	mov.u64 	%rd318, %rd317;
	@%p153 bra 	$L__BB9_105;
	setp.lt.s64 	%p154, %rd317, %rd90;
	selp.f64 	%fd318, %fd317, %fd127, %p154;
	min.s64 	%rd318, %rd317, %rd90;
$L__BB9_105:
	setp.lt.s32 	%p155, %r3, 129;
	mov.f64 	%fd319, %fd318;
	mov.u64 	%rd319, %rd318;
	@%p155 bra 	$L__BB9_109;
	ld.shared.f64 	%fd132, [_ZN6thrust24THRUST_300001_SM_1000_NS8cuda_cub4core6detail5shmemE+72];
	ld.shared.u64 	%rd93, [_ZN6thrust24THRUST_300001_SM_1000_NS8cuda_cub4core6detail5shmemE+80];
	abs.f64 	%fd133, %fd318;
	abs.f64 	%fd134, %fd132;
	setp.lt.f64 	%p156, %fd133, %fd134;
	mov.f64 	%fd319, %fd132;
	mov.u64 	%rd319, %rd93;
	@%p156 bra 	$L__BB9_109;
	setp.lt.f64 	%p157, %fd134, %fd133;
	mov.f64 	%fd319, %fd318;
	mov.u64 	%rd319, %rd318;
	@%p157 bra 	$L__BB9_109;
	setp.lt.s64 	%p158, %rd318, %rd93;
	selp.f64 	%fd319, %fd318, %fd132, %p158;
	min.s64 	%rd319, %rd318, %rd93;
$L__BB9_109:
	setp.lt.s32 	%p159, %r3, 161;
	mov.f64 	%fd320, %fd319;
	mov.u64 	%rd320, %rd319;
	@%p159 bra 	$L__BB9_113;
	ld.shared.f64 	%fd137, [_ZN6thrust24THRUST_300001_SM_1000_NS8cuda_cub4core6detail5shmemE+88];
	ld.shared.u64 	%rd96, [_ZN6thrust24THRUST_300001_SM_1000_NS8cuda_cub4core6detail5shmemE+96];
	abs.f64 	%fd138, %fd319;
	abs.f64 	%fd139, %fd137;
	setp.lt.f64 	%p160, %fd138, %fd139;
	mov.f64 	%fd320, %fd137;
	mov.u64 	%rd320, %rd96;
	@%p160 bra 	$L__BB9_113;
	setp.lt.f64 	%p161, %fd139, %fd138;
	mov.f64 	%fd320, %fd319;
	mov.u64 	%rd320, %rd319;
	@%p161 bra 	$L__BB9_113;
	setp.lt.s64 	%p162, %rd319, %rd96;
	selp.f64 	%fd320, %fd319, %fd137, %p162;
	min.s64 	%rd320, %rd319, %rd96;
$L__BB9_113:
	setp.lt.s32 	%p163, %r3, 193;
	mov.f64 	%fd321, %fd320;
	mov.u64 	%rd321, %rd320;
	@%p163 bra 	$L__BB9_117;
	ld.shared.f64 	%fd142, [_ZN6thrust24THRUST_300001_SM_1000_NS8cuda_cub4core6detail5shmemE+104];
	ld.shared.u64 	%rd99, [_ZN6thrust24THRUST_300001_SM_1000_NS8cuda_cub4core6detail5shmemE+112];
	abs.f64 	%fd143, %fd320;
	abs.f64 	%fd144, %fd142;
	setp.lt.f64 	%p164, %fd143, %fd144;
	mov.f64 	%fd321, %fd142;
	mov.u64 	%rd321, %rd99;
	@%p164 bra 	$L__BB9_117;
	setp.lt.f64 	%p165, %fd144, %fd143;
	mov.f64 	%fd321, %fd320;
	mov.u64 	%rd321, %rd320;
	@%p165 bra 	$L__BB9_117;
	setp.lt.s64 	%p166, %rd320, %rd99;
	selp.f64 	%fd321, %fd320, %fd142, %p166;
	min.s64 	%rd321, %rd320, %rd99;
$L__BB9_117:
	setp.lt.s32 	%p167, %r3, 225;
	mov.u64 	%rd355, %rd321;
	mov.f64 	%fd351, %fd321;
	@%p167 bra 	$L__BB9_208;
	ld.shared.f64 	%fd147, [_ZN6thrust24THRUST_300001_SM_1000_NS8cuda_cub4core6detail5shmemE+120];
	ld.shared.u64 	%rd102, [_ZN6thrust24THRUST_300001_SM_1000_NS8cuda_cub4core6detail5shmemE+128];
	abs.f64 	%fd148, %fd321;
	abs.f64 	%fd149, %fd147;
	setp.lt.f64 	%p168, %fd148, %fd149;
	mov.u64 	%rd355, %rd102;
	mov.f64 	%fd351, %fd147;
	@%p168 bra 	$L__BB9_208;
	setp.lt.f64 	%p169, %fd149, %fd148;
	mov.u64 	%rd355, %rd321;
	mov.f64 	%fd351, %fd321;
	@%p169 bra 	$L__BB9_208;
	setp.lt.s64 	%p170, %rd321, %rd102;
	selp.f64 	%fd351, %fd321, %fd147, %p170;
	min.s64 	%rd355, %rd321, %rd102;
	bra.uni 	$L__BB9_208;
$L__BB9_121:
	mov.u32 	%r20, %tid.x;
	add.s64 	%rd104, %rd196, %rd4;
	cvt.u64.u32 	%rd105, %r20;
	add.s64 	%rd201, %rd105, %rd4;
	cvta.to.global.u64 	%rd202, %rd195;
	shl.b64 	%rd203, %rd201, 3;
	add.s64 	%rd204, %rd202, %rd203;
	ld.global.f64 	%fd274, [%rd204];
	add.s32 	%r36, %r20, 256;
	cvt.u64.u32 	%rd205, %r36;
	ld.global.f64 	%fd275, [%rd204+2048];
	add.s32 	%r37, %r20, 512;
	cvt.u64.u32 	%rd206, %r37;
	ld.global.f64 	%fd276, [%rd204+4096];
	add.s32 	%r38, %r20, 768;
	cvt.u64.u32 	%rd207, %r38;
	ld.global.f64 	%fd277, [%rd204+6144];
	or.b32  	%r39, %r20, 1024;
	cvt.u64.u32 	%rd106, %r39;
	add.s64 	%rd343, %rd104, %rd106;
	ld.global.f64 	%fd339, [%rd204+8192];
	abs.f64 	%fd278, %fd274;
	abs.f64 	%fd279, %fd275;
	setp.geu.f64 	%p2, %fd278, %fd279;
	selp.f64 	%fd280, %fd274, %fd275, %p2;
	selp.b64 	%rd208, %rd105, %rd205, %p2;
	abs.f64 	%fd281, %fd280;
	abs.f64 	%fd282, %fd276;
	setp.geu.f64 	%p3, %fd281, %fd282;
	selp.f64 	%fd283, %fd280, %fd276, %p3;
	selp.b64 	%rd209, %rd208, %rd206, %p3;
	abs.f64 	%fd284, %fd283;
	abs.f64 	%fd285, %fd277;
	setp.geu.f64 	%p4, %fd284, %fd285;
	selp.f64 	%fd152, %fd283, %fd277, %p4;
	selp.b64 	%rd108, %rd209, %rd207, %p4;
	abs.f64 	%fd153, %fd152;
	abs.f64 	%fd154, %fd339;
	setp.lt.f64 	%p5, %fd153, %fd154;
	@%p5 bra 	$L__BB9_123;
	setp.lt.f64 	%p6, %fd154, %fd153;
	setp.lt.u64 	%p7, %rd108, %rd106;
	or.pred  	%p8, %p6, %p7;
	selp.f64 	%fd339, %fd152, %fd339, %p8;
	add.s64 	%rd212, %rd104, %rd108;
	selp.b64 	%rd343, %rd212, %rd343, %p8;
$L__BB9_123:
	setp.le.u64 	%p9, %rd198, %rd5;
	@%p9 bra 	$L__BB9_164;
	setp.ne.s32 	%p10, %r20, 0;
	@%p10 bra 	$L__BB9_126;
	atom.global.add.u64 	%rd213, [%rd1+8], 1280;
	add.s64 	%rd214, %rd213, %rd5;
	st.shared.u64 	[_ZN6thrust24THRUST_300001_SM_1000_NS8cuda_cub4core6detail5shmemE+152], %rd214;
$L__BB9_126:
	bar.sync 	0;
	ld.shared.u64 	%rd331, [_ZN6thrust24THRUST_300001_SM_1000_NS8cuda_cub4core6detail5shmemE+152];
	add.s64 	%rd215, %rd331, 1280;
	setp.gt.s64 	%p11, %rd215, %rd198;
	@%p11 bra 	$L__BB9_141;
	mov.f64 	%fd323, %fd339;
	mov.u64 	%rd324, %rd343;
$L__BB9_128:
	add.s64 	%rd216, %rd331, %rd105;
	cvta.to.global.u64 	%rd217, %rd195;
	shl.b64 	%rd218, %rd216, 3;
	add.s64 	%rd219, %rd217, %rd218;
	add.s64 	%rd325, %rd216, %rd196;
	ld.global.f64 	%fd324, [%rd219];
	add.s64 	%rd326, %rd325, 256;
	ld.global.f64 	%fd325, [%rd219+2048];
	add.s64 	%rd327, %rd325, 512;
	ld.global.f64 	%fd326, [%rd219+4096];
	add.s64 	%rd328, %rd325, 768;
	ld.global.f64 	%fd327, [%rd219+6144];
	add.s64 	%rd343, %rd325, 1024;
	ld.global.f64 	%fd339, [%rd219+8192];
	abs.f64 	%fd163, %fd323;
	abs.f64 	%fd164, %fd324;
	setp.lt.f64 	%p12, %fd163, %fd164;
	@%p12 bra 	$L__BB9_130;
	setp.lt.f64 	%p13, %fd164, %fd163;
	setp.lt.s64 	%p14, %rd324, %rd325;
	or.pred  	%p15, %p13, %p14;
	selp.f64 	%fd324, %fd323, %fd324, %p15;
	selp.b64 	%rd325, %rd324, %rd325, %p15;
$L__BB9_130:
	abs.f64 	%fd167, %fd324;
	abs.f64 	%fd168, %fd325;
	setp.lt.f64 	%p16, %fd167, %fd168;
	@%p16 bra 	$L__BB9_132;
	setp.lt.f64 	%p17, %fd168, %fd167;
	setp.lt.s64 	%p18, %rd325, %rd326;
	or.pred  	%p19, %p17, %p18;
	selp.f64 	%fd325, %fd324, %fd325, %p19;
	selp.b64 	%rd326, %rd325, %rd326, %p19;
$L__BB9_132:
	abs.f64 	%fd171, %fd325;
	abs.f64 	%fd172, %fd326;
	setp.lt.f64 	%p20, %fd171, %fd172;
	@%p20 bra 	$L__BB9_134;
	setp.lt.f64 	%p21, %fd172, %fd171;
	setp.lt.s64 	%p22, %rd326, %rd327;
	or.pred  	%p23, %p21, %p22;
	selp.f64 	%fd326, %fd325, %fd326, %p23;
	selp.b64 	%rd327, %rd326, %rd327, %p23;
$L__BB9_134:
	abs.f64 	%fd175, %fd326;
	abs.f64 	%fd176, %fd327;
	setp.lt.f64 	%p24, %fd175, %fd176;
	@%p24 bra 	$L__BB9_136;
	setp.lt.f64 	%p25, %fd176, %fd175;
	setp.lt.s64 	%p26, %rd327, %rd328;
	or.pred  	%p27, %p25, %p26;
	selp.f64 	%fd327, %fd326, %fd327, %p27;
	selp.b64 	%rd328, %rd327, %rd328, %p27;
$L__BB9_136:
	abs.f64 	%fd179, %fd327;
	abs.f64 	%fd180, %fd339;
	setp.lt.f64 	%p28, %fd179, %fd180;
	@%p28 bra 	$L__BB9_138;
	setp.lt.f64 	%p29, %fd180, %fd179;
	setp.lt.s64 	%p30, %rd328, %rd343;
	or.pred  	%p31, %p29, %p30;
	selp.f64 	%fd339, %fd327, %fd339, %p31;
	selp.b64 	%rd343, %rd328, %rd343, %p31;
$L__BB9_138:
	setp.ne.s32 	%p32, %r20, 0;
	bar.sync 	0;
	@%p32 bra 	$L__BB9_140;
	atom.global.add.u64 	%rd220, [%rd1+8], 1280;
	add.s64 	%rd221, %rd220, %rd5;
	st.shared.u64 	[_ZN6thrust24THRUST_300001_SM_1000_NS8cuda_cub4core6detail5shmemE+152], %rd221;
$L__BB9_140:
	bar.sync 	0;
	ld.shared.u64 	%rd331, [_ZN6thrust24THRUST_300001_SM_1000_NS8cuda_cub4core6detail5shmemE+152];
	add.s64 	%rd222, %rd331, 1280;
	setp.le.s64 	%p33, %rd222, %rd198;
	mov.f64 	%fd323, %fd339;
	mov.u64 	%rd324, %rd343;
	@%p33 bra 	$L__BB9_128;
$L__BB9_141:
	setp.le.s64 	%p34, %rd198, %rd331;
	@%p34 bra 	$L__BB9_164;
	cvt.u32.u64 	%r40, %rd331;
	cvt.u32.u64 	%r41, %rd198;
	sub.s32 	%r21, %r41, %r40;
	setp.ge.s32 	%p35, %r20, %r21;
	@%p35 bra 	$L__BB9_164;
	cvta.to.global.u64 	%rd132, %rd195;
	not.b32 	%r43, %r20;
	add.s32 	%r44, %r43, %r41;
	sub.s32 	%r22, %r44, %r40;
	and.b32  	%r46, %r22, 768;
	setp.eq.s32 	%p36, %r46, 768;
	mov.u32 	%r397, %r20;
	@%p36 bra 	$L__BB9_149;
	add.s64 	%rd224, %rd331, %rd105;
	add.s64 	%rd333, %rd224, %rd196;
	shl.b64 	%rd225, %rd224, 3;
	add.s64 	%rd332, %rd132, %rd225;
	shr.u32 	%r47, %r22, 8;
	add.s32 	%r48, %r47, 1;
	and.b32  	%r49, %r48, 3;
	neg.s32 	%r395, %r49;
	mov.u32 	%r397, %r20;
$L__BB9_145:
	.pragma "nounroll";
	mov.u64 	%rd137, %rd343;
	mov.f64 	%fd184, %fd339;
	ld.global.f64 	%fd185, [%rd332];
	abs.f64 	%fd186, %fd184;
	abs.f64 	%fd187, %fd185;
	setp.lt.f64 	%p37, %fd186, %fd187;
	mov.f64 	%fd339, %fd185;
	mov.u64 	%rd343, %rd333;
	@%p37 bra 	$L__BB9_148;
	setp.lt.f64 	%p38, %fd187, %fd186;
	mov.f64 	%fd339, %fd184;
	mov.u64 	%rd343, %rd137;
	@%p38 bra 	$L__BB9_148;
	setp.lt.s64 	%p39, %rd137, %rd333;
	selp.f64 	%fd339, %fd184, %fd185, %p39;
	min.s64 	%rd343, %rd137, %rd333;
$L__BB9_148:
	add.s32 	%r397, %r397, 256;
	add.s64 	%rd333, %rd333, 256;
	add.s64 	%rd332, %rd332, 2048;
	add.s32 	%r395, %r395, 1;
	setp.ne.s32 	%p40, %r395, 0;
	@%p40 bra 	$L__BB9_145;
$L__BB9_149:
	setp.lt.u32 	%p41, %r22, 768;
	@%p41 bra 	$L__BB9_164;
	add.s32 	%r398, %r397, 512;
$L__BB9_151:
	mov.u32 	%r30, %r398;
	add.s32 	%r50, %r30, -512;
	cvt.u64.u32 	%rd226, %r50;
	add.s64 	%rd227, %rd331, %rd226;
	shl.b64 	%rd228, %rd227, 3;
	add.s64 	%rd145, %rd132, %rd228;
	add.s64 	%rd146, %rd227, %rd196;
	ld.global.f64 	%fd193, [%rd145];
	abs.f64 	%fd194, %fd339;
	abs.f64 	%fd195, %fd193;
	setp.lt.f64 	%p42, %fd194, %fd195;
	mov.f64 	%fd335, %fd193;
	mov.u64 	%rd339, %rd146;
	@%p42 bra 	$L__BB9_154;
	setp.lt.f64 	%p43, %fd195, %fd194;
	mov.f64 	%fd335, %fd339;
	mov.u64 	%rd339, %rd343;
	@%p43 bra 	$L__BB9_154;
	setp.lt.s64 	%p44, %rd343, %rd146;
	selp.f64 	%fd335, %fd339, %fd193, %p44;
	min.s64 	%rd339, %rd343, %rd146;
$L__BB9_154:
	add.s32 	%r51, %r30, -256;
	cvt.u64.u32 	%rd229, %r51;
	add.s64 	%rd230, %rd331, %rd229;
	add.s64 	%rd149, %rd230, %rd196;
	ld.global.f64 	%fd198, [%rd145+2048];
	abs.f64 	%fd199, %fd335;
	abs.f64 	%fd200, %fd198;
	setp.lt.f64 	%p45, %fd199, %fd200;
	mov.f64 	%fd336, %fd198;
	mov.u64 	%rd340, %rd149;
	@%p45 bra 	$L__BB9_157;
	setp.lt.f64 	%p46, %fd200, %fd199;
	mov.f64 	%fd336, %fd335;
	mov.u64 	%rd340, %rd339;
	@%p46 bra 	$L__BB9_157;
	setp.lt.s64 	%p47, %rd339, %rd149;
	selp.f64 	%fd336, %fd335, %fd198, %p47;
	min.s64 	%rd340, %rd339, %rd149;
$L__BB9_157:
	cvt.u64.u32 	%rd231, %r30;
	add.s64 	%rd232, %rd331, %rd231;
	add.s64 	%rd152, %rd232, %rd196;
	ld.global.f64 	%fd203, [%rd145+4096];
	abs.f64 	%fd204, %fd336;
	abs.f64 	%fd205, %fd203;
	setp.lt.f64 	%p48, %fd204, %fd205;
	mov.f64 	%fd337, %fd203;
	mov.u64 	%rd341, %rd152;
	@%p48 bra 	$L__BB9_160;
	setp.lt.f64 	%p49, %fd205, %fd204;
	mov.f64 	%fd337, %fd336;
	mov.u64 	%rd341, %rd340;
	@%p49 bra 	$L__BB9_160;
	setp.lt.s64 	%p50, %rd340, %rd152;
	selp.f64 	%fd337, %fd336, %fd203, %p50;
	min.s64 	%rd341, %rd340, %rd152;
$L__BB9_160:
	add.s32 	%r52, %r30, 256;
	cvt.u64.u32 	%rd233, %r52;
	add.s64 	%rd234, %rd331, %rd233;
	add.s64 	%rd155, %rd234, %rd196;
	ld.global.f64 	%fd208, [%rd145+6144];
	abs.f64 	%fd209, %fd337;
	abs.f64 	%fd210, %fd208;
	setp.lt.f64 	%p51, %fd209, %fd210;
	mov.f64 	%fd339, %fd208;
	mov.u64 	%rd343, %rd155;
	@%p51 bra 	$L__BB9_163;
	setp.lt.f64 	%p52, %fd210, %fd209;
	mov.f64 	%fd339, %fd337;
	mov.u64 	%rd343, %rd341;
	@%p52 bra 	$L__BB9_163;
	setp.lt.s64 	%p53, %rd341, %rd155;
	selp.f64 	%fd339, %fd337, %fd208, %p53;
	min.s64 	%rd343, %rd341, %rd155;
$L__BB9_163:
	add.s32 	%r398, %r30, 1024;
	add.s32 	%r53, %r30, 512;
	setp.lt.s32 	%p54, %r53, %r21;
	@%p54 bra 	$L__BB9_151;
$L__BB9_164:
	// begin inline asm
	mov.u32 %r54, %laneid;
	// end inline asm
	mov.b64 	%rd235, %fd339;
	mov.b64 	{%r56, %r61}, %rd235;
	mov.b32 	%r72, 1;
	mov.b32 	%r73, 31;
	mov.b32 	%r74, -1;
	// begin inline asm
	shfl.sync.down.b32 %r55, %r56, %r72, %r73, %r74;
	// end inline asm
	// begin inline asm
	shfl.sync.down.b32 %r60, %r61, %r72, %r73, %r74;
	// end inline asm
	mov.b64 	%rd236, {%r55, %r60};
	mov.b64 	%fd214, %rd236;
	mov.b64 	{%r66, %r71}, %rd343;
	// begin inline asm
	shfl.sync.down.b32 %r65, %r66, %r72, %r73, %r74;
	// end inline asm
	// begin inline asm
	shfl.sync.down.b32 %r70, %r71, %r72, %r73, %r74;
	// end inline asm
	mov.b64 	%rd159, {%r65, %r70};
	setp.gt.s32 	%p55, %r54, 30;
	mov.f64 	%fd340, %fd339;
	mov.u64 	%rd344, %rd343;
	@%p55 bra 	$L__BB9_168;
	abs.f64 	%fd215, %fd339;
	abs.f64 	%fd216, %fd214;
	setp.lt.f64 	%p56, %fd215, %fd216;
	mov.f64 	%fd340, %fd214;
	mov.u64 	%rd344, %rd159;
	@%p56 bra 	$L__BB9_168;
	setp.lt.f64 	%p57, %fd216, %fd215;
	mov.f64 	%fd340, %fd339;
	mov.u64 	%rd344, %rd343;
	@%p57 bra 	$L__BB9_168;
	setp.lt.s64 	%p58, %rd343, %rd159;
	selp.f64 	%fd340, %fd339, %fd214, %p58;
	min.s64 	%rd344, %rd343, %rd159;
$L__BB9_168:
	mov.b64 	%rd237, %fd340;
	mov.b64 	{%r76, %r81}, %rd237;
	mov.b32 	%r92, 2;
	mov.b32 	%r93, 31;
	mov.b32 	%r94, -1;
	// begin inline asm
	shfl.sync.down.b32 %r75, %r76, %r92, %r93, %r94;
	// end inline asm
	// begin inline asm
	shfl.sync.down.b32 %r80, %r81, %r92, %r93, %r94;
	// end inline asm
	mov.b64 	%rd238, {%r75, %r80};
	mov.b64 	%fd219, %rd238;
	mov.b64 	{%r86, %r91}, %rd344;
	// begin inline asm
	shfl.sync.down.b32 %r85, %r86, %r92, %r93, %r94;
	// end inline asm
	// begin inline asm
	shfl.sync.down.b32 %r90, %r91, %r92, %r93, %r94;
	// end inline asm
	mov.b64 	%rd162, {%r85, %r90};
	setp.gt.s32 	%p59, %r54, 29;
	mov.f64 	%fd341, %fd340;
	mov.u64 	%rd345, %rd344;
	@%p59 bra 	$L__BB9_172;
	abs.f64 	%fd220, %fd340;
	abs.f64 	%fd221, %fd219;
	setp.lt.f64 	%p60, %fd220, %fd221;
	mov.f64 	%fd341, %fd219;
	mov.u64 	%rd345, %rd162;
	@%p60 bra 	$L__BB9_172;
	setp.lt.f64 	%p61, %fd221, %fd220;
	mov.f64 	%fd341, %fd340;
	mov.u64 	%rd345, %rd344;
	@%p61 bra 	$L__BB9_172;
	setp.lt.s64 	%p62, %rd344, %rd162;
	selp.f64 	%fd341, %fd340, %fd219, %p62;
	min.s64 	%rd345, %rd344, %rd162;
$L__BB9_172:
	mov.b64 	%rd239, %fd341;
	mov.b64 	{%r96, %r101}, %rd239;
	mov.b32 	%r112, 4;
	mov.b32 	%r113, 31;
	mov.b32 	%r114, -1;
	// begin inline asm
	shfl.sync.down.b32 %r95, %r96, %r112, %r113, %r114;
	// end inline asm
	// begin inline asm
	shfl.sync.down.b32 %r100, %r101, %r112, %r113, %r114;
	// end inline asm
	mov.b64 	%rd240, {%r95, %r100};
	mov.b64 	%fd224, %rd240;
	mov.b64 	{%r106, %r111}, %rd345;
	// begin inline asm
	shfl.sync.down.b32 %r105, %r106, %r112, %r113, %r114;
	// end inline asm
	// begin inline asm
	shfl.sync.down.b32 %r110, %r111, %r112, %r113, %r114;
	// end inline asm
	mov.b64 	%rd165, {%r105, %r110};
	setp.gt.s32 	%p63, %r54, 27;
	mov.f64 	%fd342, %fd341;
	mov.u64 	%rd346, %rd345;
	@%p63 bra 	$L__BB9_176;
	abs.f64 	%fd225, %fd341;
	abs.f64 	%fd226, %fd224;
	setp.lt.f64 	%p64, %fd225, %fd226;
	mov.f64 	%fd342, %fd224;
	mov.u64 	%rd346, %rd165;
	@%p64 bra 	$L__BB9_176;
	setp.lt.f64 	%p65, %fd226, %fd225;
	mov.f64 	%fd342, %fd341;
	mov.u64 	%rd346, %rd345;
	@%p65 bra 	$L__BB9_176;
	setp.lt.s64 	%p66, %rd345, %rd165;
	selp.f64 	%fd342, %fd341, %fd224, %p66;
	min.s64 	%rd346, %rd345, %rd165;
$L__BB9_176:
	mov.b64 	%rd241, %fd342;
	mov.b64 	{%r116, %r121}, %rd241;
	mov.b32 	%r132, 8;
	mov.b32 	%r133, 31;
	mov.b32 	%r134, -1;
	// begin inline asm
	shfl.sync.down.b32 %r115, %r116, %r132, %r133, %r134;
	// end inline asm
	// begin inline asm
	shfl.sync.down.b32 %r120, %r121, %r132, %r133, %r134;
	// end inline asm
	mov.b64 	%rd242, {%r115, %r120};
	mov.b64 	%fd229, %rd242;
	mov.b64 	{%r126, %r131}, %rd346;
	// begin inline asm
	shfl.sync.down.b32 %r125, %r126, %r132, %r133, %r134;
	// end inline asm
	// begin inline asm
	shfl.sync.down.b32 %r130, %r131, %r132, %r133, %r134;
	// end inline asm
	mov.b64 	%rd168, {%r125, %r130};
	setp.gt.s32 	%p67, %r54, 23;
	mov.f64 	%fd343, %fd342;
	mov.u64 	%rd347, %rd346;
	@%p67 bra 	$L__BB9_180;
	abs.f64 	%fd230, %fd342;
	abs.f64 	%fd231, %fd229;
	setp.lt.f64 	%p68, %fd230, %fd231;
	mov.f64 	%fd343, %fd229;
	mov.u64 	%rd347, %rd168;
	@%p68 bra 	$L__BB9_180;
	setp.lt.f64 	%p69, %fd231, %fd230;
	mov.f64 	%fd343, %fd342;
	mov.u64 	%rd347, %rd346;
	@%p69 bra 	$L__BB9_180;
	setp.lt.s64 	%p70, %rd346, %rd168;
	selp.f64 	%fd343, %fd342, %fd229, %p70;
	min.s64 	%rd347, %rd346, %rd168;
$L__BB9_180:
	mov.b64 	%rd243, %fd343;
	mov.b64 	{%r136, %r141}, %rd243;
	mov.b32 	%r152, 16;
	mov.b32 	%r153, 31;
	mov.b32 	%r154, -1;
	// begin inline asm
	shfl.sync.down.b32 %r135, %r136, %r152, %r153, %r154;
	// end inline asm
	// begin inline asm
	shfl.sync.down.b32 %r140, %r141, %r152, %r153, %r154;
	// end inline asm
	mov.b64 	%rd244, {%r135, %r140};
	mov.b64 	%fd234, %rd244;
	mov.b64 	{%r146, %r151}, %rd347;
	// begin inline asm
	shfl.sync.down.b32 %r145, %r146, %r152, %r153, %r154;
	// end inline asm
	// begin inline asm
	shfl.sync.down.b32 %r150, %r151, %r152, %r153, %r154;
	// end inline asm
	mov.b64 	%rd171, {%r145, %r150};
	setp.gt.s32 	%p71, %r54, 15;
	mov.f64 	%fd351, %fd343;
	mov.u64 	%rd355, %rd347;
	@%p71 bra 	$L__BB9_184;
	abs.f64 	%fd235, %fd343;
	abs.f64 	%fd236, %fd234;
	setp.lt.f64 	%p72, %fd235, %fd236;
	mov.f64 	%fd351, %fd234;
	mov.u64 	%rd355, %rd171;
	@%p72 bra 	$L__BB9_184;
	setp.lt.f64 	%p73, %fd236, %fd235;
	mov.f64 	%fd351, %fd343;
	mov.u64 	%rd355, %rd347;
	@%p73 bra 	$L__BB9_184;
	setp.lt.s64 	%p74, %rd347, %rd171;
	selp.f64 	%fd351, %fd343, %fd234, %p74;
	min.s64 	%rd355, %rd347, %rd171;
$L__BB9_184:
	setp.ne.s32 	%p75, %r54, 0;
	@%p75 bra 	$L__BB9_186;
	shr.u32 	%r155, %r20, 1;
	and.b32  	%r156, %r155, 496;
	mov.u32 	%r157, _ZN6thrust24THRUST_300001_SM_1000_NS8cuda_cub4core6detail5shmemE;
	add.s32 	%r158, %r157, %r156;
	st.shared.f64 	[%r158+8], %fd351;
	st.shared.u64 	[%r158+16], %rd355;
$L__BB9_186:
	bar.sync 	0;
	setp.ne.s32 	%p76, %r20, 0;
	@%p76 bra 	$L__BB9_208;
	ld.shared.f64 	%fd239, [_ZN6thrust24THRUST_300001_SM_1000_NS8cuda_cub4core6detail5shmemE+24];
	ld.shared.u64 	%rd174, [_ZN6thrust24THRUST_300001_SM_1000_NS8cuda_cub4core6detail5shmemE+32];
	abs.f64 	%fd240, %fd351;
	abs.f64 	%fd241, %fd239;
	setp.lt.f64 	%p77, %fd240, %fd241;
	mov.f64 	%fd345, %fd239;
	mov.u64 	%rd349, %rd174;
	@%p77 bra 	$L__BB9_190;
	setp.lt.f64 	%p78, %fd241, %fd240;
	mov.f64 	%fd345, %fd351;
	mov.u64 	%rd349, %rd355;
	@%p78 bra 	$L__BB9_190;
	setp.lt.s64 	%p79, %rd355, %rd174;
	selp.f64 	%fd345, %fd351, %fd239, %p79;
	min.s64 	%rd349, %rd355, %rd174;
$L__BB9_190:
	ld.shared.f64 	%fd244, [_ZN6thrust24THRUST_300001_SM_1000_NS8cuda_cub4core6detail5shmemE+40];
	ld.shared.u64 	%rd177, [_ZN6thrust24THRUST_300001_SM_1000_NS8cuda_cub4core6detail5shmemE+48];
	abs.f64 	%fd245, %fd345;
	abs.f64 	%fd246, %fd244;
	setp.lt.f64 	%p80, %fd245, %fd246;
	mov.f64 	%fd346, %fd244;
	mov.u64 	%rd350, %rd177;
	@%p80 bra 	$L__BB9_193;
	setp.lt.f64 	%p81, %fd246, %fd245;
	mov.f64 	%fd346, %fd345;
	mov.u64 	%rd350, %rd349;
	@%p81 bra 	$L__BB9_193;
	setp.lt.s64 	%p82, %rd349, %rd177;
	selp.f64 	%fd346, %fd345, %fd244, %p82;
	min.s64 	%rd350, %rd349, %rd177;
$L__BB9_193:
	ld.shared.f64 	%fd249, [_ZN6thrust24THRUST_300001_SM_1000_NS8cuda_cub4core6detail5shmemE+56];
	ld.shared.u64 	%rd180, [_ZN6thrust24THRUST_300001_SM_1000_NS8cuda_cub4core6detail5shmemE+64];
	abs.f64 	%fd250, %fd346;
	abs.f64 	%fd251, %fd249;
	setp.lt.f64 	%p83, %fd250, %fd251;
	mov.f64 	%fd347, %fd249;
	mov.u64 	%rd351, %rd180;
	@%p83 bra 	$L__BB9_196;
	setp.lt.f64 	%p84, %fd251, %fd250;
	mov.f64 	%fd347, %fd346;
	mov.u64 	%rd351, %rd350;
	@%p84 bra 	$L__BB9_196;
	setp.lt.s64 	%p85, %rd350, %rd180;
	selp.f64 	%fd347, %fd346, %fd249, %p85;
	min.s64 	%rd351, %rd350, %rd180;
$L__BB9_196:
	ld.shared.f64 	%fd254, [_ZN6thrust24THRUST_300001_SM_1000_NS8cuda_cub4core6detail5shmemE+72];
	ld.shared.u64 	%rd183, [_ZN6thrust24THRUST_300001_SM_1000_NS8cuda_cub4core6detail5shmemE+80];
	abs.f64 	%fd255, %fd347;
	abs.f64 	%fd256, %fd254;
	setp.lt.f64 	%p86, %fd255, %fd256;
	mov.f64 	%fd348, %fd254;
	mov.u64 	%rd352, %rd183;
	@%p86 bra 	$L__BB9_199;
	setp.lt.f64 	%p87, %fd256, %fd255;
	mov.f64 	%fd348, %fd347;
	mov.u64 	%rd352, %rd351;
	@%p87 bra 	$L__BB9_199;
	setp.lt.s64 	%p88, %rd351, %rd183;
	selp.f64 	%fd348, %fd347, %fd254, %p88;
	min.s64 	%rd352, %rd351, %rd183;
$L__BB9_199:
	ld.shared.f64 	%fd259, [_ZN6thrust24THRUST_300001_SM_1000_NS8cuda_cub4core6detail5shmemE+88];
	ld.shared.u64 	%rd186, [_ZN6thrust24THRUST_300001_SM_1000_NS8cuda_cub4core6detail5shmemE+96];
	abs.f64 	%fd260, %fd348;
	abs.f64 	%fd261, %fd259;
	setp.lt.f64 	%p89, %fd260, %fd261;
	mov.f64 	%fd349, %fd259;
	mov.u64 	%rd353, %rd186;
	@%p89 bra 	$L__BB9_202;
	setp.lt.f64 	%p90, %fd261, %fd260;
	mov.f64 	%fd349, %fd348;
	mov.u64 	%rd353, %rd352;
	@%p90 bra 	$L__BB9_202;
	setp.lt.s64 	%p91, %rd352, %rd186;
	selp.f64 	%fd349, %fd348, %fd259, %p91;
	min.s64 	%rd353, %rd352, %rd186;
$L__BB9_202:
	ld.shared.f64 	%fd264, [_ZN6thrust24THRUST_300001_SM_1000_NS8cuda_cub4core6detail5shmemE+104];
	ld.shared.u64 	%rd189, [_ZN6thrust24THRUST_300001_SM_1000_NS8cuda_cub4core6detail5shmemE+112];
	abs.f64 	%fd265, %fd349;
	abs.f64 	%fd266, %fd264;
	setp.lt.f64 	%p92, %fd265, %fd266;
	mov.f64 	%fd350, %fd264;
	mov.u64 	%rd354, %rd189;
	@%p92 bra 	$L__BB9_205;
	setp.lt.f64 	%p93, %fd266, %fd265;
	mov.f64 	%fd350, %fd349;
	mov.u64 	%rd354, %rd353;
	@%p93 bra 	$L__BB9_205;
	setp.lt.s64 	%p94, %rd353, %rd189;
	selp.f64 	%fd350, %fd349, %fd264, %p94;
	min.s64 	%rd354, %rd353, %rd189;
$L__BB9_205:
	ld.shared.f64 	%fd269, [_ZN6thrust24THRUST_300001_SM_1000_NS8cuda_cub4core6detail5shmemE+120];
	ld.shared.u64 	%rd192, [_ZN6thrust24THRUST_300001_SM_1000_NS8cuda_cub4core6detail5shmemE+128];
	abs.f64 	%fd270, %fd350;
	abs.f64 	%fd271, %fd269;
	setp.lt.f64 	%p95, %fd270, %fd271;
	mov.u64 	%rd355, %rd192;
	mov.f64 	%fd351, %fd269;
	@%p95 bra 	$L__BB9_208;
	setp.lt.f64 	%p96, %fd271, %fd270;
	mov.u64 	%rd355, %rd354;
	mov.f64 	%fd351, %fd350;
	@%p96 bra 	$L__BB9_208;
	setp.lt.s64 	%p97, %rd354, %rd192;
	selp.f64 	%fd351, %fd350, %fd269, %p97;
	min.s64 	%rd355, %rd354, %rd192;
$L__BB9_208:
	mov.u32 	%r389, %tid.x;
	setp.ne.s32 	%p214, %r389, 0;
	@%p214 bra 	$L__BB9_210;
	ld.param.u64 	%rd286, [_ZN6thrust24THRUST_300001_SM_1000_NS8cuda_cub4core6detail13_kernel_agentINS1_8__reduce11ReduceAgentINS0_12zip_iteratorIN4cuda3std3__45tupleIJNS0_10device_ptrIdEENS0_17counting_iteratorIlNS0_11use_defaultESF_SF_EEEEEEEPNSB_IJdlEEESJ_lNS1_9__extrema9arg_max_fIdl10comparatorEEEEJSI_SK_lN3cub18CUB_300001_SM_100013GridEvenShareIlEENSR_9GridQueueIyEESO_EEEvDpT0__param_1];
	cvta.to.global.u64 	%rd283, %rd286;
	mul.wide.u32 	%rd284, %r1, 16;
	add.s64 	%rd285, %rd283, %rd284;
	st.global.f64 	[%rd285], %fd351;
	st.global.u64 	[%rd285+8], %rd355;
$L__BB9_210:
	ret;

}
	// .globl	_ZN6thrust24THRUST_300001_SM_1000_NS8cuda_cub4core6detail13_kernel_agentINS1_8__reduce10DrainAgentIlEEJN3cub18CUB_300001_SM_10009GridQueueIyEElEEEvDpT0_
.visible .entry _ZN6thrust24THRUST_300001_SM_1000_NS8cuda_cub4core6detail13_kernel_agentINS1_8__reduce10DrainAgentIlEEJN3cub18CUB_300001_SM_10009GridQueueIyEElEEEvDpT0_(
	.param .align 8 .b8 _ZN6thrust24THRUST_300001_SM_1000_NS8cuda_cub4core6detail13_kernel_agentINS1_8__reduce10DrainAgentIlEEJN3cub18CUB_300001_SM_10009GridQueueIyEElEEEvDpT0__param_0[8],
	.param .u64 _ZN6thrust24THRUST_300001_SM_1000_NS8cuda_cub4core6detail13_kernel_agentINS1_8__reduce10DrainAgentIlEEJN3cub18CUB_300001_SM_10009GridQueueIyEElEEEvDpT0__param_1
)
.maxntid 1
{
	.reg .b64 	%rd<5>;

	ld.param.u64 	%rd1, [_ZN6thrust24THRUST_300001_SM_1000_NS8cuda_cub4core6detail13_kernel_agentINS1_8__reduce10DrainAgentIlEEJN3cub18CUB_300001_SM_10009GridQueueIyEElEEEvDpT0__param_0];
	ld.param.u64 	%rd2, [_ZN6thrust24THRUST_300001_SM_1000_NS8cuda_cub4core6detail13_kernel_agentINS1_8__reduce10DrainAgentIlEEJN3cub18CUB_300001_SM_10009GridQueueIyEElEEEvDpT0__param_1];
	cvta.to.global.u64 	%rd3, %rd1;
	st.global.u64 	[%rd3], %rd2;
	mov.b64 	%rd4, 0;
	st.global.u64 	[%rd3+8], %rd4;
	ret;

}
	// .globl	_ZN6thrust24THRUST_300001_SM_1000_NS8cuda_cub4core6detail13_kernel_agentINS1_8__reduce11ReduceAgentIPN4cuda3std3__45tupleIJdlEEESC_SB_lNS1_9__extrema9arg_max_fIdl10comparatorEEEEJSC_SC_iSG_EEEvDpT0_
.visible .entry _ZN6thrust24THRUST_300001_SM_1000_NS8cuda_cub4core6detail13_kernel_agentINS1_8__reduce11ReduceAgentIPN4cuda3std3__45tupleIJdlEEESC_SB_lNS1_9__extrema9arg_max_fIdl10comparatorEEEEJSC_SC_iSG_EEEvDpT0_(
	.param .u64 .ptr .align 1 _ZN6thrust24THRUST_300001_SM_1000_NS8cuda_cub4core6detail13_kernel_agentINS1_8__reduce11ReduceAgentIPN4cuda3std3__45tupleIJdlEEESC_SB_lNS1_9__extrema9arg_max_fIdl10comparatorEEEEJSC_SC_iSG_EEEvDpT0__param_0,
	.param .u64 .ptr .align 1 _ZN6thrust24THRUST_300001_SM_1000_NS8cuda_cub4core6detail13_kernel_agentINS1_8__reduce11ReduceAgentIPN4cuda3std3__45tupleIJdlEEESC_SB_lNS1_9__extrema9arg_max_fIdl10comparatorEEEEJSC_SC_iSG_EEEvDpT0__param_1,
	.param .u32 _ZN6thrust24THRUST_300001_SM_1000_NS8cuda_cub4core6detail13_kernel_agentINS1_8__reduce11ReduceAgentIPN4cuda3std3__45tupleIJdlEEESC_SB_lNS1_9__extrema9arg_max_fIdl10comparatorEEEEJSC_SC_iSG_EEEvDpT0__param_2,
	.param .align 1 .b8 _ZN6thrust24THRUST_300001_SM_1000_NS8cuda_cub4core6detail13_kernel_agentINS1_8__reduce11ReduceAgentIPN4cuda3std3__45tupleIJdlEEESC_SB_lNS1_9__extrema9arg_max_fIdl10comparatorEEEEJSC_SC_iSG_EEEvDpT0__param_3[1]
)
.maxntid 256
{
	.reg .pred 	%p<264>;
	.reg .b32 	%r<374>;
	.reg .b64 	%rd<509>;
	.reg .b64 	%fd<423>;

	ld.param.u64 	%rd236, [_ZN6thrust24THRUST_300001_SM_1000_NS8cuda_cub4core6detail13_kernel_agentINS1_8__reduce11ReduceAgentIPN4cuda3std3__45tupleIJdlEEESC_SB_lNS1_9__extrema9arg_max_fIdl10comparatorEEEEJSC_SC_iSG_EEEvDpT0__param_0];
	ld.param.u32 	%r29, [_ZN6thrust24THRUST_300001_SM_1000_NS8cuda_cub4core6detail13_kernel_agentINS1_8__reduce11ReduceAgentIPN4cuda3std3__45tupleIJdlEEESC_SB_lNS1_9__extrema9arg_max_fIdl10comparatorEEEEJSC_SC_iSG_EEEvDpT0__param_2];
	cvt.s64.s32 	%rd1, %r29;
	setp.eq.s32 	%p1, %r29, 0;
	@%p1 bra 	$L__BB11_234;
	setp.gt.s32 	%p2, %r29, 1279;
	@%p2 bra 	$L__BB11_121;
	mov.u32 	%r1, %tid.x;
	setp.ge.s32 	%p147, %r1, %r29;
	mov.f64 	%fd354, 0d0000000000000000;
	mov.b64 	%rd432, 0;
	mov.u32 	%r368, %r1;
	@%p147 bra 	$L__BB11_4;
	mul.wide.u32 	%rd376, %r1, 16;
	add.s64 	%rd373, %rd236, %rd376;
	// begin inline asm
	ld.global.nc.u64 %rd372, [%rd373];
	// end inline asm
	add.s64 	%rd375, %rd373, 8;
	// begin inline asm
	ld.global.nc.u64 %rd432, [%rd375];
	// end inline asm
	mov.b64 	%fd354, %rd372;
	add.s32 	%r368, %r1, 256;
$L__BB11_4:
	setp.ge.s32 	%p148, %r368, %r29;
	@%p148 bra 	$L__BB11_25;
	not.b32 	%r141, %r368;
	add.s32 	%r4, %r29, %r141;
	and.b32  	%r142, %r4, 768;
	setp.eq.s32 	%p149, %r142, 768;
	@%p149 bra 	$L__BB11_11;
	mul.wide.u32 	%rd378, %r368, 16;
	add.s64 	%rd423, %rd236, %rd378;
	shr.u32 	%r143, %r4, 8;
	add.s32 	%r144, %r143, 1;
	and.b32  	%r145, %r144, 3;
	neg.s32 	%r366, %r145;
$L__BB11_7:
	.pragma "nounroll";
	mov.u64 	%rd6, %rd432;
	mov.f64 	%fd3, %fd354;
	// begin inline asm
	ld.global.nc.u64 %rd379, [%rd423];
	// end inline asm
	add.s64 	%rd382, %rd423, 8;
	// begin inline asm
	ld.global.nc.u64 %rd381, [%rd382];
	// end inline asm
	mov.b64 	%fd4, %rd379;
	abs.f64 	%fd5, %fd3;
	abs.f64 	%fd6, %fd4;
	setp.lt.f64 	%p150, %fd5, %fd6;
	mov.u64 	%rd432, %rd381;
	mov.f64 	%fd354, %fd4;
	@%p150 bra 	$L__BB11_10;
	setp.lt.f64 	%p151, %fd6, %fd5;
	mov.u64 	%rd432, %rd6;
	mov.f64 	%fd354, %fd3;
	@%p151 bra 	$L__BB11_10;
	setp.lt.s64 	%p152, %rd6, %rd381;
	min.s64 	%rd432, %rd6, %rd381;
	selp.f64 	%fd354, %fd3, %fd4, %p152;
$L__BB11_10:
	add.s32 	%r368, %r368, 256;
	add.s64 	%rd423, %rd423, 4096;
	add.s32 	%r366, %r366, 1;
	setp.ne.s32 	%p153, %r366, 0;
	@%p153 bra 	$L__BB11_7;
$L__BB11_11:
	setp.lt.u32 	%p154, %r4, 768;
	@%p154 bra 	$L__BB11_25;
$L__BB11_12:
	mul.wide.s32 	%rd387, %r368, 16;
	add.s64 	%rd384, %rd236, %rd387;
	// begin inline asm
	ld.global.nc.u64 %rd383, [%rd384];
	// end inline asm
	add.s64 	%rd386, %rd384, 8;
	// begin inline asm
	ld.global.nc.u64 %rd385, [%rd386];
	// end inline asm
	mov.b64 	%fd12, %rd383;
	abs.f64 	%fd13, %fd354;
	abs.f64 	%fd14, %fd12;
	setp.lt.f64 	%p155, %fd13, %fd14;
	mov.u64 	%rd429, %rd385;
	mov.f64 	%fd351, %fd12;
	@%p155 bra 	$L__BB11_15;
	setp.lt.f64 	%p156, %fd14, %fd13;
	mov.u64 	%rd429, %rd432;
	mov.f64 	%fd351, %fd354;
	@%p156 bra 	$L__BB11_15;
	setp.lt.s64 	%p157, %rd432, %rd385;
	min.s64 	%rd429, %rd432, %rd385;
	selp.f64 	%fd351, %fd354, %fd12, %p157;
$L__BB11_15:
	add.s64 	%rd389, %rd384, 4096;
	// begin inline asm
	ld.global.nc.u64 %rd388, [%rd389];
	// end inline asm
	add.s64 	%rd391, %rd384, 4104;
	// begin inline asm
	ld.global.nc.u64 %rd390, [%rd391];
	// end inline asm
	mov.b64 	%fd17, %rd388;
	abs.f64 	%fd18, %fd351;
	abs.f64 	%fd19, %fd17;
	setp.lt.f64 	%p158, %fd18, %fd19;
	mov.u64 	%rd430, %rd390;
	mov.f64 	%fd352, %fd17;
	@%p158 bra 	$L__BB11_18;
	setp.lt.f64 	%p159, %fd19, %fd18;
	mov.u64 	%rd430, %rd429;
	mov.f64 	%fd352, %fd351;
	@%p159 bra 	$L__BB11_18;
	setp.lt.s64 	%p160, %rd429, %rd390;
	min.s64 	%rd430, %rd429, %rd390;
	selp.f64 	%fd352, %fd351, %fd17, %p160;
$L__BB11_18:
	add.s64 	%rd393, %rd384, 8192;
	// begin inline asm
	ld.global.nc.u64 %rd392, [%rd393];
	// end inline asm
	add.s64 	%rd395, %rd384, 8200;
	// begin inline asm
	ld.global.nc.u64 %rd394, [%rd395];
	// end inline asm
	mov.b64 	%fd22, %rd392;
	abs.f64 	%fd23, %fd352;
	abs.f64 	%fd24, %fd22;
	setp.lt.f64 	%p161, %fd23, %fd24;
	mov.u64 	%rd431, %rd394;
	mov.f64 	%fd353, %fd22;
	@%p161 bra 	$L__BB11_21;
	setp.lt.f64 	%p162, %fd24, %fd23;
	mov.u64 	%rd431, %rd430;
	mov.f64 	%fd353, %fd352;
	@%p162 bra 	$L__BB11_21;
	setp.lt.s64 	%p163, %rd430, %rd394;
	min.s64 	%rd431, %rd430, %rd394;
	selp.f64 	%fd353, %fd352, %fd22, %p163;
$L__BB11_21:
	add.s64 	%rd397, %rd384, 12288;
	// begin inline asm
	ld.global.nc.u64 %rd396, [%rd397];
	// end inline asm
	add.s64 	%rd399, %rd384, 12296;
	// begin inline asm
	ld.global.nc.u64 %rd398, [%rd399];
	// end inline asm
	mov.b64 	%fd27, %rd396;
	abs.f64 	%fd28, %fd353;
	abs.f64 	%fd29, %fd27;
	setp.lt.f64 	%p164, %fd28, %fd29;
	mov.u64 	%rd432, %rd398;
	mov.f64 	%fd354, %fd27;
	@%p164 bra 	$L__BB11_24;
	setp.lt.f64 	%p165, %fd29, %fd28;
	mov.u64 	%rd432, %rd431;
	mov.f64 	%fd354, %fd353;
	@%p165 bra 	$L__BB11_24;
	setp.lt.s64 	%p166, %rd431, %rd398;
	min.s64 	%rd432, %rd431, %rd398;
	selp.f64 	%fd354, %fd353, %fd27, %p166;
$L__BB11_24:
	add.s32 	%r368, %r368, 1024;
	setp.lt.s32 	%p167, %r368, %r29;
	@%p167 bra 	$L__BB11_12;
$L__BB11_25:
	setp.lt.s32 	%p168, %r29, 256;
	@%p168 bra 	$L__BB11_70;
	// begin inline asm
	mov.u32 %r259, %laneid;
	// end inline asm
	mov.b64 	%rd410, %fd354;
	mov.b64 	{%r261, %r266}, %rd410;
	mov.b32 	%r277, 1;
	mov.b32 	%r278, 31;
	mov.b32 	%r279, -1;
	// begin inline asm
	shfl.sync.down.b32 %r260, %r261, %r277, %r278, %r279;
	// end inline asm
	// begin inline asm
	shfl.sync.down.b32 %r265, %r266, %r277, %r278, %r279;
	// end inline asm
	mov.b64 	%rd411, {%r260, %r265};
	mov.b64 	%fd33, %rd411;
	mov.b64 	{%r271, %r276}, %rd432;
	// begin inline asm
	shfl.sync.down.b32 %r270, %r271, %r277, %r278, %r279;
	// end inline asm
	// begin inline asm
	shfl.sync.down.b32 %r275, %r276, %r277, %r278, %r279;
	// end inline asm
	mov.b64 	%rd28, {%r270, %r275};
	setp.gt.s32 	%p220, %r259, 30;
	mov.u64 	%rd434, %rd432;
	mov.f64 	%fd356, %fd354;
	@%p220 bra 	$L__BB11_30;
	abs.f64 	%fd34, %fd354;
	abs.f64 	%fd35, %fd33;
	setp.lt.f64 	%p221, %fd34, %fd35;
	mov.u64 	%rd434, %rd28;
	mov.f64 	%fd356, %fd33;
	@%p221 bra 	$L__BB11_30;
	setp.lt.f64 	%p222, %fd35, %fd34;
	mov.u64 	%rd434, %rd432;
	mov.f64 	%fd356, %fd354;
	@%p222 bra 	$L__BB11_30;
	setp.lt.s64 	%p223, %rd432, %rd28;
	min.s64 	%rd434, %rd432, %rd28;
	selp.f64 	%fd356, %fd354, %fd33, %p223;
$L__BB11_30:
	mov.b64 	%rd412, %fd356;
	mov.b64 	{%r281, %r286}, %rd412;
	mov.b32 	%r297, 2;
	mov.b32 	%r298, 31;
	mov.b32 	%r299, -1;
	// begin inline asm
	shfl.sync.down.b32 %r280, %r281, %r297, %r298, %r299;
	// end inline asm
	// begin inline asm
	shfl.sync.down.b32 %r285, %r286, %r297, %r298, %r299;
	// end inline asm
	mov.b64 	%rd413, {%r280, %r285};
	mov.b64 	%fd38, %rd413;
	mov.b64 	{%r291, %r296}, %rd434;
	// begin inline asm
	shfl.sync.down.b32 %r290, %r291, %r297, %r298, %r299;
	// end inline asm
	// begin inline asm
	shfl.sync.down.b32 %r295, %r296, %r297, %r298, %r299;
	// end inline asm
	mov.b64 	%rd31, {%r290, %r295};
	setp.gt.s32 	%p224, %r259, 29;
	mov.u64 	%rd435, %rd434;
	mov.f64 	%fd357, %fd356;
	@%p224 bra 	$L__BB11_34;
	abs.f64 	%fd39, %fd356;
	abs.f64 	%fd40, %fd38;
	setp.lt.f64 	%p225, %fd39, %fd40;
	mov.u64 	%rd435, %rd31;
	mov.f64 	%fd357, %fd38;
	@%p225 bra 	$L__BB11_34;
	setp.lt.f64 	%p226, %fd40, %fd39;
	mov.u64 	%rd435, %rd434;
	mov.f64 	%fd357, %fd356;
	@%p226 bra 	$L__BB11_34;
	setp.lt.s64 	%p227, %rd434, %rd31;
	min.s64 	%rd435, %rd434, %rd31;
	selp.f64 	%fd357, %fd356, %fd38, %p227;
$L__BB11_34:
	mov.b64 	%rd414, %fd357;
	mov.b64 	{%r301, %r306}, %rd414;
	mov.b32 	%r317, 4;
	mov.b32 	%r318, 31;
	mov.b32 	%r319, -1;
	// begin inline asm
	shfl.sync.down.b32 %r300, %r301, %r317, %r318, %r319;
	// end inline asm
	// begin inline asm
	shfl.sync.down.b32 %r305, %r306, %r317, %r318, %r319;
	// end inline asm
	mov.b64 	%rd415, {%r300, %r305};
	mov.b64 	%fd43, %rd415;
	mov.b64 	{%r311, %r316}, %rd435;
	// begin inline asm
	shfl.sync.down.b32 %r310, %r311, %r317, %r318, %r319;
	// end inline asm
	// begin inline asm
	shfl.sync.down.b32 %r315, %r316, %r317, %r318, %r319;
	// end inline asm
	mov.b64 	%rd34, {%r310, %r315};
	setp.gt.s32 	%p228, %r259, 27;
	mov.u64 	%rd436, %rd435;
	mov.f64 	%fd358, %fd357;
	@%p228 bra 	$L__BB11_38;
	abs.f64 	%fd44, %fd357;
	abs.f64 	%fd45, %fd43;
	setp.lt.f64 	%p229, %fd44, %fd45;
	mov.u64 	%rd436, %rd34;
	mov.f64 	%fd358, %fd43;
	@%p229 bra 	$L__BB11_38;
	setp.lt.f64 	%p230, %fd45, %fd44;
	mov.u64 	%rd436, %rd435;
	mov.f64 	%fd358, %fd357;
	@%p230 bra 	$L__BB11_38;
	setp.lt.s64 	%p231, %rd435, %rd34;
	min.s64 	%rd436, %rd435, %rd34;
	selp.f64 	%fd358, %fd357, %fd43, %p231;
$L__BB11_38:
	mov.b64 	%rd416, %fd358;
	mov.b64 	{%r321, %r326}, %rd416;
	mov.b32 	%r337, 8;
	mov.b32 	%r338, 31;
	mov.b32 	%r339, -1;
	// begin inline asm
	shfl.sync.down.b32 %r320, %r321, %r337, %r338, %r339;
	// end inline asm
	// begin inline asm
	shfl.sync.down.b32 %r325, %r326, %r337, %r338, %r339;
	// end inline asm
	mov.b64 	%rd417, {%r320, %r325};
	mov.b64 	%fd48, %rd417;
	mov.b64 	{%r331, %r336}, %rd436;
	// begin inline asm
	shfl.sync.down.b32 %r330, %r331, %r337, %r338, %r339;
	// end inline asm
	// begin inline asm
	shfl.sync.down.b32 %r335, %r336, %r337, %r338, %r339;
	// end inline asm
	mov.b64 	%rd37, {%r330, %r335};
	setp.gt.s32 	%p232, %r259, 23;
	mov.u64 	%rd437, %rd436;
	mov.f64 	%fd359, %fd358;
	@%p232 bra 	$L__BB11_42;
	abs.f64 	%fd49, %fd358;
	abs.f64 	%fd50, %fd48;
	setp.lt.f64 	%p233, %fd49, %fd50;
	mov.u64 	%rd437, %rd37;
	mov.f64 	%fd359, %fd48;
	@%p233 bra 	$L__BB11_42;
	setp.lt.f64 	%p234, %fd50, %fd49;
	mov.u64 	%rd437, %rd436;
	mov.f64 	%fd359, %fd358;
	@%p234 bra 	$L__BB11_42;
	setp.lt.s64 	%p235, %rd436, %rd37;
	min.s64 	%rd437, %rd436, %rd37;
	selp.f64 	%fd359, %fd358, %fd48, %p235;
$L__BB11_42:
	mov.b64 	%rd418, %fd359;
	mov.b64 	{%r341, %r346}, %rd418;
	mov.b32 	%r357, 16;
	mov.b32 	%r358, 31;
	mov.b32 	%r359, -1;
	// begin inline asm
	shfl.sync.down.b32 %r340, %r341, %r357, %r358, %r359;
	// end inline asm
	// begin inline asm
	shfl.sync.down.b32 %r345, %r346, %r357, %r358, %r359;
	// end inline asm
	mov.b64 	%rd419, {%r340, %r345};
	mov.b64 	%fd53, %rd419;
	mov.b64 	{%r351, %r356}, %rd437;
	// begin inline asm
	shfl.sync.down.b32 %r350, %r351, %r357, %r358, %r359;
	// end inline asm
	// begin inline asm
	shfl.sync.down.b32 %r355, %r356, %r357, %r358, %r359;
	// end inline asm
	mov.b64 	%rd40, {%r350, %r355};
	setp.gt.s32 	%p236, %r259, 15;
	mov.u64 	%rd508, %rd437;
	mov.f64 	%fd422, %fd359;
	@%p236 bra 	$L__BB11_46;
	abs.f64 	%fd54, %fd359;
	abs.f64 	%fd55, %fd53;
	setp.lt.f64 	%p237, %fd54, %fd55;
	mov.u64 	%rd508, %rd40;
	mov.f64 	%fd422, %fd53;
	@%p237 bra 	$L__BB11_46;
	setp.lt.f64 	%p238, %fd55, %fd54;
	mov.u64 	%rd508, %rd437;
	mov.f64 	%fd422, %fd359;
	@%p238 bra 	$L__BB11_46;
	setp.lt.s64 	%p239, %rd437, %rd40;
	min.s64 	%rd508, %rd437, %rd40;
	selp.f64 	%fd422, %fd359, %fd53, %p239;
$L__BB11_46:
	setp.ne.s32 	%p240, %r259, 0;
	@%p240 bra 	$L__BB11_48;
	shr.u32 	%r360, %r1, 1;
	and.b32  	%r361, %r360, 496;
	mov.u32 	%r362, _ZN6thrust24THRUST_300001_SM_1000_NS8cuda_cub4core6detail5shmemE;
	add.s32 	%r363, %r362, %r361;
	st.shared.f64 	[%r363+8], %fd422;
	st.shared.u64 	[%r363+16], %rd508;
$L__BB11_48:
	bar.sync 	0;
	setp.ne.s32 	%p241, %r1, 0;
	@%p241 bra 	$L__BB11_232;
	ld.shared.f64 	%fd58, [_ZN6thrust24THRUST_300001_SM_1000_NS8cuda_cub4core6detail5shmemE+24];
	ld.shared.u64 	%rd43, [_ZN6thrust24THRUST_300001_SM_1000_NS8cuda_cub4core6detail5shmemE+32];
	abs.f64 	%fd59, %fd422;
	abs.f64 	%fd60, %fd58;
	setp.lt.f64 	%p242, %fd59, %fd60;
	mov.u64 	%rd439, %rd43;
	mov.f64 	%fd361, %fd58;
	@%p242 bra 	$L__BB11_52;
	setp.lt.f64 	%p243, %fd60, %fd59;
	mov.u64 	%rd439, %rd508;
	mov.f64 	%fd361, %fd422;
	@%p243 bra 	$L__BB11_52;
	setp.lt.s64 	%p244, %rd508, %rd43;
	min.s64 	%rd439, %rd508, %rd43;
	selp.f64 	%fd361, %fd422, %fd58, %p244;
$L__BB11_52:
	ld.shared.f64 	%fd63, [_ZN6thrust24THRUST_300001_SM_1000_NS8cuda_cub4core6detail5shmemE+40];
	ld.shared.u64 	%rd46, [_ZN6thrust24THRUST_300001_SM_1000_NS8cuda_cub4core6detail5shmemE+48];
	abs.f64 	%fd64, %fd361;
	abs.f64 	%fd65, %fd63;
	setp.lt.f64 	%p245, %fd64, %fd65;
	mov.u64 	%rd440, %rd46;
	mov.f64 	%fd362, %fd63;
	@%p245 bra 	$L__BB11_55;
	setp.lt.f64 	%p246, %fd65, %fd64;
	mov.u64 	%rd440, %rd439;
	mov.f64 	%fd362, %fd361;
	@%p246 bra 	$L__BB11_55;
	setp.lt.s64 	%p247, %rd439, %rd46;
	min.s64 	%rd440, %rd439, %rd46;
	selp.f64 	%fd362, %fd361, %fd63, %p247;
$L__BB11_55:
	ld.shared.f64 	%fd68, [_ZN6thrust24THRUST_300001_SM_1000_NS8cuda_cub4core6detail5shmemE+56];
	ld.shared.u64 	%rd49, [_ZN6thrust24THRUST_300001_SM_1000_NS8cuda_cub4core6detail5shmemE+64];
	abs.f64 	%fd69, %fd362;
	abs.f64 	%fd70, %fd68;
	setp.lt.f64 	%p248, %fd69, %fd70;
	mov.u64 	%rd441, %rd49;
	mov.f64 	%fd363, %fd68;
	@%p248 bra 	$L__BB11_58;
	setp.lt.f64 	%p249, %fd70, %fd69;
	mov.u64 	%rd441, %rd440;
	mov.f64 	%fd363, %fd362;
	@%p249 bra 	$L__BB11_58;
	setp.lt.s64 	%p250, %rd440, %rd49;
	min.s64 	%rd441, %rd440, %rd49;
	selp.f64 	%fd363, %fd362, %fd68, %p250;
$L__BB11_58:
	ld.shared.f64 	%fd73, [_ZN6thrust24THRUST_300001_SM_1000_NS8cuda_cub4core6detail5shmemE+72];
	ld.shared.u64 	%rd52, [_ZN6thrust24THRUST_300001_SM_1000_NS8cuda_cub4core6detail5shmemE+80];
	abs.f64 	%fd74, %fd363;
	abs.f64 	%fd75, %fd73;
	setp.lt.f64 	%p251, %fd74, %fd75;
	mov.u64 	%rd442, %rd52;
	mov.f64 	%fd364, %fd73;
	@%p251 bra 	$L__BB11_61;
	setp.lt.f64 	%p252, %fd75, %fd74;
	mov.u64 	%rd442, %rd441;
	mov.f64 	%fd364, %fd363;
	@%p252 bra 	$L__BB11_61;
	setp.lt.s64 	%p253, %rd441, %rd52;
	min.s64 	%rd442, %rd441, %rd52;
	selp.f64 	%fd364, %fd363, %fd73, %p253;
$L__BB11_61:
	ld.shared.f64 	%fd78, [_ZN6thrust24THRUST_300001_SM_1000_NS8cuda_cub4core6detail5shmemE+88];
	ld.shared.u64 	%rd55, [_ZN6thrust24THRUST_300001_SM_1000_NS8cuda_cub4core6detail5shmemE+96];
	abs.f64 	%fd79, %fd364;
	abs.f64 	%fd80, %fd78;
	setp.lt.f64 	%p254, %fd79, %fd80;
	mov.u64 	%rd443, %rd55;
	mov.f64 	%fd365, %fd78;
	@%p254 bra 	$L__BB11_64;
	setp.lt.f64 	%p255, %fd80, %fd79;
	mov.u64 	%rd443, %rd442;
	mov.f64 	%fd365, %fd364;
	@%p255 bra 	$L__BB11_64;
	setp.lt.s64 	%p256, %rd442, %rd55;
	min.s64 	%rd443, %rd442, %rd55;
	selp.f64 	%fd365, %fd364, %fd78, %p256;
$L__BB11_64:
	ld.shared.f64 	%fd83, [_ZN6thrust24THRUST_300001_SM_1000_NS8cuda_cub4core6detail5shmemE+104];
	ld.shared.u64 	%rd58, [_ZN6thrust24THRUST_300001_SM_1000_NS8cuda_cub4core6detail5shmemE+112];
	abs.f64 	%fd84, %fd365;
	abs.f64 	%fd85, %fd83;
	setp.lt.f64 	%p257, %fd84, %fd85;
	mov.u64 	%rd444, %rd58;
	mov.f64 	%fd366, %fd83;
	@%p257 bra 	$L__BB11_67;
	setp.lt.f64 	%p258, %fd85, %fd84;
	mov.u64 	%rd444, %rd443;
	mov.f64 	%fd366, %fd365;
	@%p258 bra 	$L__BB11_67;
	setp.lt.s64 	%p259, %rd443, %rd58;
	min.s64 	%rd444, %rd443, %rd58;
	selp.f64 	%fd366, %fd365, %fd83, %p259;
$L__BB11_67:
	ld.shared.f64 	%fd88, [_ZN6thrust24THRUST_300001_SM_1000_NS8cuda_cub4core6detail5shmemE+120];
	ld.shared.u64 	%rd61, [_ZN6thrust24THRUST_300001_SM_1000_NS8cuda_cub4core6detail5shmemE+128];
	abs.f64 	%fd89, %fd366;
	abs.f64 	%fd90, %fd88;
	setp.lt.f64 	%p260, %fd89, %fd90;
	mov.u64 	%rd508, %rd61;
	mov.f64 	%fd422, %fd88;
	@%p260 bra 	$L__BB11_232;
	setp.lt.f64 	%p261, %fd90, %fd89;
	mov.u64 	%rd508, %rd444;
	mov.f64 	%fd422, %fd366;
	@%p261 bra 	$L__BB11_232;
	setp.lt.s64 	%p262, %rd444, %rd61;
	min.s64 	%rd508, %rd444, %rd61;
	selp.f64 	%fd422, %fd366, %fd88, %p262;
	bra.uni 	$L__BB11_232;
$L__BB11_70:
	// begin inline asm
	mov.u32 %r146, %laneid;
	// end inline asm
	and.b32  	%r167, %r1, 992;
	add.s32 	%r168, %r167, 32;
	setp.gt.s32 	%p169, %r168, %r29;
	not.b32 	%r169, %r167;
	add.s32 	%r170, %r29, %r169;
	selp.b32 	%r165, %r170, 31, %p169;
	mov.b64 	%rd400, %fd354;
	mov.b64 	{%r148, %r153}, %rd400;
	mov.b32 	%r164, 1;
	mov.b32 	%r166, -1;
	// begin inline asm
	shfl.sync.down.b32 %r147, %r148, %r164, %r165, %r166;
	// end inline asm
	// begin inline asm
	shfl.sync.down.b32 %r152, %r153, %r164, %r165, %r166;
	// end inline asm
	mov.b64 	%rd401, {%r147, %r152};
	mov.b64 	%fd92, %rd401;
	mov.b64 	{%r158, %r163}, %rd432;
	// begin inline asm
	shfl.sync.down.b32 %r157, %r158, %r164, %r165, %r166;
	// end inline asm
	// begin inline asm
	shfl.sync.down.b32 %r162, %r163, %r164, %r165, %r166;
	// end inline asm
	mov.b64 	%rd63, {%r157, %r162};
	setp.ge.s32 	%p170, %r146, %r165;
	mov.u64 	%rd445, %rd432;
	mov.f64 	%fd367, %fd354;
	@%p170 bra 	$L__BB11_74;
	abs.f64 	%fd93, %fd354;
	abs.f64 	%fd94, %fd92;
	setp.lt.f64 	%p171, %fd93, %fd94;
	mov.u64 	%rd445, %rd63;
	mov.f64 	%fd367, %fd92;
	@%p171 bra 	$L__BB11_74;
	setp.lt.f64 	%p172, %fd94, %fd93;
	mov.u64 	%rd445, %rd432;
	mov.f64 	%fd367, %fd354;
	@%p172 bra 	$L__BB11_74;
	setp.lt.s64 	%p173, %rd432, %rd63;
	min.s64 	%rd445, %rd432, %rd63;
	selp.f64 	%fd367, %fd354, %fd92, %p173;
$L__BB11_74:
	mov.b64 	%rd402, %fd367;
	mov.b64 	{%r172, %r177}, %rd402;
	mov.b32 	%r188, 2;
	mov.b32 	%r190, -1;
	// begin inline asm
	shfl.sync.down.b32 %r171, %r172, %r188, %r165, %r190;
	// end inline asm
	// begin inline asm
	shfl.sync.down.b32 %r176, %r177, %r188, %r165, %r190;
	// end inline asm
	mov.b64 	%rd403, {%r171, %r176};
	mov.b64 	%fd97, %rd403;
	mov.b64 	{%r182, %r187}, %rd445;
	// begin inline asm
	shfl.sync.down.b32 %r181, %r182, %r188, %r165, %r190;
	// end inline asm
	// begin inline asm
	shfl.sync.down.b32 %r186, %r187, %r188, %r165, %r190;
	// end inline asm
	mov.b64 	%rd66, {%r181, %r186};
	add.s32 	%r191, %r146, 2;
	setp.gt.s32 	%p174, %r191, %r165;
	mov.u64 	%rd446, %rd445;
	mov.f64 	%fd368, %fd367;
	@%p174 bra 	$L__BB11_78;
	abs.f64 	%fd98, %fd367;
	abs.f64 	%fd99, %fd97;
	setp.lt.f64 	%p175, %fd98, %fd99;
	mov.u64 	%rd446, %rd66;
	mov.f64 	%fd368, %fd97;
	@%p175 bra 	$L__BB11_78;
	setp.lt.f64 	%p176, %fd99, %fd98;
	mov.u64 	%rd446, %rd445;
	mov.f64 	%fd368, %fd367;
	@%p176 bra 	$L__BB11_78;
	setp.lt.s64 	%p177, %rd445, %rd66;
	min.s64 	%rd446, %rd445, %rd66;
	selp.f64 	%fd368, %fd367, %fd97, %p177;
$L__BB11_78:
	mov.b64 	%rd404, %fd368;
	mov.b64 	{%r193, %r198}, %rd404;
	mov.b32 	%r209, 4;
	mov.b32 	%r211, -1;
	// begin inline asm
	shfl.sync.down.b32 %r192, %r193, %r209, %r165, %r211;
	// end inline asm
	// begin inline asm
	shfl.sync.down.b32 %r197, %r198, %r209, %r165, %r211;
	// end inline asm
	mov.b64 	%rd405, {%r192, %r197};
	mov.b64 	%fd102, %rd405;
	mov.b64 	{%r203, %r208}, %rd446;
	// begin inline asm
	shfl.sync.down.b32 %r202, %r203, %r209, %r165, %r211;
	// end inline asm
	// begin inline asm
	shfl.sync.down.b32 %r207, %r208, %r209, %r165, %r211;
	// end inline asm
	mov.b64 	%rd69, {%r202, %r207};
	add.s32 	%r212, %r146, 4;
	setp.gt.s32 	%p178, %r212, %r165;
	mov.u64 	%rd447, %rd446;
	mov.f64 	%fd369, %fd368;
	@%p178 bra 	$L__BB11_82;
	abs.f64 	%fd103, %fd368;
	abs.f64 	%fd104, %fd102;
	setp.lt.f64 	%p179, %fd103, %fd104;
	mov.u64 	%rd447, %rd69;
	mov.f64 	%fd369, %fd102;
	@%p179 bra 	$L__BB11_82;
	setp.lt.f64 	%p180, %fd104, %fd103;
	mov.u64 	%rd447, %rd446;
	mov.f64 	%fd369, %fd368;
	@%p180 bra 	$L__BB11_82;
	setp.lt.s64 	%p181, %rd446, %rd69;
	min.s64 	%rd447, %rd446, %rd69;
	selp.f64 	%fd369, %fd368, %fd102, %p181;
$L__BB11_82:
	mov.b64 	%rd406, %fd369;
	mov.b64 	{%r214, %r219}, %rd406;
	mov.b32 	%r230, 8;
	mov.b32 	%r232, -1;
	// begin inline asm
	shfl.sync.down.b32 %r213, %r214, %r230, %r165, %r232;
	// end inline asm
	// begin inline asm
	shfl.sync.down.b32 %r218, %r219, %r230, %r165, %r232;
	// end inline asm
	mov.b64 	%rd407, {%r213, %r218};
	mov.b64 	%fd107, %rd407;
	mov.b64 	{%r224, %r229}, %rd447;
	// begin inline asm
	shfl.sync.down.b32 %r223, %r224, %r230, %r165, %r232;
	// end inline asm
	// begin inline asm
	shfl.sync.down.b32 %r228, %r229, %r230, %r165, %r232;
	// end inline asm
	mov.b64 	%rd72, {%r223, %r228};
	add.s32 	%r233, %r146, 8;
	setp.gt.s32 	%p182, %r233, %r165;
	mov.u64 	%rd448, %rd447;
	mov.f64 	%fd370, %fd369;
	@%p182 bra 	$L__BB11_86;
	abs.f64 	%fd108, %fd369;
	abs.f64 	%fd109, %fd107;
	setp.lt.f64 	%p183, %fd108, %fd109;
	mov.u64 	%rd448, %rd72;
	mov.f64 	%fd370, %fd107;
	@%p183 bra 	$L__BB11_86;
	setp.lt.f64 	%p184, %fd109, %fd108;
	mov.u64 	%rd448, %rd447;
	mov.f64 	%fd370, %fd369;
	@%p184 bra 	$L__BB11_86;
	setp.lt.s64 	%p185, %rd447, %rd72;
	min.s64 	%rd448, %rd447, %rd72;
	selp.f64 	%fd370, %fd369, %fd107, %p185;
$L__BB11_86:
	mov.b64 	%rd408, %fd370;
	mov.b64 	{%r235, %r240}, %rd408;
	mov.b32 	%r251, 16;
	mov.b32 	%r253, -1;
	// begin inline asm
	shfl.sync.down.b32 %r234, %r235, %r251, %r165, %r253;
	// end inline asm
	// begin inline asm
	shfl.sync.down.b32 %r239, %r240, %r251, %r165, %r253;
	// end inline asm
	mov.b64 	%rd409, {%r234, %r239};
	mov.b64 	%fd112, %rd409;
	mov.b64 	{%r245, %r250}, %rd448;
	// begin inline asm
	shfl.sync.down.b32 %r244, %r245, %r251, %r165, %r253;
	// end inline asm
	// begin inline asm
	shfl.sync.down.b32 %r249, %r250, %r251, %r165, %r253;
	// end inline asm
	mov.b64 	%rd75, {%r244, %r249};
	add.s32 	%r254, %r146, 16;
	setp.gt.s32 	%p186, %r254, %r165;
	mov.u64 	%rd508, %rd448;
	mov.f64 	%fd422, %fd370;
	@%p186 bra 	$L__BB11_90;
	abs.f64 	%fd113, %fd370;
	abs.f64 	%fd114, %fd112;
	setp.lt.f64 	%p187, %fd113, %fd114;
	mov.u64 	%rd508, %rd75;
	mov.f64 	%fd422, %fd112;
	@%p187 bra 	$L__BB11_90;
	setp.lt.f64 	%p188, %fd114, %fd113;
	mov.u64 	%rd508, %rd448;
	mov.f64 	%fd422, %fd370;
	@%p188 bra 	$L__BB11_90;
	setp.lt.s64 	%p189, %rd448, %rd75;
	min.s64 	%rd508, %rd448, %rd75;
	selp.f64 	%fd422, %fd370, %fd112, %p189;
$L__BB11_90:
	setp.ne.s32 	%p190, %r146, 0;
	@%p190 bra 	$L__BB11_92;
	shr.u32 	%r255, %r1, 1;
	and.b32  	%r256, %r255, 496;
	mov.u32 	%r257, _ZN6thrust24THRUST_300001_SM_1000_NS8cuda_cub4core6detail5shmemE;
	add.s32 	%r258, %r257, %r256;
	st.shared.f64 	[%r258+8], %fd422;
	st.shared.u64 	[%r258+16], %rd508;
$L__BB11_92:
	bar.sync 	0;
	setp.ne.s32 	%p191, %r1, 0;
	@%p191 bra 	$L__BB11_232;
	setp.lt.s32 	%p192, %r29, 33;
	mov.f64 	%fd372, %fd422;
	mov.u64 	%rd450, %rd508;
	@%p192 bra 	$L__BB11_97;
	ld.shared.f64 	%fd117, [_ZN6thrust24THRUST_300001_SM_1000_NS8cuda_cub4core6detail5shmemE+24];
	ld.shared.u64 	%rd78, [_ZN6thrust24THRUST_300001_SM_1000_NS8cuda_cub4core6detail5shmemE+32];
	abs.f64 	%fd118, %fd422;
	abs.f64 	%fd119, %fd117;
	setp.lt.f64 	%p193, %fd118, %fd119;
	mov.f64 	%fd372, %fd117;
	mov.u64 	%rd450, %rd78;
	@%p193 bra 	$L__BB11_97;
	setp.lt.f64 	%p194, %fd119, %fd118;
	mov.f64 	%fd372, %fd422;
	mov.u64 	%rd450, %rd508;
	@%p194 bra 	$L__BB11_97;
	setp.lt.s64 	%p195, %rd508, %rd78;
	min.s64 	%rd450, %rd508, %rd78;
	selp.f64 	%fd372, %fd422, %fd117, %p195;
$L__BB11_97:
	setp.lt.s32 	%p196, %r29, 65;
	mov.f64 	%fd373, %fd372;
	mov.u64 	%rd451, %rd450;
	@%p196 bra 	$L__BB11_101;
	ld.shared.f64 	%fd122, [_ZN6thrust24THRUST_300001_SM_1000_NS8cuda_cub4core6detail5shmemE+40];
	ld.shared.u64 	%rd81, [_ZN6thrust24THRUST_300001_SM_1000_NS8cuda_cub4core6detail5shmemE+48];
	abs.f64 	%fd123, %fd372;
	abs.f64 	%fd124, %fd122;
	setp.lt.f64 	%p197, %fd123, %fd124;
	mov.f64 	%fd373, %fd122;
	mov.u64 	%rd451, %rd81;
	@%p197 bra 	$L__BB11_101;
	setp.lt.f64 	%p198, %fd124, %fd123;
	mov.f64 	%fd373, %fd372;
	mov.u64 	%rd451, %rd450;
	@%p198 bra 	$L__BB11_101;
	setp.lt.s64 	%p199, %rd450, %rd81;
	min.s64 	%rd451, %rd450, %rd81;
	selp.f64 	%fd373, %fd372, %fd122, %p199;
$L__BB11_101:
	setp.lt.s32 	%p200, %r29, 97;
	mov.f64 	%fd374, %fd373;
	mov.u64 	%rd452, %rd451;
	@%p200 bra 	$L__BB11_105;
	ld.shared.f64 	%fd127, [_ZN6thrust24THRUST_300001_SM_1000_NS8cuda_cub4core6detail5shmemE+56];
	ld.shared.u64 	%rd84, [_ZN6thrust24THRUST_300001_SM_1000_NS8cuda_cub4core6detail5shmemE+64];
	abs.f64 	%fd128, %fd373;
	abs.f64 	%fd129, %fd127;
	setp.lt.f64 	%p201, %fd128, %fd129;
	mov.f64 	%fd374, %fd127;
	mov.u64 	%rd452, %rd84;
	@%p201 bra 	$L__BB11_105;
	setp.lt.f64 	%p202, %fd129, %fd128;
	mov.f64 	%fd374, %fd373;
	mov.u64 	%rd452, %rd451;
	@%p202 bra 	$L__BB11_105;
	setp.lt.s64 	%p203, %rd451, %rd84;
	min.s64 	%rd452, %rd451, %rd84;
	selp.f64 	%fd374, %fd373, %fd127, %p203;
$L__BB11_105:
	setp.lt.s32 	%p204, %r29, 129;
	mov.f64 	%fd375, %fd374;
	mov.u64 	%rd453, %rd452;
	@%p204 bra 	$L__BB11_109;
	ld.shared.f64 	%fd132, [_ZN6thrust24THRUST_300001_SM_1000_NS8cuda_cub4core6detail5shmemE+72];
	ld.shared.u64 	%rd87, [_ZN6thrust24THRUST_300001_SM_1000_NS8cuda_cub4core6detail5shmemE+80];
	abs.f64 	%fd133, %fd374;
	abs.f64 	%fd134, %fd132;
	setp.lt.f64 	%p205, %fd133, %fd134;
	mov.f64 	%fd375, %fd132;
	mov.u64 	%rd453, %rd87;
	@%p205 bra 	$L__BB11_109;
	setp.lt.f64 	%p206, %fd134, %fd133;
	mov.f64 	%fd375, %fd374;
	mov.u64 	%rd453, %rd452;
	@%p206 bra 	$L__BB11_109;
	setp.lt.s64 	%p207, %rd452, %rd87;
	min.s64 	%rd453, %rd452, %rd87;
	selp.f64 	%fd375, %fd374, %fd132, %p207;
$L__BB11_109:
	setp.lt.s32 	%p208, %r29, 161;
	mov.f64 	%fd376, %fd375;
	mov.u64 	%rd454, %rd453;
	@%p208 bra 	$L__BB11_113;
	ld.shared.f64 	%fd137, [_ZN6thrust24THRUST_300001_SM_1000_NS8cuda_cub4core6detail5shmemE+88];
	ld.shared.u64 	%rd90, [_ZN6thrust24THRUST_300001_SM_1000_NS8cuda_cub4core6detail5shmemE+96];
	abs.f64 	%fd138, %fd375;
	abs.f64 	%fd139, %fd137;
	setp.lt.f64 	%p209, %fd138, %fd139;
	mov.f64 	%fd376, %fd137;
	mov.u64 	%rd454, %rd90;
	@%p209 bra 	$L__BB11_113;
	setp.lt.f64 	%p210, %fd139, %fd138;
	mov.f64 	%fd376, %fd375;
	mov.u64 	%rd454, %rd453;
	@%p210 bra 	$L__BB11_113;
	setp.lt.s64 	%p211, %rd453, %rd90;
	min.s64 	%rd454, %rd453, %rd90;
	selp.f64 	%fd376, %fd375, %fd137, %p211;
$L__BB11_113:
	setp.lt.s32 	%p212, %r29, 193;
	mov.f64 	%fd377, %fd376;
	mov.u64 	%rd455, %rd454;
	@%p212 bra 	$L__BB11_117;
	ld.shared.f64 	%fd142, [_ZN6thrust24THRUST_300001_SM_1000_NS8cuda_cub4core6detail5shmemE+104];
	ld.shared.u64 	%rd93, [_ZN6thrust24THRUST_300001_SM_1000_NS8cuda_cub4core6detail5shmemE+112];
	abs.f64 	%fd143, %fd376;
	abs.f64 	%fd144, %fd142;
	setp.lt.f64 	%p213, %fd143, %fd144;
	mov.f64 	%fd377, %fd142;
	mov.u64 	%rd455, %rd93;
	@%p213 bra 	$L__BB11_117;
	setp.lt.f64 	%p214, %fd144, %fd143;
	mov.f64 	%fd377, %fd376;
	mov.u64 	%rd455, %rd454;
	@%p214 bra 	$L__BB11_117;
	setp.lt.s64 	%p215, %rd454, %rd93;
	min.s64 	%rd455, %rd454, %rd93;
	selp.f64 	%fd377, %fd376, %fd142, %p215;
$L__BB11_117:
	setp.lt.s32 	%p216, %r29, 225;
	mov.u64 	%rd508, %rd455;
	mov.f64 	%fd422, %fd377;
	@%p216 bra 	$L__BB11_232;
	ld.shared.f64 	%fd147, [_ZN6thrust24THRUST_300001_SM_1000_NS8cuda_cub4core6detail5shmemE+120];
	ld.shared.u64 	%rd96, [_ZN6thrust24THRUST_300001_SM_1000_NS8cuda_cub4core6detail5shmemE+128];
	abs.f64 	%fd148, %fd377;
	abs.f64 	%fd149, %fd147;
	setp.lt.f64 	%p217, %fd148, %fd149;
	mov.u64 	%rd508, %rd96;
	mov.f64 	%fd422, %fd147;
	@%p217 bra 	$L__BB11_232;
	setp.lt.f64 	%p218, %fd149, %fd148;
	mov.u64 	%rd508, %rd455;
	mov.f64 	%fd422, %fd377;
	@%p218 bra 	$L__BB11_232;
	setp.lt.s64 	%p219, %rd455, %rd96;
	min.s64 	%rd508, %rd455, %rd96;
	selp.f64 	%fd422, %fd377, %fd147, %p219;
	bra.uni 	$L__BB11_232;
$L__BB11_121:
	mov.u32 	%r16, %tid.x;
	cvt.u64.u32 	%rd98, %r16;
	mul.wide.u32 	%rd258, %r16, 16;
	add.s64 	%rd239, %rd236, %rd258;
	// begin inline asm
	ld.global.nc.u64 %rd238, [%rd239];
	// end inline asm
	add.s64 	%rd241, %rd239, 8;
	// begin inline asm
	ld.global.nc.u64 %rd240, [%rd241];
	// end inline asm
	mov.b64 	%fd151, %rd238;
	add.s64 	%rd243, %rd239, 4096;
	// begin inline asm
	ld.global.nc.u64 %rd242, [%rd243];
	// end inline asm
	add.s64 	%rd245, %rd239, 4104;
	// begin inline asm
	ld.global.nc.u64 %rd456, [%rd245];
	// end inline asm
	mov.b64 	%fd378, %rd242;
	add.s64 	%rd247, %rd239, 8192;
	// begin inline asm
	ld.global.nc.u64 %rd246, [%rd247];
	// end inline asm
	add.s64 	%rd249, %rd239, 8200;
	// begin inline asm
	ld.global.nc.u64 %rd457, [%rd249];
	// end inline asm
	mov.b64 	%fd379, %rd246;
	add.s64 	%rd251, %rd239, 12288;
	// begin inline asm
	ld.global.nc.u64 %rd250, [%rd251];
	// end inline asm
	add.s64 	%rd253, %rd239, 12296;
	// begin inline asm
	ld.global.nc.u64 %rd458, [%rd253];
	// end inline asm
	mov.b64 	%fd380, %rd250;
	add.s64 	%rd255, %rd239, 16384;
	// begin inline asm
	ld.global.nc.u64 %rd254, [%rd255];
	// end inline asm
	add.s64 	%rd257, %rd239, 16392;
	// begin inline asm
	ld.global.nc.u64 %rd495, [%rd257];
	// end inline asm
	mov.b64 	%fd409, %rd254;
	abs.f64 	%fd156, %fd151;
	abs.f64 	%fd157, %fd378;
	setp.lt.f64 	%p3, %fd156, %fd157;
	@%p3 bra 	$L__BB11_123;
	setp.lt.f64 	%p4, %fd157, %fd156;
	setp.lt.s64 	%p5, %rd240, %rd456;
	or.pred  	%p6, %p4, %p5;
	selp.b64 	%rd456, %rd240, %rd456, %p6;
	selp.f64 	%fd378, %fd151, %fd378, %p6;
$L__BB11_123:
	abs.f64 	%fd160, %fd378;
	abs.f64 	%fd161, %fd379;
	setp.lt.f64 	%p7, %fd160, %fd161;
	@%p7 bra 	$L__BB11_125;
	setp.lt.f64 	%p8, %fd161, %fd160;
	setp.lt.s64 	%p9, %rd456, %rd457;
	or.pred  	%p10, %p8, %p9;
	selp.b64 	%rd457, %rd456, %rd457, %p10;
	selp.f64 	%fd379, %fd378, %fd379, %p10;
$L__BB11_125:
	abs.f64 	%fd164, %fd379;
	abs.f64 	%fd165, %fd380;
	setp.lt.f64 	%p11, %fd164, %fd165;
	@%p11 bra 	$L__BB11_127;
	setp.lt.f64 	%p12, %fd165, %fd164;
	setp.lt.s64 	%p13, %rd457, %rd458;
	or.pred  	%p14, %p12, %p13;
	selp.b64 	%rd458, %rd457, %rd458, %p14;
	selp.f64 	%fd380, %fd379, %fd380, %p14;
$L__BB11_127:
	abs.f64 	%fd168, %fd380;
	abs.f64 	%fd169, %fd409;
	setp.lt.f64 	%p15, %fd168, %fd169;
	@%p15 bra 	$L__BB11_129;
	setp.lt.f64 	%p16, %fd169, %fd168;
	setp.lt.s64 	%p17, %rd458, %rd495;
	or.pred  	%p18, %p16, %p17;
	selp.b64 	%rd495, %rd458, %rd495, %p18;
	selp.f64 	%fd409, %fd380, %fd409, %p18;
$L__BB11_129:
	setp.lt.u32 	%p19, %r29, 2560;
	mov.b64 	%rd474, 1280;
	@%p19 bra 	$L__BB11_165;
	add.s64 	%rd262, %rd1, -2560;
	mul.hi.u64 	%rd263, %rd262, -3689348814741910323;
	shr.u64 	%rd112, %rd263, 10;
	setp.lt.u64 	%p20, %rd262, 1280;
	mov.b64 	%rd474, 1280;
	@%p20 bra 	$L__BB11_153;
	add.s64 	%rd265, %rd112, 1;
	and.b64  	%rd460, %rd265, 36028797018963966;
	shl.b64 	%rd266, %rd98, 4;
	add.s64 	%rd267, %rd266, %rd236;
	add.s64 	%rd461, %rd267, 57352;
	mov.b64 	%rd474, 1280;
$L__BB11_132:
	add.s64 	%rd269, %rd461, -36872;
	// begin inline asm
	ld.global.nc.u64 %rd268, [%rd269];
	// end inline asm
	add.s64 	%rd271, %rd461, -36864;
	// begin inline asm
	ld.global.nc.u64 %rd464, [%rd271];
	// end inline asm
	mov.b64 	%fd383, %rd268;
	add.s64 	%rd273, %rd461, -32776;
	// begin inline asm
	ld.global.nc.u64 %rd272, [%rd273];
	// end inline asm
	add.s64 	%rd275, %rd461, -32768;
	// begin inline asm
	ld.global.nc.u64 %rd465, [%rd275];
	// end inline asm
	mov.b64 	%fd384, %rd272;
	add.s64 	%rd277, %rd461, -28680;
	// begin inline asm
	ld.global.nc.u64 %rd276, [%rd277];
	// end inline asm
	add.s64 	%rd279, %rd461, -28672;
	// begin inline asm
	ld.global.nc.u64 %rd466, [%rd279];
	// end inline asm
	mov.b64 	%fd385, %rd276;
	add.s64 	%rd281, %rd461, -24584;
	// begin inline asm
	ld.global.nc.u64 %rd280, [%rd281];
	// end inline asm
	add.s64 	%rd283, %rd461, -24576;
	// begin inline asm
	ld.global.nc.u64 %rd467, [%rd283];
	// end inline asm
	mov.b64 	%fd386, %rd280;
	add.s64 	%rd285, %rd461, -20488;
	// begin inline asm
	ld.global.nc.u64 %rd284, [%rd285];
	// end inline asm
	add.s64 	%rd287, %rd461, -20480;
	// begin inline asm
	ld.global.nc.u64 %rd468, [%rd287];
	// end inline asm
	mov.b64 	%fd387, %rd284;
	abs.f64 	%fd178, %fd409;
	abs.f64 	%fd179, %fd383;
	setp.lt.f64 	%p21, %fd178, %fd179;
	@%p21 bra 	$L__BB11_134;
	setp.lt.f64 	%p22, %fd179, %fd178;
	setp.lt.s64 	%p23, %rd495, %rd464;
	or.pred  	%p24, %p22, %p23;
	selp.b64 	%rd464, %rd495, %rd464, %p24;
	selp.f64 	%fd383, %fd409, %fd383, %p24;
$L__BB11_134:
	abs.f64 	%fd182, %fd383;
	abs.f64 	%fd183, %fd384;
	setp.lt.f64 	%p25, %fd182, %fd183;
	@%p25 bra 	$L__BB11_136;
	setp.lt.f64 	%p26, %fd183, %fd182;
	setp.lt.s64 	%p27, %rd464, %rd465;
	or.pred  	%p28, %p26, %p27;
	selp.b64 	%rd465, %rd464, %rd465, %p28;
	selp.f64 	%fd384, %fd383, %fd384, %p28;
$L__BB11_136:
	abs.f64 	%fd186, %fd384;
	abs.f64 	%fd187, %fd385;
	setp.lt.f64 	%p29, %fd186, %fd187;
	@%p29 bra 	$L__BB11_138;
	setp.lt.f64 	%p30, %fd187, %fd186;
	setp.lt.s64 	%p31, %rd465, %rd466;
	or.pred  	%p32, %p30, %p31;
	selp.b64 	%rd466, %rd465, %rd466, %p32;
	selp.f64 	%fd385, %fd384, %fd385, %p32;
$L__BB11_138:
	abs.f64 	%fd190, %fd385;
	abs.f64 	%fd191, %fd386;
	setp.lt.f64 	%p33, %fd190, %fd191;
	@%p33 bra 	$L__BB11_140;
	setp.lt.f64 	%p34, %fd191, %fd190;
	setp.lt.s64 	%p35, %rd466, %rd467;
	or.pred  	%p36, %p34, %p35;
	selp.b64 	%rd467, %rd466, %rd467, %p36;
	selp.f64 	%fd386, %fd385, %fd386, %p36;
$L__BB11_140:
	abs.f64 	%fd194, %fd386;
	abs.f64 	%fd195, %fd387;
	setp.lt.f64 	%p37, %fd194, %fd195;
	@%p37 bra 	$L__BB11_142;
	setp.lt.f64 	%p38, %fd195, %fd194;
	setp.lt.s64 	%p39, %rd467, %rd468;
	or.pred  	%p40, %p38, %p39;
	selp.b64 	%rd468, %rd467, %rd468, %p40;
	selp.f64 	%fd387, %fd386, %fd387, %p40;
$L__BB11_142:
	add.s64 	%rd289, %rd461, -16392;
	// begin inline asm
	ld.global.nc.u64 %rd288, [%rd289];
	// end inline asm
	add.s64 	%rd291, %rd461, -16384;
	// begin inline asm
	ld.global.nc.u64 %rd469, [%rd291];
	// end inline asm
	mov.b64 	%fd388, %rd288;
	add.s64 	%rd293, %rd461, -12296;
	// begin inline asm
	ld.global.nc.u64 %rd292, [%rd293];
	// end inline asm
	add.s64 	%rd295, %rd461, -12288;
	// begin inline asm
	ld.global.nc.u64 %rd470, [%rd295];
	// end inline asm
	mov.b64 	%fd389, %rd292;
	add.s64 	%rd297, %rd461, -8200;
	// begin inline asm
	ld.global.nc.u64 %rd296, [%rd297];
	// end inline asm
	add.s64 	%rd299, %rd461, -8192;
	// begin inline asm
	ld.global.nc.u64 %rd471, [%rd299];
	// end inline asm
	mov.b64 	%fd390, %rd296;
	add.s64 	%rd301, %rd461, -4104;
	// begin inline asm
	ld.global.nc.u64 %rd300, [%rd301];
	// end inline asm
	add.s64 	%rd303, %rd461, -4096;
	// begin inline asm
	ld.global.nc.u64 %rd472, [%rd303];
	// end inline asm
	mov.b64 	%fd391, %rd300;
	add.s64 	%rd305, %rd461, -8;
	// begin inline asm
	ld.global.nc.u64 %rd304, [%rd305];
	// end inline asm
	// begin inline asm
	ld.global.nc.u64 %rd495, [%rd461];
	// end inline asm
	mov.b64 	%fd409, %rd304;
	abs.f64 	%fd203, %fd387;
	abs.f64 	%fd204, %fd388;
	setp.lt.f64 	%p41, %fd203, %fd204;
	@%p41 bra 	$L__BB11_144;
	setp.lt.f64 	%p42, %fd204, %fd203;
	setp.lt.s64 	%p43, %rd468, %rd469;
	or.pred  	%p44, %p42, %p43;
	selp.b64 	%rd469, %rd468, %rd469, %p44;
	selp.f64 	%fd388, %fd387, %fd388, %p44;
$L__BB11_144:
	abs.f64 	%fd207, %fd388;
	abs.f64 	%fd208, %fd389;
	setp.lt.f64 	%p45, %fd207, %fd208;
	@%p45 bra 	$L__BB11_146;
	setp.lt.f64 	%p46, %fd208, %fd207;
	setp.lt.s64 	%p47, %rd469, %rd470;
	or.pred  	%p48, %p46, %p47;
	selp.b64 	%rd470, %rd469, %rd470, %p48;
	selp.f64 	%fd389, %fd388, %fd389, %p48;
$L__BB11_146:
	abs.f64 	%fd211, %fd389;
	abs.f64 	%fd212, %fd390;
	setp.lt.f64 	%p49, %fd211, %fd212;
	@%p49 bra 	$L__BB11_148;
	setp.lt.f64 	%p50, %fd212, %fd211;
	setp.lt.s64 	%p51, %rd470, %rd471;
	or.pred  	%p52, %p50, %p51;
	selp.b64 	%rd471, %rd470, %rd471, %p52;
	selp.f64 	%fd390, %fd389, %fd390, %p52;
$L__BB11_148:
	abs.f64 	%fd215, %fd390;
	abs.f64 	%fd216, %fd391;
	setp.lt.f64 	%p53, %fd215, %fd216;
	@%p53 bra 	$L__BB11_150;
	setp.lt.f64 	%p54, %fd216, %fd215;
	setp.lt.s64 	%p55, %rd471, %rd472;
	or.pred  	%p56, %p54, %p55;
	selp.b64 	%rd472, %rd471, %rd472, %p56;
	selp.f64 	%fd391, %fd390, %fd391, %p56;
$L__BB11_150:
	abs.f64 	%fd219, %fd391;
	abs.f64 	%fd220, %fd409;
	setp.lt.f64 	%p57, %fd219, %fd220;
	@%p57 bra 	$L__BB11_152;
	setp.lt.f64 	%p58, %fd220, %fd219;
	setp.lt.s64 	%p59, %rd472, %rd495;
	or.pred  	%p60, %p58, %p59;
	selp.b64 	%rd495, %rd472, %rd495, %p60;
	selp.f64 	%fd409, %fd391, %fd409, %p60;
$L__BB11_152:
	add.s64 	%rd474, %rd474, 2560;
	add.s64 	%rd461, %rd461, 40960;
	add.s64 	%rd460, %rd460, -2;
	setp.ne.s64 	%p61, %rd460, 0;
	@%p61 bra 	$L__BB11_132;
$L__BB11_153:
	and.b64  	%rd308, %rd112, 1;
	setp.eq.b64 	%p62, %rd308, 1;
	@%p62 bra 	$L__BB11_165;
	shl.b64 	%rd329, %rd474, 4;
	mul.wide.u32 	%rd330, %r16, 16;
	add.s64 	%rd331, %rd236, %rd330;
	add.s64 	%rd310, %rd331, %rd329;
	// begin inline asm
	ld.global.nc.u64 %rd309, [%rd310];
	// end inline asm
	add.s64 	%rd312, %rd310, 8;
	// begin inline asm
	ld.global.nc.u64 %rd478, [%rd312];
	// end inline asm
	mov.b64 	%fd395, %rd309;
	add.s64 	%rd314, %rd310, 4096;
	// begin inline asm
	ld.global.nc.u64 %rd313, [%rd314];
	// end inline asm
	add.s64 	%rd316, %rd310, 4104;
	// begin inline asm
	ld.global.nc.u64 %rd479, [%rd316];
	// end inline asm
	mov.b64 	%fd396, %rd313;
	add.s64 	%rd318, %rd310, 8192;
	// begin inline asm
	ld.global.nc.u64 %rd317, [%rd318];
	// end inline asm
	add.s64 	%rd320, %rd310, 8200;
	// begin inline asm
	ld.global.nc.u64 %rd480, [%rd320];
	// end inline asm
	mov.b64 	%fd397, %rd317;
	add.s64 	%rd322, %rd310, 12288;
	// begin inline asm
	ld.global.nc.u64 %rd321, [%rd322];
	// end inline asm
	add.s64 	%rd324, %rd310, 12296;
	// begin inline asm
	ld.global.nc.u64 %rd481, [%rd324];
	// end inline asm
	mov.b64 	%fd398, %rd321;
	add.s64 	%rd326, %rd310, 16384;
	// begin inline asm
	ld.global.nc.u64 %rd325, [%rd326];
	// end inline asm
	add.s64 	%rd328, %rd310, 16392;
	// begin inline asm
	ld.global.nc.u64 %rd482, [%rd328];
	// end inline asm
	mov.b64 	%fd399, %rd325;
	abs.f64 	%fd230, %fd409;
	abs.f64 	%fd231, %fd395;
	setp.lt.f64 	%p63, %fd230, %fd231;
	@%p63 bra 	$L__BB11_156;
	setp.lt.f64 	%p64, %fd231, %fd230;
	setp.lt.s64 	%p65, %rd495, %rd478;
	or.pred  	%p66, %p64, %p65;
	selp.b64 	%rd478, %rd495, %rd478, %p66;
	selp.f64 	%fd395, %fd409, %fd395, %p66;
$L__BB11_156:
	abs.f64 	%fd234, %fd395;
	abs.f64 	%fd235, %fd396;
	setp.lt.f64 	%p67, %fd234, %fd235;
	@%p67 bra 	$L__BB11_158;
	setp.lt.f64 	%p68, %fd235, %fd234;
	setp.lt.s64 	%p69, %rd478, %rd479;
	or.pred  	%p70, %p68, %p69;
	selp.b64 	%rd479, %rd478, %rd479, %p70;
	selp.f64 	%fd396, %fd395, %fd396, %p70;
$L__BB11_158:
	abs.f64 	%fd238, %fd396;
	abs.f64 	%fd239, %fd397;
	setp.lt.f64 	%p71, %fd238, %fd239;
	@%p71 bra 	$L__BB11_160;
	setp.lt.f64 	%p72, %fd239, %fd238;
	setp.lt.s64 	%p73, %rd479, %rd480;
	or.pred  	%p74, %p72, %p73;
	selp.b64 	%rd480, %rd479, %rd480, %p74;
	selp.f64 	%fd397, %fd396, %fd397, %p74;
$L__BB11_160:
	abs.f64 	%fd242, %fd397;
	abs.f64 	%fd243, %fd398;
	setp.lt.f64 	%p75, %fd242, %fd243;
	@%p75 bra 	$L__BB11_162;
	setp.lt.f64 	%p76, %fd243, %fd242;
	setp.lt.s64 	%p77, %rd480, %rd481;
	or.pred  	%p78, %p76, %p77;
	selp.b64 	%rd481, %rd480, %rd481, %p78;
	selp.f64 	%fd398, %fd397, %fd398, %p78;
$L__BB11_162:
	abs.f64 	%fd246, %fd398;
	abs.f64 	%fd247, %fd399;
	setp.lt.f64 	%p79, %fd246, %fd247;
	@%p79 bra 	$L__BB11_164;
	setp.lt.f64 	%p80, %fd247, %fd246;
	setp.lt.s64 	%p81, %rd481, %rd482;
	or.pred  	%p82, %p80, %p81;
	selp.b64 	%rd482, %rd481, %rd482, %p82;
	selp.f64 	%fd399, %fd398, %fd399, %p82;
$L__BB11_164:
	add.s64 	%rd474, %rd474, 1280;
	mov.u64 	%rd495, %rd482;
	mov.f64 	%fd409, %fd399;
$L__BB11_165:
	cvt.s64.s32 	%rd332, %r29;
	setp.ge.s64 	%p83, %rd474, %rd332;
	@%p83 bra 	$L__BB11_188;
	cvt.u32.u64 	%r17, %rd474;
	sub.s32 	%r18, %r29, %r17;
	setp.ge.s32 	%p84, %r16, %r18;
	@%p84 bra 	$L__BB11_188;
	not.b32 	%r30, %r16;
	add.s32 	%r31, %r29, %r30;
	sub.s32 	%r19, %r31, %r17;
	and.b32  	%r32, %r19, 768;
	setp.eq.s32 	%p85, %r32, 768;
	mov.u32 	%r372, %r16;
	@%p85 bra 	$L__BB11_173;
	cvt.u64.u32 	%rd334, %r16;
	add.s64 	%rd335, %rd474, %rd334;
	shl.b64 	%rd336, %rd335, 4;
	add.s64 	%rd485, %rd236, %rd336;
	shr.u32 	%r33, %r19, 8;
	add.s32 	%r34, %r33, 1;
	and.b32  	%r35, %r34, 3;
	neg.s32 	%r370, %r35;
	mov.u32 	%r372, %r16;
$L__BB11_169:
	.pragma "nounroll";
	mov.u64 	%rd176, %rd495;
	mov.f64 	%fd251, %fd409;
	// begin inline asm
	ld.global.nc.u64 %rd337, [%rd485];
	// end inline asm
	add.s64 	%rd340, %rd485, 8;
	// begin inline asm
	ld.global.nc.u64 %rd339, [%rd340];
	// end inline asm
	mov.b64 	%fd252, %rd337;
	abs.f64 	%fd253, %fd251;
	abs.f64 	%fd254, %fd252;
	setp.lt.f64 	%p86, %fd253, %fd254;
	mov.f64 	%fd409, %fd252;
	mov.u64 	%rd495, %rd339;
	@%p86 bra 	$L__BB11_172;
	setp.lt.f64 	%p87, %fd254, %fd253;
	mov.f64 	%fd409, %fd251;
	mov.u64 	%rd495, %rd176;
	@%p87 bra 	$L__BB11_172;
	setp.lt.s64 	%p88, %rd176, %rd339;
	selp.f64 	%fd409, %fd251, %fd252, %p88;
	min.s64 	%rd495, %rd176, %rd339;
$L__BB11_172:
	add.s32 	%r372, %r372, 256;
	add.s64 	%rd485, %rd485, 4096;
	add.s32 	%r370, %r370, 1;
	setp.ne.s32 	%p89, %r370, 0;
	@%p89 bra 	$L__BB11_169;
$L__BB11_173:
	setp.lt.u32 	%p90, %r19, 768;
	@%p90 bra 	$L__BB11_188;
	cvt.u64.u32 	%rd341, %r372;
	add.s64 	%rd342, %rd474, %rd341;
	shl.b64 	%rd343, %rd342, 4;
	add.s64 	%rd344, %rd343, %rd236;
	add.s64 	%rd490, %rd344, 12296;
$L__BB11_175:
	add.s64 	%rd346, %rd490, -12296;
	// begin inline asm
	ld.global.nc.u64 %rd345, [%rd346];
	// end inline asm
	add.s64 	%rd348, %rd490, -12288;
	// begin inline asm
	ld.global.nc.u64 %rd347, [%rd348];
	// end inline asm
	mov.b64 	%fd260, %rd345;
	abs.f64 	%fd261, %fd409;
	abs.f64 	%fd262, %fd260;
	setp.lt.f64 	%p91, %fd261, %fd262;
	mov.f64 	%fd406, %fd260;
	mov.u64 	%rd492, %rd347;
	@%p91 bra 	$L__BB11_178;
	setp.lt.f64 	%p92, %fd262, %fd261;
	mov.f64 	%fd406, %fd409;
	mov.u64 	%rd492, %rd495;
	@%p92 bra 	$L__BB11_178;
	setp.lt.s64 	%p93, %rd495, %rd347;
	selp.f64 	%fd406, %fd409, %fd260, %p93;
	min.s64 	%rd492, %rd495, %rd347;
$L__BB11_178:
	add.s64 	%rd350, %rd490, -8200;
	// begin inline asm
	ld.global.nc.u64 %rd349, [%rd350];
	// end inline asm
	add.s64 	%rd352, %rd490, -8192;
	// begin inline asm
	ld.global.nc.u64 %rd351, [%rd352];
	// end inline asm
	mov.b64 	%fd265, %rd349;
	abs.f64 	%fd266, %fd406;
	abs.f64 	%fd267, %fd265;
	setp.lt.f64 	%p94, %fd266, %fd267;
	mov.f64 	%fd407, %fd265;
	mov.u64 	%rd493, %rd351;
	@%p94 bra 	$L__BB11_181;
	setp.lt.f64 	%p95, %fd267, %fd266;
	mov.f64 	%fd407, %fd406;
	mov.u64 	%rd493, %rd492;
	@%p95 bra 	$L__BB11_181;
	setp.lt.s64 	%p96, %rd492, %rd351;
	selp.f64 	%fd407, %fd406, %fd265, %p96;
	min.s64 	%rd493, %rd492, %rd351;
$L__BB11_181:
	add.s64 	%rd354, %rd490, -4104;
	// begin inline asm
	ld.global.nc.u64 %rd353, [%rd354];
	// end inline asm
	add.s64 	%rd356, %rd490, -4096;
	// begin inline asm
	ld.global.nc.u64 %rd355, [%rd356];
	// end inline asm
	mov.b64 	%fd270, %rd353;
	abs.f64 	%fd271, %fd407;
	abs.f64 	%fd272, %fd270;
	setp.lt.f64 	%p97, %fd271, %fd272;
	mov.f64 	%fd408, %fd270;
	mov.u64 	%rd494, %rd355;
	@%p97 bra 	$L__BB11_184;
	setp.lt.f64 	%p98, %fd272, %fd271;
	mov.f64 	%fd408, %fd407;
	mov.u64 	%rd494, %rd493;
	@%p98 bra 	$L__BB11_184;
	setp.lt.s64 	%p99, %rd493, %rd355;
	selp.f64 	%fd408, %fd407, %fd270, %p99;
	min.s64 	%rd494, %rd493, %rd355;
$L__BB11_184:
	add.s64 	%rd358, %rd490, -8;
	// begin inline asm
	ld.global.nc.u64 %rd357, [%rd358];
	// end inline asm
	// begin inline asm
	ld.global.nc.u64 %rd359, [%rd490];
	// end inline asm
	mov.b64 	%fd275, %rd357;
	abs.f64 	%fd276, %fd408;
	abs.f64 	%fd277, %fd275;
	setp.lt.f64 	%p100, %fd276, %fd277;
	mov.f64 	%fd409, %fd275;
	mov.u64 	%rd495, %rd359;
	@%p100 bra 	$L__BB11_187;
	setp.lt.f64 	%p101, %fd277, %fd276;
	mov.f64 	%fd409, %fd408;
	mov.u64 	%rd495, %rd494;
	@%p101 bra 	$L__BB11_187;
	setp.lt.s64 	%p102, %rd494, %rd359;
	selp.f64 	%fd409, %fd408, %fd275, %p102;
	min.s64 	%rd495, %rd494, %rd359;
$L__BB11_187:
	add.s32 	%r372, %r372, 1024;
	add.s64 	%rd490, %rd490, 16384;
	setp.lt.s32 	%p103, %r372, %r18;
	@%p103 bra 	$L__BB11_175;
$L__BB11_188:
	// begin inline asm
	mov.u32 %r36, %laneid;
	// end inline asm
	mov.b64 	%rd361, %fd409;
	mov.b64 	{%r38, %r43}, %rd361;
	mov.b32 	%r54, 1;
	mov.b32 	%r55, 31;
	mov.b32 	%r56, -1;
	// begin inline asm
	shfl.sync.down.b32 %r37, %r38, %r54, %r55, %r56;
	// end inline asm
	// begin inline asm
	shfl.sync.down.b32 %r42, %r43, %r54, %r55, %r56;
	// end inline asm
	mov.b64 	%rd362, {%r37, %r42};
	mov.b64 	%fd281, %rd362;
	mov.b64 	{%r48, %r53}, %rd495;
	// begin inline asm
	shfl.sync.down.b32 %r47, %r48, %r54, %r55, %r56;
	// end inline asm
	// begin inline asm
	shfl.sync.down.b32 %r52, %r53, %r54, %r55, %r56;
	// end inline asm
	mov.b64 	%rd200, {%r47, %r52};
	setp.gt.s32 	%p104, %r36, 30;
	mov.f64 	%fd411, %fd409;
	mov.u64 	%rd497, %rd495;
	@%p104 bra 	$L__BB11_192;
	abs.f64 	%fd282, %fd409;
	abs.f64 	%fd283, %fd281;
	setp.lt.f64 	%p105, %fd282, %fd283;
	mov.f64 	%fd411, %fd281;
	mov.u64 	%rd497, %rd200;
	@%p105 bra 	$L__BB11_192;
	setp.lt.f64 	%p106, %fd283, %fd282;
	mov.f64 	%fd411, %fd409;
	mov.u64 	%rd497, %rd495;
	@%p106 bra 	$L__BB11_192;
	setp.lt.s64 	%p107, %rd495, %rd200;
	selp.f64 	%fd411, %fd409, %fd281, %p107;
	min.s64 	%rd497, %rd495, %rd200;
$L__BB11_192:
	mov.b64 	%rd363, %fd411;
	mov.b64 	{%r58, %r63}, %rd363;
	mov.b32 	%r74, 2;
	mov.b32 	%r75, 31;
	mov.b32 	%r76, -1;
	// begin inline asm
	shfl.sync.down.b32 %r57, %r58, %r74, %r75, %r76;
	// end inline asm
	// begin inline asm
	shfl.sync.down.b32 %r62, %r63, %r74, %r75, %r76;
	// end inline asm
	mov.b64 	%rd364, {%r57, %r62};
	mov.b64 	%fd286, %rd364;
	mov.b64 	{%r68, %r73}, %rd497;
	// begin inline asm
	shfl.sync.down.b32 %r67, %r68, %r74, %r75, %r76;
	// end inline asm
	// begin inline asm
	shfl.sync.down.b32 %r72, %r73, %r74, %r75, %r76;
	// end inline asm
	mov.b64 	%rd203, {%r67, %r72};
	setp.gt.s32 	%p108, %r36, 29;
	mov.f64 	%fd412, %fd411;
	mov.u64 	%rd498, %rd497;
	@%p108 bra 	$L__BB11_196;
	abs.f64 	%fd287, %fd411;
	abs.f64 	%fd288, %fd286;
	setp.lt.f64 	%p109, %fd287, %fd288;
	mov.f64 	%fd412, %fd286;
	mov.u64 	%rd498, %rd203;
	@%p109 bra 	$L__BB11_196;
	setp.lt.f64 	%p110, %fd288, %fd287;
	mov.f64 	%fd412, %fd411;
	mov.u64 	%rd498, %rd497;
	@%p110 bra 	$L__BB11_196;
	setp.lt.s64 	%p111, %rd497, %rd203;
	selp.f64 	%fd412, %fd411, %fd286, %p111;
	min.s64 	%rd498, %rd497, %rd203;
$L__BB11_196:
	mov.b64 	%rd365, %fd412;
	mov.b64 	{%r78, %r83}, %rd365;
	mov.b32 	%r94, 4;
	mov.b32 	%r95, 31;
	mov.b32 	%r96, -1;
	// begin inline asm
	shfl.sync.down.b32 %r77, %r78, %r94, %r95, %r96;
	// end inline asm
	// begin inline asm
	shfl.sync.down.b32 %r82, %r83, %r94, %r95, %r96;
	// end inline asm
	mov.b64 	%rd366, {%r77, %r82};
	mov.b64 	%fd291, %rd366;
	mov.b64 	{%r88, %r93}, %rd498;
	// begin inline asm
	shfl.sync.down.b32 %r87, %r88, %r94, %r95, %r96;
	// end inline asm
	// begin inline asm
	shfl.sync.down.b32 %r92, %r93, %r94, %r95, %r96;
	// end inline asm
	mov.b64 	%rd206, {%r87, %r92};
	setp.gt.s32 	%p112, %r36, 27;
	mov.f64 	%fd413, %fd412;
	mov.u64 	%rd499, %rd498;
	@%p112 bra 	$L__BB11_200;
	abs.f64 	%fd292, %fd412;
	abs.f64 	%fd293, %fd291;
	setp.lt.f64 	%p113, %fd292, %fd293;
	mov.f64 	%fd413, %fd291;
	mov.u64 	%rd499, %rd206;
	@%p113 bra 	$L__BB11_200;
	setp.lt.f64 	%p114, %fd293, %fd292;
	mov.f64 	%fd413, %fd412;
	mov.u64 	%rd499, %rd498;
	@%p114 bra 	$L__BB11_200;
	setp.lt.s64 	%p115, %rd498, %rd206;
	selp.f64 	%fd413, %fd412, %fd291, %p115;
	min.s64 	%rd499, %rd498, %rd206;
$L__BB11_200:
	mov.b64 	%rd367, %fd413;
	mov.b64 	{%r98, %r103}, %rd367;
	mov.b32 	%r114, 8;
	mov.b32 	%r115, 31;
	mov.b32 	%r116, -1;
	// begin inline asm
	shfl.sync.down.b32 %r97, %r98, %r114, %r115, %r116;
	// end inline asm
	// begin inline asm
	shfl.sync.down.b32 %r102, %r103, %r114, %r115, %r116;
	// end inline asm
	mov.b64 	%rd368, {%r97, %r102};
	mov.b64 	%fd296, %rd368;
	mov.b64 	{%r108, %r113}, %rd499;
	// begin inline asm
	shfl.sync.down.b32 %r107, %r108, %r114, %r115, %r116;
	// end inline asm
	// begin inline asm
	shfl.sync.down.b32 %r112, %r113, %r114, %r115, %r116;
	// end inline asm
	mov.b64 	%rd209, {%r107, %r112};
	setp.gt.s32 	%p116, %r36, 23;
	mov.f64 	%fd414, %fd413;
	mov.u64 	%rd500, %rd499;
	@%p116 bra 	$L__BB11_204;
	abs.f64 	%fd297, %fd413;
	abs.f64 	%fd298, %fd296;
	setp.lt.f64 	%p117, %fd297, %fd298;
	mov.f64 	%fd414, %fd296;
	mov.u64 	%rd500, %rd209;
	@%p117 bra 	$L__BB11_204;
	setp.lt.f64 	%p118, %fd298, %fd297;
	mov.f64 	%fd414, %fd413;
	mov.u64 	%rd500, %rd499;
	@%p118 bra 	$L__BB11_204;
	setp.lt.s64 	%p119, %rd499, %rd209;
	selp.f64 	%fd414, %fd413, %fd296, %p119;
	min.s64 	%rd500, %rd499, %rd209;
$L__BB11_204:
	mov.b64 	%rd369, %fd414;
	mov.b64 	{%r118, %r123}, %rd369;
	mov.b32 	%r134, 16;
	mov.b32 	%r135, 31;
	mov.b32 	%r136, -1;
	// begin inline asm
	shfl.sync.down.b32 %r117, %r118, %r134, %r135, %r136;
	// end inline asm
	// begin inline asm
	shfl.sync.down.b32 %r122, %r123, %r134, %r135, %r136;
	// end inline asm
	mov.b64 	%rd370, {%r117, %r122};
	mov.b64 	%fd301, %rd370;
	mov.b64 	{%r128, %r133}, %rd500;
	// begin inline asm
	shfl.sync.down.b32 %r127, %r128, %r134, %r135, %r136;
	// end inline asm
	// begin inline asm
	shfl.sync.down.b32 %r132, %r133, %r134, %r135, %r136;
	// end inline asm
	mov.b64 	%rd212, {%r127, %r132};
	setp.gt.s32 	%p120, %r36, 15;
	mov.f64 	%fd422, %fd414;
	mov.u64 	%rd508, %rd500;
	@%p120 bra 	$L__BB11_208;
	abs.f64 	%fd302, %fd414;
	abs.f64 	%fd303, %fd301;
	setp.lt.f64 	%p121, %fd302, %fd303;
	mov.f64 	%fd422, %fd301;
	mov.u64 	%rd508, %rd212;
	@%p121 bra 	$L__BB11_208;
	setp.lt.f64 	%p122, %fd303, %fd302;
	mov.f64 	%fd422, %fd414;
	mov.u64 	%rd508, %rd500;
	@%p122 bra 	$L__BB11_208;
	setp.lt.s64 	%p123, %rd500, %rd212;
	selp.f64 	%fd422, %fd414, %fd301, %p123;
	min.s64 	%rd508, %rd500, %rd212;
$L__BB11_208:
	setp.ne.s32 	%p124, %r36, 0;
	@%p124 bra 	$L__BB11_210;
	shr.u32 	%r137, %r16, 1;
	and.b32  	%r138, %r137, 496;
	mov.u32 	%r139, _ZN6thrust24THRUST_300001_SM_1000_NS8cuda_cub4core6detail5shmemE;
	add.s32 	%r140, %r139, %r138;
	st.shared.f64 	[%r140+8], %fd422;
	st.shared.u64 	[%r140+16], %rd508;
$L__BB11_210:
	bar.sync 	0;
	setp.ne.s32 	%p125, %r16, 0;
	@%p125 bra 	$L__BB11_232;
	ld.shared.f64 	%fd306, [_ZN6thrust24THRUST_300001_SM_1000_NS8cuda_cub4core6detail5shmemE+24];
	ld.shared.u64 	%rd215, [_ZN6thrust24THRUST_300001_SM_1000_NS8cuda_cub4core6detail5shmemE+32];
	abs.f64 	%fd307, %fd422;
	abs.f64 	%fd308, %fd306;
	setp.lt.f64 	%p126, %fd307, %fd308;
	mov.f64 	%fd416, %fd306;
	mov.u64 	%rd502, %rd215;
	@%p126 bra 	$L__BB11_214;
	setp.lt.f64 	%p127, %fd308, %fd307;
	mov.f64 	%fd416, %fd422;
	mov.u64 	%rd502, %rd508;
	@%p127 bra 	$L__BB11_214;
	setp.lt.s64 	%p128, %rd508, %rd215;
	selp.f64 	%fd416, %fd422, %fd306, %p128;
	min.s64 	%rd502, %rd508, %rd215;
$L__BB11_214:
	ld.shared.f64 	%fd311, [_ZN6thrust24THRUST_300001_SM_1000_NS8cuda_cub4core6detail5shmemE+40];
	ld.shared.u64 	%rd218, [_ZN6thrust24THRUST_300001_SM_1000_NS8cuda_cub4core6detail5shmemE+48];
	abs.f64 	%fd312, %fd416;
	abs.f64 	%fd313, %fd311;
	setp.lt.f64 	%p129, %fd312, %fd313;
	mov.f64 	%fd417, %fd311;
	mov.u64 	%rd503, %rd218;
	@%p129 bra 	$L__BB11_217;
	setp.lt.f64 	%p130, %fd313, %fd312;
	mov.f64 	%fd417, %fd416;
	mov.u64 	%rd503, %rd502;
	@%p130 bra 	$L__BB11_217;
	setp.lt.s64 	%p131, %rd502, %rd218;
	selp.f64 	%fd417, %fd416, %fd311, %p131;
	min.s64 	%rd503, %rd502, %rd218;
$L__BB11_217:
	ld.shared.f64 	%fd316, [_ZN6thrust24THRUST_300001_SM_1000_NS8cuda_cub4core6detail5shmemE+56];
	ld.shared.u64 	%rd221, [_ZN6thrust24THRUST_300001_SM_1000_NS8cuda_cub4core6detail5shmemE+64];
	abs.f64 	%fd317, %fd417;
	abs.f64 	%fd318, %fd316;
	setp.lt.f64 	%p132, %fd317, %fd318;
	mov.f64 	%fd418, %fd316;
	mov.u64 	%rd504, %rd221;
	@%p132 bra 	$L__BB11_220;
	setp.lt.f64 	%p133, %fd318, %fd317;
	mov.f64 	%fd418, %fd417;
	mov.u64 	%rd504, %rd503;
	@%p133 bra 	$L__BB11_220;
	setp.lt.s64 	%p134, %rd503, %rd221;
	selp.f64 	%fd418, %fd417, %fd316, %p134;
	min.s64 	%rd504, %rd503, %rd221;
$L__BB11_220:
	ld.shared.f64 	%fd321, [_ZN6thrust24THRUST_300001_SM_1000_NS8cuda_cub4core6detail5shmemE+72];
	ld.shared.u64 	%rd224, [_ZN6thrust24THRUST_300001_SM_1000_NS8cuda_cub4core6detail5shmemE+80];
	abs.f64 	%fd322, %fd418;
	abs.f64 	%fd323, %fd321;
	setp.lt.f64 	%p135, %fd322, %fd323;
	mov.f64 	%fd419, %fd321;
	mov.u64 	%rd505, %rd224;
	@%p135 bra 	$L__BB11_223;
	setp.lt.f64 	%p136, %fd323, %fd322;
	mov.f64 	%fd419, %fd418;
	mov.u64 	%rd505, %rd504;
	@%p136 bra 	$L__BB11_223;
	setp.lt.s64 	%p137, %rd504, %rd224;
	selp.f64 	%fd419, %fd418, %fd321, %p137;
	min.s64 	%rd505, %rd504, %rd224;
$L__BB11_223:
	ld.shared.f64 	%fd326, [_ZN6thrust24THRUST_300001_SM_1000_NS8cuda_cub4core6detail5shmemE+88];
	ld.shared.u64 	%rd227, [_ZN6thrust24THRUST_300001_SM_1000_NS8cuda_cub4core6detail5shmemE+96];
	abs.f64 	%fd327, %fd419;
	abs.f64 	%fd328, %fd326;
	setp.lt.f64 	%p138, %fd327, %fd328;
	mov.f64 	%fd420, %fd326;
	mov.u64 	%rd506, %rd227;
	@%p138 bra 	$L__BB11_226;
	setp.lt.f64 	%p139, %fd328, %fd327;
	mov.f64 	%fd420, %fd419;
	mov.u64 	%rd506, %rd505;
	@%p139 bra 	$L__BB11_226;
	setp.lt.s64 	%p140, %rd505, %rd227;
	selp.f64 	%fd420, %fd419, %fd326, %p140;
	min.s64 	%rd506, %rd505, %rd227;
$L__BB11_226:
	ld.shared.f64 	%fd331, [_ZN6thrust24THRUST_300001_SM_1000_NS8cuda_cub4core6detail5shmemE+104];
	ld.shared.u64 	%rd230, [_ZN6thrust24THRUST_300001_SM_1000_NS8cuda_cub4core6detail5shmemE+112];
	abs.f64 	%fd332, %fd420;
	abs.f64 	%fd333, %fd331;
	setp.lt.f64 	%p141, %fd332, %fd333;
	mov.f64 	%fd421, %fd331;
	mov.u64 	%rd507, %rd230;
	@%p141 bra 	$L__BB11_229;
	setp.lt.f64 	%p142, %fd333, %fd332;
	mov.f64 	%fd421, %fd420;
	mov.u64 	%rd507, %rd506;
	@%p142 bra 	$L__BB11_229;
	setp.lt.s64 	%p143, %rd506, %rd230;
	selp.f64 	%fd421, %fd420, %fd331, %p143;
	min.s64 	%rd507, %rd506, %rd230;
$L__BB11_229:
	ld.shared.f64 	%fd336, [_ZN6thrust24THRUST_300001_SM_1000_NS8cuda_cub4core6detail5shmemE+120];
	ld.shared.u64 	%rd233, [_ZN6thrust24THRUST_300001_SM_1000_NS8cuda_cub4core6detail5shmemE+128];
	abs.f64 	%fd337, %fd421;
	abs.f64 	%fd338, %fd336;
	setp.lt.f64 	%p144, %fd337, %fd338;
	mov.u64 	%rd508, %rd233;
	mov.f64 	%fd422, %fd336;
	@%p144 bra 	$L__BB11_232;
	setp.lt.f64 	%p145, %fd338, %fd337;
	mov.u64 	%rd508, %rd507;
	mov.f64 	%fd422, %fd421;
	@%p145 bra 	$L__BB11_232;
	setp.lt.s64 	%p146, %rd507, %rd233;
	selp.f64 	%fd422, %fd421, %fd336, %p146;
	min.s64 	%rd508, %rd507, %rd233;
$L__BB11_232:
	mov.u32 	%r364, %tid.x;
	setp.ne.s32 	%p263, %r364, 0;
	@%p263 bra 	$L__BB11_234;
	ld.param.u64 	%rd421, [_ZN6thrust24THRUST_300001_SM_1000_NS8cuda_cub4core6detail13_kernel_agentINS1_8__reduce11ReduceAgentIPN4cuda3std3__45tupleIJdlEEESC_SB_lNS1_9__extrema9arg_max_fIdl10comparatorEEEEJSC_SC_iSG_EEEvDpT0__param_1];
	cvta.to.global.u64 	%rd420, %rd421;
	st.global.f64 	[%rd420], %fd422;
	st.global.u64 	[%rd420+8], %rd508;
$L__BB11_234:
	ret;

}
	// .globl	_ZN3cub18CUB_300001_SM_10006detail11EmptyKernelIvEEvv
.visible .entry _ZN3cub18CUB_300001_SM_10006detail11EmptyKernelIvEEvv()
{


	ret;

}


// ===== COMPILED SASS (sm_100) =====

	.target	sm_100

	.elftype	@"ET_EXEC"


//--------------------- .note.nv.tkinfo           --------------------------
	.section	.note.nv.tkinfo,"",@"SHT_NOTE"
	.sectionflags	@"SHF_NOTE_NV_TKINFO"
	.tkinfo
        /*0018*/ 	.word	0x00000002
        /*0030*/ 	.string	""
        /*0030*/ 	.string	"ptxas"
        /*0030*/ 	.string	"Cuda compilation tools, release 13.0, V13.0.88"
        /*0030*/ 	.string	"Build cuda_13.0.r13.0/compiler.36424714_0"
        /*0030*/ 	.string	"-arch sm_100 -m 64 "



//--------------------- .note.nv.cuinfo           --------------------------
	.section	.note.nv.cuinfo,"",@"SHT_NOTE"
	.sectionflags	@"SHF_NOTE_NV_CUINFO"
        /*0018*/ 	.short	0x0002
        /*001a*/ 	.short	0x0064
        /*001c*/ 	.short	0x0082
	.zero		2


//--------------------- .nv.info                  --------------------------
	.section	.nv.info,"",@"SHT_CUDA_INFO"
	.align	4


	//----- nvinfo : EIATTR_REGCOUNT
	.align		4
        /*0000*/ 	.byte	0x04, 0x2f
        /*0002*/ 	.short	(.L_46 - .L_45)
	.align		4
.L_45:
        /*0004*/ 	.word	index@(_Z7swapStrPdS_iii)
        /*0008*/ 	.word	0x00000020


	//----- nvinfo : EIATTR_FRAME_SIZE
	.align		4
.L_46:
        /*000c*/ 	.byte	0x04, 0x11
        /*000e*/ 	.short	(.L_48 - .L_47)
	.align		4
.L_47:
        /*0010*/ 	.word	index@(_Z7swapStrPdS_iii)
        /*0014*/ 	.word	0x00000000


	//----- nvinfo : EIATTR_REGCOUNT
	.align		4
.L_48:
        /*0018*/ 	.byte	0x04, 0x2f
        /*001a*/ 	.short	(.L_50 - .L_49)
	.align		4
.L_49:
        /*001c*/ 	.word	index@(_Z10zeroColumnPdS_ii)
        /*0020*/ 	.word	0x0000002e


	//----- nvinfo : EIATTR_FRAME_SIZE
	.align		4
.L_50:
        /*0024*/ 	.byte	0x04, 0x11
        /*0026*/ 	.short	(.L_52 - .L_51)
	.align		4
.L_51:
        /*0028*/ 	.word	index@($__internal_2_$__cuda_sm20_div_rn_f64_full)
        /*002c*/ 	.word	0x00000000


	//----- nvinfo : EIATTR_FRAME_SIZE
	.align		4
.L_52:
        /*0030*/ 	.byte	0x04, 0x11
        /*0032*/ 	.short	(.L_54 - .L_53)
	.align		4
.L_53:
        /*0034*/ 	.word	index@(_Z10zeroColumnPdS_ii)
        /*0038*/ 	.word	0x00000000


	//----- nvinfo : EIATTR_REGCOUNT
	.align		4
.L_54:
        /*003c*/ 	.byte	0x04, 0x2f
        /*003e*/ 	.short	(.L_56 - .L_55)
	.align		4
.L_55:
        /*0040*/ 	.word	index@(_Z12zeroColumnUpPdS_ii)
        /*0044*/ 	.word	0x0000002e


	//----- nvinfo : EIATTR_FRAME_SIZE
	.align		4
.L_56:
        /*0048*/ 	.byte	0x04, 0x11
        /*004a*/ 	.short	(.L_58 - .L_57)
	.align		4
.L_57:
        /*004c*/ 	.word	index@($__internal_1_$__cuda_sm20_div_rn_f64_full)
        /*0050*/ 	.word	0x00000000


	//----- nvinfo : EIATTR_FRAME_SIZE
	.align		4
.L_58:
        /*0054*/ 	.byte	0x04, 0x11
        /*0056*/ 	.short	(.L_60 - .L_59)
	.align		4
.L_59:
        /*0058*/ 	.word	index@(_Z12zeroColumnUpPdS_ii)
        /*005c*/ 	.word	0x00000000


	//----- nvinfo : EIATTR_REGCOUNT
	.align		4
.L_60:
        /*0060*/ 	.byte	0x04, 0x2f
        /*0062*/ 	.short	(.L_62 - .L_61)
	.align		4
.L_61:
        /*0064*/ 	.word	index@(_Z6dividePdS_i)
        /*0068*/ 	.word	0x00000028


	//----- nvinfo : EIATTR_FRAME_SIZE
	.align		4
.L_62:
        /*006c*/ 	.byte	0x04, 0x11
        /*006e*/ 	.short	(.L_64 - .L_63)
	.align		4
.L_63:
        /*0070*/ 	.word	index@($__internal_0_$__cuda_sm20_div_rn_f64_full)
        /*0074*/ 	.word	0x00000000


	//----- nvinfo : EIATTR_FRAME_SIZE
	.align		4
.L_64:
        /*0078*/ 	.byte	0x04, 0x11
        /*007a*/ 	.short	(.L_66 - .L_65)
	.align		4
.L_65:
        /*007c*/ 	.word	index@(_Z6dividePdS_i)
        /*0080*/ 	.word	0x00000000


	//----- nvinfo : EIATTR_REGCOUNT
	.align		4
.L_66:
        /*0084*/ 	.byte	0x04, 0x2f
        /*0086*/ 	.short	(.L_68 - .L_67)
	.align		4
.L_67:
        /*0088*/ 	.word	index@(_ZN6thrust24THRUST_300001_SM_1000_NS8cuda_cub4core6detail13_kernel_agentINS1_8__reduce11ReduceAgentINS0_12zip_iteratorIN4cuda3std3__45tupleIJNS0_10device_ptrIdEENS0_17counting_iteratorIlNS0_11use_defaultESF_SF_EEEEEEEPNSB_IJdlEEESJ_iNS1_9__extrema9arg_max_fIdl10comparatorEEEEJSI_SK_iSO_EEEvDpT0_)
        /*008c*/ 	.word	0x00000020


	//----- nvinfo : EIATTR_FRAME_SIZE
	.align		4
.L_68:
        /*0090*/ 	.byte	0x04, 0x11
        /*0092*/ 	.short	(.L_70 - .L_69)
	.align		4
.L_69:
        /*0094*/ 	.word	index@(_ZN6thrust24THRUST_300001_SM_1000_NS8cuda_cub4core6detail13_kernel_agentINS1_8__reduce11ReduceAgentINS0_12zip_iteratorIN4cuda3std3__45tupleIJNS0_10device_ptrIdEENS0_17counting_iteratorIlNS0_11use_defaultESF_SF_EEEEEEEPNSB_IJdlEEESJ_iNS1_9__extrema9arg_max_fIdl10comparatorEEEEJSI_SK_iSO_EEEvDpT0_)
        /*0098*/ 	.word	0x00000000


	//----- nvinfo : EIATTR_REGCOUNT
	.align		4
.L_70:
        /*009c*/ 	.byte	0x04, 0x2f
        /*009e*/ 	.short	(.L_72 - .L_71)
	.align		4
.L_71:
        /*00a0*/ 	.word	index@(_ZN6thrust24THRUST_300001_SM_1000_NS8cuda_cub4core6detail13_kernel_agentINS1_8__reduce11ReduceAgentINS0_12zip_iteratorIN4cuda3std3__45tupleIJNS0_10device_ptrIdEENS0_17counting_iteratorIlNS0_11use_defaultESF_SF_EEEEEEEPNSB_IJdlEEESJ_iNS1_9__extrema9arg_max_fIdl10comparatorEEEEJSI_SK_iN3cub18CUB_300001_SM_100013GridEvenShareIiEENSR_9GridQueueIjEESO_EEEvDpT0_)
        /*00a4*/ 	.word	0x00000028


	//----- nvinfo : EIATTR_FRAME_SIZE
	.align		4
.L_72:
        /*00a8*/ 	.byte	0x04, 0x11
        /*00aa*/ 	.short	(.L_74 - .L_73)
	.align		4
.L_73:
        /*00ac*/ 	.word	index@(_ZN6thrust24THRUST_300001_SM_1000_NS8cuda_cub4core6detail13_kernel_agentINS1_8__reduce11ReduceAgentINS0_12zip_iteratorIN4cuda3std3__45tupleIJNS0_10device_ptrIdEENS0_17counting_iteratorIlNS0_11use_defaultESF_SF_EEEEEEEPNSB_IJdlEEESJ_iNS1_9__extrema9arg_max_fIdl10comparatorEEEEJSI_SK_iN3cub18CUB_300001_SM_100013GridEvenShareIiEENSR_9GridQueueIjEESO_EEEvDpT0_)
        /*00b0*/ 	.word	0x00000000


	//----- nvinfo : EIATTR_REGCOUNT
	.align		4
.L_74:
        /*00b4*/ 	.byte	0x04, 0x2f
        /*00b6*/ 	.short	(.L_76 - .L_75)
	.align		4
.L_75:
        /*00b8*/ 	.word	index@(_ZN6thrust24THRUST_300001_SM_1000_NS8cuda_cub4core6detail13_kernel_agentINS1_8__reduce10DrainAgentIiEEJN3cub18CUB_300001_SM_10009GridQueueIjEEiEEEvDpT0_)
        /*00bc*/ 	.word	0x00000008


	//----- nvinfo : EIATTR_FRAME_SIZE
	.align		4
.L_76:
        /*00c0*/ 	.byte	0x04, 0x11
        /*00c2*/ 	.short	(.L_78 - .L_77)
	.align		4
.L_77:
        /*00c4*/ 	.word	index@(_ZN6thrust24THRUST_300001_SM_1000_NS8cuda_cub4core6detail13_kernel_agentINS1_8__reduce10DrainAgentIiEEJN3cub18CUB_300001_SM_10009GridQueueIjEEiEEEvDpT0_)
        /*00c8*/ 	.word	0x00000000


	//----- nvinfo : EIATTR_REGCOUNT
	.align		4
.L_78:
        /*00cc*/ 	.byte	0x04, 0x2f
        /*00ce*/ 	.short	(.L_80 - .L_79)
	.align		4
.L_79:
        /*00d0*/ 	.word	index@(_ZN6thrust24THRUST_300001_SM_1000_NS8cuda_cub4core6detail13_kernel_agentINS1_8__reduce11ReduceAgentIPN4cuda3std3__45tupleIJdlEEESC_SB_iNS1_9__extrema9arg_max_fIdl10comparatorEEEEJSC_SC_iSG_EEEvDpT0_)
        /*00d4*/ 	.word	0x00000020


	//----- nvinfo : EIATTR_FRAME_SIZE
	.align		4
.L_80:
        /*00d8*/ 	.byte	0x04, 0x11
        /*00da*/ 	.short	(.L_82 - .L_81)
	.align		4
.L_81:
        /*00dc*/ 	.word	index@(_ZN6thrust24THRUST_300001_SM_1000_NS8cuda_cub4core6detail13_kernel_agentINS1_8__reduce11ReduceAgentIPN4cuda3std3__45tupleIJdlEEESC_SB_iNS1_9__extrema9arg_max_fIdl10comparatorEEEEJSC_SC_iSG_EEEvDpT0_)
        /*00e0*/ 	.word	0x00000000


	//----- nvinfo : EIATTR_REGCOUNT
	.align		4
.L_82:
        /*00e4*/ 	.byte	0x04, 0x2f
        /*00e6*/ 	.short	(.L_84 - .L_83)
	.align		4
.L_83:
        /*00e8*/ 	.word	index@(_ZN6thrust24THRUST_300001_SM_1000_NS8cuda_cub4core6detail13_kernel_agentINS1_8__reduce11ReduceAgentINS0_12zip_iteratorIN4cuda3std3__45tupleIJNS0_10device_ptrIdEENS0_17counting_iteratorIlNS0_11use_defaultESF_SF_EEEEEEEPNSB_IJdlEEESJ_lNS1_9__extrema9arg_max_fIdl10comparatorEEEEJSI_SK_lSO_EEEvDpT0_)
        /*00ec*/ 	.word	0x00000020


	//----- nvinfo : EIATTR_FRAME_SIZE
	.align		4
.L_84:
        /*00f0*/ 	.byte	0x04, 0x11
        /*00f2*/ 	.short	(.L_86 - .L_85)
	.align		4
.L_85:
        /*00f4*/ 	.word	index@(_ZN6thrust24THRUST_300001_SM_1000_NS8cuda_cub4core6detail13_kernel_agentINS1_8__reduce11ReduceAgentINS0_12zip_iteratorIN4cuda3std3__45tupleIJNS0_10device_ptrIdEENS0_17counting_iteratorIlNS0_11use_defaultESF_SF_EEEEEEEPNSB_IJdlEEESJ_lNS1_9__extrema9arg_max_fIdl10comparatorEEEEJSI_SK_lSO_EEEvDpT0_)
        /*00f8*/ 	.word	0x00000000


	//----- nvinfo : EIATTR_REGCOUNT
	.align		4
.L_86:
        /*00fc*/ 	.byte	0x04, 0x2f
        /*00fe*/ 	.short	(.L_88 - .L_87)
	.align		4
.L_87:
        /*0100*/ 	.word	index@(_ZN6thrust24THRUST_300001_SM_1000_NS8cuda_cub4core6detail13_kernel_agentINS1_8__reduce11ReduceAgentINS0_12zip_iteratorIN4cuda3std3__45tupleIJNS0_10device_ptrIdEENS0_17counting_iteratorIlNS0_11use_defaultESF_SF_EEEEEEEPNSB_IJdlEEESJ_lNS1_9__extrema9arg_max_fIdl10comparatorEEEEJSI_SK_lN3cub18CUB_300001_SM_100013GridEvenShareIlEENSR_9GridQueueIyEESO_EEEvDpT0_)
        /*0104*/ 	.word	0x00000020


	//----- nvinfo : EIATTR_FRAME_SIZE
	.align		4
.L_88:
        /*0108*/ 	.byte	0x04, 0x11
        /*010a*/ 	.short	(.L_90 - .L_89)
	.align		4
.L_89:
        /*010c*/ 	.word	index@(_ZN6thrust24THRUST_300001_SM_1000_NS8cuda_cub4core6detail13_kernel_agentINS1_8__reduce11ReduceAgentINS0_12zip_iteratorIN4cuda3std3__45tupleIJNS0_10device_ptrIdEENS0_17counting_iteratorIlNS0_11use_defaultESF_SF_EEEEEEEPNSB_IJdlEEESJ_lNS1_9__extrema9arg_max_fIdl10comparatorEEEEJSI_SK_lN3cub18CUB_300001_SM_100013GridEvenShareIlEENSR_9GridQueueIyEESO_EEEvDpT0_)
        /*0110*/ 	.word	0x00000000


	//----- nvinfo : EIATTR_REGCOUNT
	.align		4
.L_90:
        /*0114*/ 	.byte	0x04, 0x2f
        /*0116*/ 	.short	(.L_92 - .L_91)
	.align		4
.L_91:
        /*0118*/ 	.word	index@(_ZN6thrust24THRUST_300001_SM_1000_NS8cuda_cub4core6detail13_kernel_agentINS1_8__reduce10DrainAgentIlEEJN3cub18CUB_300001_SM_10009GridQueueIyEElEEEvDpT0_)
        /*011c*/ 	.word	0x00000008


	//----- nvinfo : EIATTR_FRAME_SIZE
	.align		4
.L_92:
        /*0120*/ 	.byte	0x04, 0x11
        /*0122*/ 	.short	(.L_94 - .L_93)
	.align		4
.L_93:
        /*0124*/ 	.word	index@(_ZN6thrust24THRUST_300001_SM_1000_NS8cuda_cub4core6detail13_kernel_agentINS1_8__reduce10DrainAgentIlEEJN3cub18CUB_300001_SM_10009GridQueueIyEElEEEvDpT0_)
        /*0128*/ 	.word	0x00000000


	//----- nvinfo : EIATTR_REGCOUNT
	.align		4
.L_94:
        /*012c*/ 	.byte	0x04, 0x2f
        /*012e*/ 	.short	(.L_96 - .L_95)
	.align		4
.L_95:
        /*0130*/ 	.word	index@(_ZN6thrust24THRUST_300001_SM_1000_NS8cuda_cub4core6detail13_kernel_agentINS1_8__reduce11ReduceAgentIPN4cuda3std3__45tupleIJdlEEESC_SB_lNS1_9__extrema9arg_max_fIdl10comparatorEEEEJSC_SC_iSG_EEEvDpT0_)
        /*0134*/ 	.word	0x00000020


	//----- nvinfo : EIATTR_FRAME_SIZE
	.align		4
.L_96:
        /*0138*/ 	.byte	0x04, 0x11
        /*013a*/ 	.short	(.L_98 - .L_97)
	.align		4
.L_97:
        /*013c*/ 	.word	index@(_ZN6thrust24THRUST_300001_SM_1000_NS8cuda_cub4core6detail13_kernel_agentINS1_8__reduce11ReduceAgentIPN4cuda3std3__45tupleIJdlEEESC_SB_lNS1_9__extrema9arg_max_fIdl10comparatorEEEEJSC_SC_iSG_EEEvDpT0_)
        /*0140*/ 	.word	0x00000000


	//----- nvinfo : EIATTR_REGCOUNT
	.align		4
.L_98:
        /*0144*/ 	.byte	0x04, 0x2f
        /*0146*/ 	.short	(.L_100 - .L_99)
	.align		4
.L_99:
        /*0148*/ 	.word	index@(_ZN3cub18CUB_300001_SM_10006detail11EmptyKernelIvEEvv)
        /*014c*/ 	.word	0x00000004


	//----- nvinfo : EIATTR_FRAME_SIZE
	.align		4
.L_100:
        /*0150*/ 	.byte	0x04, 0x11
        /*0152*/ 	.short	(.L_102 - .L_101)
	.align		4
.L_101:
        /*0154*/ 	.word	index@(_ZN3cub18CUB_300001_SM_10006detail11EmptyKernelIvEEvv)
        /*0158*/ 	.word	0x00000000


	//----- nvinfo : EIATTR_MIN_STACK_SIZE
	.align		4
.L_102:
        /*015c*/ 	.byte	0x04, 0x12
        /*015e*/ 	.short	(.L_104 - .L_103)
	.align		4
.L_103:
        /*0160*/ 	.word	index@(_ZN3cub18CUB_300001_SM_10006detail11EmptyKernelIvEEvv)
        /*0164*/ 	.word	0x00000000


	//----- nvinfo : EIATTR_MIN_STACK_SIZE
	.align		4
.L_104:
        /*0168*/ 	.byte	0x04, 0x12
        /*016a*/ 	.short	(.L_106 - .L_105)
	.align		4
.L_105:
        /*016c*/ 	.word	index@(_ZN6thrust24THRUST_300001_SM_1000_NS8cuda_cub4core6detail13_kernel_agentINS1_8__reduce11ReduceAgentIPN4cuda3std3__45tupleIJdlEEESC_SB_lNS1_9__extrema9arg_max_fIdl10comparatorEEEEJSC_SC_iSG_EEEvDpT0_)
        /*0170*/ 	.word	0x00000000


	//----- nvinfo : EIATTR_MIN_STACK_SIZE
	.align		4
.L_106:
        /*0174*/ 	.byte	0x04, 0x12
        /*0176*/ 	.short	(.L_108 - .L_107)
	.align		4
.L_107:
        /*0178*/ 	.word	index@(_ZN6thrust24THRUST_300001_SM_1000_NS8cuda_cub4core6detail13_kernel_agentINS1_8__reduce10DrainAgentIlEEJN3cub18CUB_300001_SM_10009GridQueueIyEElEEEvDpT0_)
        /*017c*/ 	.word	0x00000000


	//----- nvinfo : EIATTR_MIN_STACK_SIZE
	.align		4
.L_108:
        /*0180*/ 	.byte	0x04, 0x12
        /*0182*/ 	.short	(.L_110 - .L_109)
	.align		4
.L_109:
        /*0184*/ 	.word	index@(_ZN6thrust24THRUST_300001_SM_1000_NS8cuda_cub4core6detail13_kernel_agentINS1_8__reduce11ReduceAgentINS0_12zip_iteratorIN4cuda3std3__45tupleIJNS0_10device_ptrIdEENS0_17counting_iteratorIlNS0_11use_defaultESF_SF_EEEEEEEPNSB_IJdlEEESJ_lNS1_9__extrema9arg_max_fIdl10comparatorEEEEJSI_SK_lN3cub18CUB_300001_SM_100013GridEvenShareIlEENSR_9GridQueueIyEESO_EEEvDpT0_)
        /*0188*/ 	.word	0x00000000


	//----- nvinfo : EIATTR_MIN_STACK_SIZE
	.align		4
.L_110:
        /*018c*/ 	.byte	0x04, 0x12
        /*018e*/ 	.short	(.L_112 - .L_111)
	.align		4
.L_111:
        /*0190*/ 	.word	index@(_ZN6thrust24THRUST_300001_SM_1000_NS8cuda_cub4core6detail13_kernel_agentINS1_8__reduce11ReduceAgentINS0_12zip_iteratorIN4cuda3std3__45tupleIJNS0_10device_ptrIdEENS0_17counting_iteratorIlNS0_11use_defaultESF_SF_EEEEEEEPNSB_IJdlEEESJ_lNS1_9__extrema9arg_max_fIdl10comparatorEEEEJSI_SK_lSO_EEEvDpT0_)
        /*0194*/ 	.word	0x00000000


	//----- nvinfo : EIATTR_MIN_STACK_SIZE
	.align		4
.L_112:
        /*0198*/ 	.byte	0x04, 0x12
        /*019a*/ 	.short	(.L_114 - .L_113)
	.align		4
.L_113:
        /*019c*/ 	.word	index@(_ZN6thrust24THRUST_300001_SM_1000_NS8cuda_cub4core6detail13_kernel_agentINS1_8__reduce11ReduceAgentIPN4cuda3std3__45tupleIJdlEEESC_SB_iNS1_9__extrema9arg_max_fIdl10comparatorEEEEJSC_SC_iSG_EEEvDpT0_)
        /*01a0*/ 	.word	0x00000000


	//----- nvinfo : EIATTR_MIN_STACK_SIZE
	.align		4
.L_114:
        /*01a4*/ 	.byte	0x04, 0x12
        /*01a6*/ 	.short	(.L_116 - .L_115)
	.align		4
.L_115:
        /*01a8*/ 	.word	index@(_ZN6thrust24THRUST_300001_SM_1000_NS8cuda_cub4core6detail13_kernel_agentINS1_8__reduce10DrainAgentIiEEJN3cub18CUB_300001_SM_10009GridQueueIjEEiEEEvDpT0_)
        /*01ac*/ 	.word	0x00000000


	//----- nvinfo : EIATTR_MIN_STACK_SIZE
	.align		4
.L_116:
        /*01b0*/ 	.byte	0x04, 0x12
        /*01b2*/ 	.short	(.L_118 - .L_117)
	.align		4
.L_117:
        /*01b4*/ 	.word	index@(_ZN6thrust24THRUST_300001_SM_1000_NS8cuda_cub4core6detail13_kernel_agentINS1_8__reduce11ReduceAgentINS0_12zip_iteratorIN4cuda3std3__45tupleIJNS0_10device_ptrIdEENS0_17counting_iteratorIlNS0_11use_defaultESF_SF_EEEEEEEPNSB_IJdlEEESJ_iNS1_9__extrema9arg_max_fIdl10comparatorEEEEJSI_SK_iN3cub18CUB_300001_SM_100013GridEvenShareIiEENSR_9GridQueueIjEESO_EEEvDpT0_)
        /*01b8*/ 	.word	0x00000000


	//----- nvinfo : EIATTR_MIN_STACK_SIZE
	.align		4
.L_118:
        /*01bc*/ 	.byte	0x04, 0x12
        /*01be*/ 	.short	(.L_120 - .L_119)
	.align		4
.L_119:
        /*01c0*/ 	.word	index@(_ZN6thrust24THRUST_300001_SM_1000_NS8cuda_cub4core6detail13_kernel_agentINS1_8__reduce11ReduceAgentINS0_12zip_iteratorIN4cuda3std3__45tupleIJNS0_10device_ptrIdEENS0_17counting_iteratorIlNS0_11use_defaultESF_SF_EEEEEEEPNSB_IJdlEEESJ_iNS1_9__extrema9arg_max_fIdl10comparatorEEEEJSI_SK_iSO_EEEvDpT0_)
        /*01c4*/ 	.word	0x00000000


	//----- nvinfo : EIATTR_MIN_STACK_SIZE
	.align		4
.L_120:
        /*01c8*/ 	.byte	0x04, 0x12
        /*01ca*/ 	.short	(.L_122 - .L_121)
	.align		4
.L_121:
        /*01cc*/ 	.word	index@(_Z6dividePdS_i)
        /*01d0*/ 	.word	0x00000000


	//----- nvinfo : EIATTR_MIN_STACK_SIZE
	.align		4
.L_122:
        /*01d4*/ 	.byte	0x04, 0x12
        /*01d6*/ 	.short	(.L_124 - .L_123)
	.align		4
.L_123:
        /*01d8*/ 	.word	index@(_Z12zeroColumnUpPdS_ii)
        /*01dc*/ 	.word	0x00000000


	//----- nvinfo : EIATTR_MIN_STACK_SIZE
	.align		4
.L_124:
        /*01e0*/ 	.byte	0x04, 0x12
        /*01e2*/ 	.short	(.L_126 - .L_125)
	.align		4
.L_125:
        /*01e4*/ 	.word	index@(_Z10zeroColumnPdS_ii)
        /*01e8*/ 	.word	0x00000000


	//----- nvinfo : EIATTR_MIN_STACK_SIZE
	.align		4
.L_126:
        /*01ec*/ 	.byte	0x04, 0x12
        /*01ee*/ 	.short	(.L_128 - .L_127)
	.align		4
.L_127:
        /*01f0*/ 	.word	index@(_Z7swapStrPdS_iii)
        /*01f4*/ 	.word	0x00000000
.L_128:


//--------------------- .nv.compat                --------------------------
	.section	.nv.compat,"",@"SHT_CUDA_COMPAT_INFO"
	.align	4
        /*0000*/ 	.byte	0x02, 0x09, 0x00, 0x00, 0x02, 0x02, 0x01, 0x00, 0x02, 0x05, 0x05, 0x00, 0x03, 0x07, 0x01, 0x01
        /*0010*/ 	.byte	0x02, 0x03, 0x00, 0x00, 0x02, 0x06, 0x01, 0x00, 0x04, 0x0b, 0x08, 0x00, 0x01, 0x00, 0x00, 0x00
        /*0020*/ 	.byte	0x00, 0x00, 0x00, 0x00


//--------------------- .nv.info._ZN3cub18CUB_300001_SM_10006detail11EmptyKernelIvEEvv --------------------------
	.section	.nv.info._ZN3cub18CUB_300001_SM_10006detail11EmptyKernelIvEEvv,"",@"SHT_CUDA_INFO"
	.sectionflags	@""
	.align	4


	//----- nvinfo : EIATTR_CUDA_API_VERSION
	.align		4
        /*0000*/ 	.byte	0x04, 0x37
        /*0002*/ 	.short	(.L_130 - .L_129)
.L_129:
        /*0004*/ 	.word	0x00000082


	//----- nvinfo : EIATTR_SPARSE_MMA_MASK
	.align		4
.L_130:
        /*0008*/ 	.byte	0x03, 0x50
        /*000a*/ 	.short	0x0000


	//----- nvinfo : EIATTR_MAXREG_COUNT
	.align		4
        /*000c*/ 	.byte	0x03, 0x1b
        /*000e*/ 	.short	0x00ff


	//----- nvinfo : EIATTR_MERCURY_ISA_VERSION
	.align		4
        /*0010*/ 	.byte	0x03, 0x5f
        /*0012*/ 	.short	0x0101


	//----- nvinfo : EIATTR_VRC_CTA_INIT_COUNT
	.align		4
        /*0014*/ 	.byte	0x02, 0x4a
	.zero		1
	.zero		1


	//----- nvinfo : EIATTR_EXIT_INSTR_OFFSETS
	.align		4
        /*0018*/ 	.byte	0x04, 0x1c
        /*001a*/ 	.short	(.L_132 - .L_131)


	//   ....[0]....
.L_131:
        /*001c*/ 	.word	0x00000010


	//----- nvinfo : EIATTR_SW_WAR
	.align		4
.L_132:
        /*0020*/ 	.byte	0x04, 0x36
        /*0022*/ 	.short	(.L_134 - .L_133)
.L_133:
        /*0024*/ 	.word	0x00000008
.L_134:


//--------------------- .nv.info._ZN6thrust24THRUST_300001_SM_1000_NS8cuda_cub4core6detail13_kernel_agentINS1_8__reduce11ReduceAgentIPN4cuda3std3__45tupleIJdlEEESC_SB_lNS1_9__extrema9arg_max_fIdl10comparatorEEEEJSC_SC_iSG_EEEvDpT0_ --------------------------
	.section	.nv.info._ZN6thrust24THRUST_300001_SM_1000_NS8cuda_cub4core6detail13_kernel_agentINS1_8__reduce11ReduceAgentIPN4cuda3std3__45tupleIJdlEEESC_SB_lNS1_9__extrema9arg_max_fIdl10comparatorEEEEJSC_SC_iSG_EEEvDpT0_,"",@"SHT_CUDA_INFO"
	.sectionflags	@""
	.align	4


	//----- nvinfo : EIATTR_CUDA_API_VERSION
	.align		4
        /*0000*/ 	.byte	0x04, 0x37
        /*0002*/ 	.short	(.L_136 - .L_135)
.L_135:
        /*0004*/ 	.word	0x00000082


	//----- nvinfo : EIATTR_KPARAM_INFO
	.align		4
.L_136:
        /*0008*/ 	.byte	0x04, 0x17
        /*000a*/ 	.short	(.L_138 - .L_137)
.L_137:
        /*000c*/ 	.word	0x00000000
        /*0010*/ 	.short	0x0003
        /*0012*/ 	.short	0x0014
        /*0014*/ 	.byte	0x00, 0xf0, 0x05, 0x00


	//----- nvinfo : EIATTR_KPARAM_INFO
	.align		4
.L_138:
        /*0018*/ 	.byte	0x04, 0x17
        /*001a*/ 	.short	(.L_140 - .L_139)
.L_139:
        /*001c*/ 	.word	0x00000000
        /*0020*/ 	.short	0x0002
        /*0022*/ 	.short	0x0010
        /*0024*/ 	.byte	0x00, 0xf0, 0x11, 0x00


	//----- nvinfo : EIATTR_KPARAM_INFO
	.align		4
.L_140:
        /*0028*/ 	.byte	0x04, 0x17
        /*002a*/ 	.short	(.L_142 - .L_141)
.L_141:
        /*002c*/ 	.word	0x00000000
        /*0030*/ 	.short	0x0001
        /*0032*/ 	.short	0x0008
        /*0034*/ 	.byte	0x00, 0xf5, 0x21, 0x00


	//----- nvinfo : EIATTR_KPARAM_INFO
	.align		4
.L_142:
        /*0038*/ 	.byte	0x04, 0x17
        /*003a*/ 	.short	(.L_144 - .L_143)
.L_143:
        /*003c*/ 	.word	0x00000000
        /*0040*/ 	.short	0x0000
        /*0042*/ 	.short	0x0000
        /*0044*/ 	.byte	0x00, 0xf5, 0x21, 0x00


	//----- nvinfo : EIATTR_SPARSE_MMA_MASK
	.align		4
.L_144:
        /*0048*/ 	.byte	0x03, 0x50
        /*004a*/ 	.short	0x0000


	//----- nvinfo : EIATTR_MAXREG_COUNT
	.align		4
        /*004c*/ 	.byte	0x03, 0x1b
        /*004e*/ 	.short	0x00ff


	//----- nvinfo : EIATTR_NUM_BARRIERS
	.align		4
        /*0050*/ 	.byte	0x02, 0x4c
        /*0052*/ 	.byte	0x01
	.zero		1


	//----- nvinfo : EIATTR_MERCURY_ISA_VERSION
	.align		4
        /*0054*/ 	.byte	0x03, 0x5f
        /*0056*/ 	.short	0x0101


	//----- nvinfo : EIATTR_COOP_GROUP_MASK_REGIDS
	.align		4
        /*0058*/ 	.byte	0x04, 0x29
        /*005a*/ 	.short	(.L_146 - .L_145)


	//   ....[0]....
.L_145:
        /*005c*/ 	.word	0xffffffff


	//   ....[1]....
        /*0060*/ 	.word	0xffffffff


	//   ....[2]....
        /*0064*/ 	.word	0xffffffff


	//   ....[3]....
        /*0068*/ 	.word	0xffffffff


	//   ....[4]....
        /*006c*/ 	.word	0xffffffff


	//   ....[5]....
        /*0070*/ 	.word	0xffffffff


	//   ....[6]....
        /*0074*/ 	.word	0xffffffff


	//   ....[7]....
        /*0078*/ 	.word	0xffffffff


	//   ....[8]....
        /*007c*/ 	.word	0xffffffff


	//   ....[9]....
        /*0080*/ 	.word	0xffffffff


	//   ....[10]....
        /*0084*/ 	.word	0xffffffff


	//   ....[11]....
        /*0088*/ 	.word	0xffffffff


	//   ....[12]....
        /*008c*/ 	.word	0xffffffff


	//   ....[13]....
        /*0090*/ 	.word	0xffffffff


	//   ....[14]....
        /*0094*/ 	.word	0xffffffff


	//   ....[15]....
        /*0098*/ 	.word	0xffffffff


	//   ....[16]....
        /*009c*/ 	.word	0xffffffff


	//   ....[17]....
        /*00a0*/ 	.word	0xffffffff


	//   ....[18]....
        /*00a4*/ 	.word	0xffffffff


	//   ....[19]....
        /*00a8*/ 	.word	0xffffffff


	//   ....[20]....
        /*00ac*/ 	.word	0xffffffff


	//   ....[21]....
        /*00b0*/ 	.word	0xffffffff


	//   ....[22]....
        /*00b4*/ 	.word	0xffffffff


	//   ....[23]....
        /*00b8*/ 	.word	0xffffffff


	//   ....[24]....
        /*00bc*/ 	.word	0xffffffff


	//   ....[25]....
        /*00c0*/ 	.word	0xffffffff


	//   ....[26]....
        /*00c4*/ 	.word	0xffffffff


	//   ....[27]....
        /*00c8*/ 	.word	0xffffffff


	//   ....[28]....
        /*00cc*/ 	.word	0xffffffff


	//   ....[29]....
        /*00d0*/ 	.word	0xffffffff


	//   ....[30]....
        /*00d4*/ 	.word	0xffffffff


	//   ....[31]....
        /*00d8*/ 	.word	0xffffffff


	//   ....[32]....
        /*00dc*/ 	.word	0xffffffff


	//   ....[33]....
        /*00e0*/ 	.word	0xffffffff


	//   ....[34]....
        /*00e4*/ 	.word	0xffffffff


	//   ....[35]....
        /*00e8*/ 	.word	0xffffffff


	//   ....[36]....
        /*00ec*/ 	.word	0xffffffff


	//   ....[37]....
        /*00f0*/ 	.word	0xffffffff


	//   ....[38]....
        /*00f4*/ 	.word	0xffffffff


	//   ....[39]....
        /*00f8*/ 	.word	0xffffffff


	//   ....[40]....
        /*00fc*/ 	.word	0xffffffff


	//   ....[41]....
        /*0100*/ 	.word	0xffffffff


	//   ....[42]....
        /*0104*/ 	.word	0xffffffff


	//   ....[43]....
        /*0108*/ 	.word	0xffffffff


	//   ....[44]....
        /*010c*/ 	.word	0xffffffff


	//   ....[45]....
        /*0110*/ 	.word	0xffffffff


	//   ....[46]....
        /*0114*/ 	.word	0xffffffff


	//   ....[47]....
        /*0118*/ 	.word	0xffffffff


	//   ....[48]....
        /*011c*/ 	.word	0xffffffff


	//   ....[49]....
        /*0120*/ 	.word	0xffffffff


	//   ....[50]....
        /*0124*/ 	.word	0xffffffff


	//   ....[51]....
        /*0128*/ 	.word	0xffffffff


	//   ....[52]....
        /*012c*/ 	.word	0xffffffff


	//   ....[53]....
        /*0130*/ 	.word	0xffffffff


	//   ....[54]....
        /*0134*/ 	.word	0xffffffff


	//   ....[55]....
        /*0138*/ 	.word	0xffffffff


	//   ....[56]....
        /*013c*/ 	.word	0xffffffff


	//   ....[57]....
        /*0140*/ 	.word	0xffffffff


	//   ....[58]....
        /*0144*/ 	.word	0xffffffff


	//   ....[59]....
        /*0148*/ 	.word	0xffffffff


	//----- nvinfo : EIATTR_COOP_GROUP_INSTR_OFFSETS
	.align		4
.L_146:
        /*014c*/ 	.byte	0x04, 0x28
        /*014e*/ 	.short	(.L_148 - .L_147)


	//   ....[0]....
.L_147:
        /*0150*/ 	.word	0x00000b70


	//   ....[1]....
        /*0154*/ 	.word	0x00000ba0


	//   ....[2]....
        /*0158*/ 	.word	0x00000bc0


	//   ....[3]....
        /*015c*/ 	.word	0x00000bd0


	//   ....[4]....
        /*0160*/ 	.word	0x00000d60


	//   ....[5]....
        /*0164*/ 	.word	0x00000d90


	//   ....[6]....
        /*0168*/ 	.word	0x00000dc0


	//   ....[7]....
        /*016c*/ 	.word	0x00000de0


	//   ....[8]....
        /*0170*/ 	.word	0x00000f60


	//   ....[9]....
        /*0174*/ 	.word	0x00000f90


	//   ....[10]....
        /*0178*/ 	.word	0x00000fc0


	//   ....[11]....
        /*017c*/ 	.word	0x00000fe0


	//   ....[12]....
        /*0180*/ 	.word	0x00001160


	//   ....[13]....
        /*0184*/ 	.word	0x00001190


	//   ....[14]....
        /*0188*/ 	.word	0x000011c0


	//   ....[15]....
        /*018c*/ 	.word	0x000011e0


	//   ....[16]....
        /*0190*/ 	.word	0x00001360


	//   ....[17]....
        /*0194*/ 	.word	0x00001390


	//   ....[18]....
        /*0198*/ 	.word	0x000013c0


	//   ....[19]....
        /*019c*/ 	.word	0x000013e0


	//   ....[20]....
        /*01a0*/ 	.word	0x00002140


	//   ....[21]....
        /*01a4*/ 	.word	0x00002150


	//   ....[22]....
        /*01a8*/ 	.word	0x00002160


	//   ....[23]....
        /*01ac*/ 	.word	0x00002180


	//   ....[24]....
        /*01b0*/ 	.word	0x00002300


	//   ....[25]....
        /*01b4*/ 	.word	0x00002340


	//   ....[26]....
        /*01b8*/ 	.word	0x00002370


	//   ....[27]....
        /*01bc*/ 	.word	0x00002390


	//   ....[28]....
        /*01c0*/ 	.word	0x00002510


	//   ....[29]....
        /*01c4*/ 	.word	0x00002550


	//   ....[30]....
        /*01c8*/ 	.word	0x00002580


	//   ....[31]....
        /*01cc*/ 	.word	0x000025a0


	//   ....[32]....
        /*01d0*/ 	.word	0x00002720


	//   ....[33]....
        /*01d4*/ 	.word	0x00002760


	//   ....[34]....
        /*01d8*/ 	.word	0x00002790


	//   ....[35]....
        /*01dc*/ 	.word	0x000027b0


	//   ....[36]....
        /*01e0*/ 	.word	0x00002930


	//   ....[37]....
        /*01e4*/ 	.word	0x00002970


	//   ....[38]....
        /*01e8*/ 	.word	0x000029a0


	//   ....[39]....
        /*01ec*/ 	.word	0x000029c0


	//   ....[40]....
        /*01f0*/ 	.word	0x00005760


	//   ....[41]....
        /*01f4*/ 	.word	0x00005790


	//   ....[42]....
        /*01f8*/ 	.word	0x000057b0


	//   ....[43]....
        /*01fc*/ 	.word	0x000057c0


	//   ....[44]....
        /*0200*/ 	.word	0x00005950


	//   ....[45]....
        /*0204*/ 	.word	0x00005980


	//   ....[46]....
        /*0208*/ 	.word	0x000059b0


	//   ....[47]....
        /*020c*/ 	.word	0x000059d0


	//   ....[48]....
        /*0210*/ 	.word	0x00005b50


	//   ....[49]....
        /*0214*/ 	.word	0x00005b80


	//   ....[50]....
        /*0218*/ 	.word	0x00005bb0


	//   ....[51]....
        /*021c*/ 	.word	0x00005bd0


	//   ....[52]....
        /*0220*/ 	.word	0x00005d50


	//   ....[53]....
        /*0224*/ 	.word	0x00005d80


	//   ....[54]....
        /*0228*/ 	.word	0x00005db0


	//   ....[55]....
        /*022c*/ 	.word	0x00005dd0


	//   ....[56]....
        /*0230*/ 	.word	0x00005f50


	//   ....[57]....
        /*0234*/ 	.word	0x00005f80


	//   ....[58]....
        /*0238*/ 	.word	0x00005fb0


	//   ....[59]....
        /*023c*/ 	.word	0x00005fd0


	//----- nvinfo : EIATTR_VRC_CTA_INIT_COUNT
	.align		4
.L_148:
        /*0240*/ 	.byte	0x02, 0x4a
	.zero		1
	.zero		1


	//----- nvinfo : EIATTR_EXIT_INSTR_OFFSETS
	.align		4
        /*0244*/ 	.byte	0x04, 0x1c
        /*0246*/ 	.short	(.L_150 - .L_149)


	//   ....[0]....
.L_149:
        /*0248*/ 	.word	0x00000030


	//   ....[1]....
        /*024c*/ 	.word	0x00006c70


	//   ....[2]....
        /*0250*/ 	.word	0x00006cb0


	//----- nvinfo : EIATTR_MAX_THREADS
	.align		4
.L_150:
        /*0254*/ 	.byte	0x04, 0x05
        /*0256*/ 	.short	(.L_152 - .L_151)
.L_151:
        /*0258*/ 	.word	0x00000100
        /*025c*/ 	.word	0x00000001
        /*0260*/ 	.word	0x00000001


	//----- nvinfo : EIATTR_CRS_STACK_SIZE
	.align		4
.L_152:
        /*0264*/ 	.byte	0x04, 0x1e
        /*0266*/ 	.short	(.L_154 - .L_153)
.L_153:
        /*0268*/ 	.word	0x00000000


	//----- nvinfo : EIATTR_CBANK_PARAM_SIZE
	.align		4
.L_154:
        /*026c*/ 	.byte	0x03, 0x19
        /*026e*/ 	.short	0x0015


	//----- nvinfo : EIATTR_PARAM_CBANK
	.align		4
        /*0270*/ 	.byte	0x04, 0x0a
        /*0272*/ 	.short	(.L_156 - .L_155)
	.align		4
.L_155:
        /*0274*/ 	.word	index@(.nv.constant0._ZN6thrust24THRUST_300001_SM_1000_NS8cuda_cub4core6detail13_kernel_agentINS1_8__reduce11ReduceAgentIPN4cuda3std3__45tupleIJdlEEESC_SB_lNS1_9__extrema9arg_max_fIdl10comparatorEEEEJSC_SC_iSG_EEEvDpT0_)
        /*0278*/ 	.short	0x0380
        /*027a*/ 	.short	0x0015


	//----- nvinfo : EIATTR_SW_WAR
	.align		4
.L_156:
        /*027c*/ 	.byte	0x04, 0x36
        /*027e*/ 	.short	(.L_158 - .L_157)
.L_157:
        /*0280*/ 	.word	0x00000008
.L_158:


//--------------------- .nv.info._ZN6thrust24THRUST_300001_SM_1000_NS8cuda_cub4core6detail13_kernel_agentINS1_8__reduce10DrainAgentIlEEJN3cub18CUB_300001_SM_10009GridQueueIyEElEEEvDpT0_ --------------------------
	.section	.nv.info._ZN6thrust24THRUST_300001_SM_1000_NS8cuda_cub4core6detail13_kernel_agentINS1_8__reduce10DrainAgentIlEEJN3cub18CUB_300001_SM_10009GridQueueIyEElEEEvDpT0_,"",@"SHT_CUDA_INFO"
	.sectionflags	@""
	.align	4


	//----- nvinfo : EIATTR_CUDA_API_VERSION
	.align		4
        /*0000*/ 	.byte	0x04, 0x37
        /*0002*/ 	.short	(.L_160 - .L_159)
.L_159:
        /*0004*/ 	.word	0x00000082


	//----- nvinfo : EIATTR_KPARAM_INFO
	.align		4
.L_160:
        /*0008*/ 	.byte	0x04, 0x17
        /*000a*/ 	.short	(.L_162 - .L_161)
.L_161:
        /*000c*/ 	.word	0x00000000
        /*0010*/ 	.short	0x0001
        /*0012*/ 	.short	0x0008
        /*0014*/ 	.byte	0x00, 0xf0, 0x21, 0x00


	//----- nvinfo : EIATTR_KPARAM_INFO
	.align		4
.L_162:
        /*0018*/ 	.byte	0x04, 0x17
        /*001a*/ 	.short	(.L_164 - .L_163)
.L_163:
        /*001c*/ 	.word	0x00000000
        /*0020*/ 	.short	0x0000
        /*0022*/ 	.short	0x0000
        /*0024*/ 	.byte	0x00, 0xf0, 0x21, 0x00


	//----- nvinfo : EIATTR_SPARSE_MMA_MASK
	.align		4
.L_164:
        /*0028*/ 	.byte	0x03, 0x50
        /*002a*/ 	.short	0x0000


	//----- nvinfo : EIATTR_MAXREG_COUNT
	.align		4
        /*002c*/ 	.byte	0x03, 0x1b
        /*002e*/ 	.short	0x00ff


	//----- nvinfo : EIATTR_MERCURY_ISA_VERSION
	.align		4
        /*0030*/ 	.byte	0x03, 0x5f
        /*0032*/ 	.short	0x0101


	//----- nvinfo : EIATTR_VRC_CTA_INIT_COUNT
	.align		4
        /*0034*/ 	.byte	0x02, 0x4a
	.zero		1
	.zero		1


	//----- nvinfo : EIATTR_EXIT_INSTR_OFFSETS
	.align		4
        /*0038*/ 	.byte	0x04, 0x1c
        /*003a*/ 	.short	(.L_166 - .L_165)


	//   ....[0]....
.L_165:
        /*003c*/ 	.word	0x00000060


	//----- nvinfo : EIATTR_MAX_THREADS
	.align		4
.L_166:
        /*0040*/ 	.byte	0x04, 0x05
        /*0042*/ 	.short	(.L_168 - .L_167)
.L_167:
        /*0044*/ 	.word	0x00000001
        /*0048*/ 	.word	0x00000001
        /*004c*/ 	.word	0x00000001


	//----- nvinfo : EIATTR_CBANK_PARAM_SIZE
	.align		4
.L_168:
        /*0050*/ 	.byte	0x03, 0x19
        /*0052*/ 	.short	0x0010


	//----- nvinfo : EIATTR_PARAM_CBANK
	.align		4
        /*0054*/ 	.byte	0x04, 0x0a
        /*0056*/ 	.short	(.L_170 - .L_169)
	.align		4
.L_169:
        /*0058*/ 	.word	index@(.nv.constant0._ZN6thrust24THRUST_300001_SM_1000_NS8cuda_cub4core6detail13_kernel_agentINS1_8__reduce10DrainAgentIlEEJN3cub18CUB_300001_SM_10009GridQueueIyEElEEEvDpT0_)
        /*005c*/ 	.short	0x0380
        /*005e*/ 	.short	0x0010


	//----- nvinfo : EIATTR_SW_WAR
	.align		4
.L_170:
        /*0060*/ 	.byte	0x04, 0x36
        /*0062*/ 	.short	(.L_172 - .L_171)
.L_171:
        /*0064*/ 	.word	0x00000008
.L_172:


//--------------------- .nv.info._ZN6thrust24THRUST_300001_SM_1000_NS8cuda_cub4core6detail13_kernel_agentINS1_8__reduce11ReduceAgentINS0_12zip_iteratorIN4cuda3std3__45tupleIJNS0_10device_ptrIdEENS0_17counting_iteratorIlNS0_11use_defaultESF_SF_EEEEEEEPNSB_IJdlEEESJ_lNS1_9__extrema9arg_max_fIdl10comparatorEEEEJSI_SK_lN3cub18CUB_300001_SM_100013GridEvenShareIlEENSR_9GridQueueIyEESO_EEEvDpT0_ --------------------------
	.section	.nv.info._ZN6thrust24THRUST_300001_SM_1000_NS8cuda_cub4core6detail13_kernel_agentINS1_8__reduce11ReduceAgentINS0_12zip_iteratorIN4cuda3std3__45tupleIJNS0_10device_ptrIdEENS0_17counting_iteratorIlNS0_11use_defaultESF_SF_EEEEEEEPNSB_IJdlEEESJ_lNS1_9__extrema9arg_max_fIdl10comparatorEEEEJSI_SK_lN3cub18CUB_300001_SM_100013GridEvenShareIlEENSR_9GridQueueIyEESO_EEEvDpT0_,"",@"SHT_CUDA_INFO"
	.sectionflags	@""
	.align	4


	//----- nvinfo : EIATTR_CUDA_API_VERSION
	.align		4
        /*0000*/ 	.byte	0x04, 0x37
        /*0002*/ 	.short	(.L_174 - .L_173)
.L_173:
        /*0004*/ 	.word	0x00000082


	//----- nvinfo : EIATTR_KPARAM_INFO
	.align		4
.L_174:
        /*0008*/ 	.byte	0x04, 0x17
        /*000a*/ 	.short	(.L_176 - .L_175)
.L_175:
        /*000c*/ 	.word	0x00000000
        /*0010*/ 	.short	0x0005
        /*0012*/ 	.short	0x0070
        /*0014*/ 	.byte	0x00, 0xf0, 0x05, 0x00


	//----- nvinfo : EIATTR_KPARAM_INFO
	.align		4
.L_176:
        /*0018*/ 	.byte	0x04, 0x17
        /*001a*/ 	.short	(.L_178 - .L_177)
.L_177:
        /*001c*/ 	.word	0x00000000
        /*0020*/ 	.short	0x0004
        /*0022*/ 	.short	0x0068
        /*0024*/ 	.byte	0x00, 0xf0, 0x21, 0x00


	//----- nvinfo : EIATTR_KPARAM_INFO
	.align		4
.L_178:
        /*0028*/ 	.byte	0x04, 0x17
        /*002a*/ 	.short	(.L_180 - .L_179)
.L_179:
        /*002c*/ 	.word	0x00000000
        /*0030*/ 	.short	0x0003
        /*0032*/ 	.short	0x0020
        /*0034*/ 	.byte	0x00, 0xf0, 0x21, 0x01


	//----- nvinfo : EIATTR_KPARAM_INFO
	.align		4
.L_180:
        /*0038*/ 	.byte	0x04, 0x17
        /*003a*/ 	.short	(.L_182 - .L_181)
.L_181:
        /*003c*/ 	.word	0x00000000
        /*0040*/ 	.short	0x0002
        /*0042*/ 	.short	0x0018
        /*0044*/ 	.byte	0x00, 0xf0, 0x21, 0x00


	//----- nvinfo : EIATTR_KPARAM_INFO
	.align		4
.L_182:
        /*0048*/ 	.byte	0x04, 0x17
        /*004a*/ 	.short	(.L_184 - .L_183)
.L_183:
        /*004c*/ 	.word	0x00000000
        /*0050*/ 	.short	0x0001
        /*0052*/ 	.short	0x0010
        /*0054*/ 	.byte	0x00, 0xf5, 0x21, 0x00


	//----- nvinfo : EIATTR_KPARAM_INFO
	.align		4
.L_184:
        /*0058*/ 	.byte	0x04, 0x17
        /*005a*/ 	.short	(.L_186 - .L_185)
.L_185:
        /*005c*/ 	.word	0x00000000
        /*0060*/ 	.short	0x0000
        /*0062*/ 	.short	0x0000
        /*0064*/ 	.byte	0x00, 0xf0, 0x41, 0x00


	//----- nvinfo : EIATTR_SPARSE_MMA_MASK
	.align		4
.L_186:
        /*0068*/ 	.byte	0x03, 0x50
        /*006a*/ 	.short	0x0000


	//----- nvinfo : EIATTR_MAXREG_COUNT
	.align		4
        /*006c*/ 	.byte	0x03, 0x1b
        /*006e*/ 	.short	0x00ff


	//----- nvinfo : EIATTR_NUM_BARRIERS
	.align		4
        /*0070*/ 	.byte	0x02, 0x4c
        /*0072*/ 	.byte	0x01
	.zero		1


	//----- nvinfo : EIATTR_MERCURY_ISA_VERSION
	.align		4
        /*0074*/ 	.byte	0x03, 0x5f
        /*0076*/ 	.short	0x0101


	//----- nvinfo : EIATTR_COOP_GROUP_MASK_REGIDS
	.align		4
        /*0078*/ 	.byte	0x04, 0x29
        /*007a*/ 	.short	(.L_188 - .L_187)


	//   ....[0]....
.L_187:
        /*007c*/ 	.word	0xffffffff


	//   ....[1]....
        /*0080*/ 	.word	0xffffffff


	//   ....[2]....
        /*0084*/ 	.word	0xffffffff


	//   ....[3]....
        /*0088*/ 	.word	0xffffffff


	//   ....[4]....
        /*008c*/ 	.word	0xffffffff


	//   ....[5]....
        /*0090*/ 	.word	0xffffffff


	//   ....[6]....
        /*0094*/ 	.word	0xffffffff


	//   ....[7]....
        /*0098*/ 	.word	0xffffffff


	//   ....[8]....
        /*009c*/ 	.word	0xffffffff


	//   ....[9]....
        /*00a0*/ 	.word	0xffffffff


	//   ....[10]....
        /*00a4*/ 	.word	0xffffffff


	//   ....[11]....
        /*00a8*/ 	.word	0xffffffff


	//   ....[12]....
        /*00ac*/ 	.word	0xffffffff


	//   ....[13]....
        /*00b0*/ 	.word	0xffffffff


	//   ....[14]....
        /*00b4*/ 	.word	0xffffffff


	//   ....[15]....
        /*00b8*/ 	.word	0xffffffff


	//   ....[16]....
        /*00bc*/ 	.word	0xffffffff


	//   ....[17]....
        /*00c0*/ 	.word	0xffffffff


	//   ....[18]....
        /*00c4*/ 	.word	0xffffffff


	//   ....[19]....
        /*00c8*/ 	.word	0xffffffff


	//   ....[20]....
        /*00cc*/ 	.word	0xffffffff


	//   ....[21]....
        /*00d0*/ 	.word	0xffffffff


	//   ....[22]....
        /*00d4*/ 	.word	0xffffffff


	//   ....[23]....
        /*00d8*/ 	.word	0xffffffff


	//   ....[24]....
        /*00dc*/ 	.word	0xffffffff


	//   ....[25]....
        /*00e0*/ 	.word	0xffffffff


	//   ....[26]....
        /*00e4*/ 	.word	0xffffffff


	//   ....[27]....
        /*00e8*/ 	.word	0xffffffff


	//   ....[28]....
        /*00ec*/ 	.word	0xffffffff


	//   ....[29]....
        /*00f0*/ 	.word	0xffffffff


	//   ....[30]....
        /*00f4*/ 	.word	0xffffffff


	//   ....[31]....
        /*00f8*/ 	.word	0xffffffff


	//   ....[32]....
        /*00fc*/ 	.word	0xffffffff


	//   ....[33]....
        /*0100*/ 	.word	0xffffffff


	//   ....[34]....
        /*0104*/ 	.word	0xffffffff


	//   ....[35]....
        /*0108*/ 	.word	0xffffffff


	//   ....[36]....
        /*010c*/ 	.word	0xffffffff


	//   ....[37]....
        /*0110*/ 	.word	0xffffffff


	//   ....[38]....
        /*0114*/ 	.word	0xffffffff


	//   ....[39]....
        /*0118*/ 	.word	0xffffffff


	//   ....[40]....
        /*011c*/ 	.word	0xffffffff


	//   ....[41]....
        /*0120*/ 	.word	0xffffffff


	//   ....[42]....
        /*0124*/ 	.word	0xffffffff


	//   ....[43]....
        /*0128*/ 	.word	0xffffffff


	//   ....[44]....
        /*012c*/ 	.word	0xffffffff


	//   ....[45]....
        /*0130*/ 	.word	0xffffffff


	//   ....[46]....
        /*0134*/ 	.word	0xffffffff


	//   ....[47]....
        /*0138*/ 	.word	0xffffffff


	//   ....[48]....
        /*013c*/ 	.word	0xffffffff


	//   ....[49]....
        /*0140*/ 	.word	0xffffffff


	//   ....[50]....
        /*0144*/ 	.word	0xffffffff


	//   ....[51]....
        /*0148*/ 	.word	0xffffffff


	//   ....[52]....
        /*014c*/ 	.word	0xffffffff


	//   ....[53]....
        /*0150*/ 	.word	0xffffffff


	//   ....[54]....
        /*0154*/ 	.word	0xffffffff


	//   ....[55]....
        /*0158*/ 	.word	0xffffffff


	//   ....[56]....
        /*015c*/ 	.word	0xffffffff


	//   ....[57]....
        /*0160*/ 	.word	0xffffffff


	//   ....[58]....
        /*0164*/ 	.word	0xffffffff


	//   ....[59]....
        /*0168*/ 	.word	0xffffffff


	//----- nvinfo : EIATTR_COOP_GROUP_INSTR_OFFSETS
	.align		4
.L_188:
        /*016c*/ 	.byte	0x04, 0x28
        /*016e*/ 	.short	(.L_190 - .L_189)


	//   ....[0]....
.L_189:
        /*0170*/ 	.word	0x00000d70


	//   ....[1]....
        /*0174*/ 	.word	0x00000da0


	//   ....[2]....
        /*0178*/ 	.word	0x00000dc0


	//   ....[3]....
        /*017c*/ 	.word	0x00000dd0


	//   ....[4]....
        /*0180*/ 	.word	0x00000f60


	//   ....[5]....
        /*0184*/ 	.word	0x00000f90


	//   ....[6]....
        /*0188*/ 	.word	0x00000fc0


	//   ....[7]....
        /*018c*/ 	.word	0x00000fe0


	//   ....[8]....
        /*0190*/ 	.word	0x00001160


	//   ....[9]....
        /*0194*/ 	.word	0x00001190


	//   ....[10]....
        /*0198*/ 	.word	0x000011c0


	//   ....[11]....
        /*019c*/ 	.word	0x000011e0


	//   ....[12]....
        /*01a0*/ 	.word	0x00001360


	//   ....[13]....
        /*01a4*/ 	.word	0x00001390


	//   ....[14]....
        /*01a8*/ 	.word	0x000013c0


	//   ....[15]....
        /*01ac*/ 	.word	0x000013e0


	//   ....[16]....
        /*01b0*/ 	.word	0x00001560


	//   ....[17]....
        /*01b4*/ 	.word	0x00001590


	//   ....[18]....
        /*01b8*/ 	.word	0x000015c0


	//   ....[19]....
        /*01bc*/ 	.word	0x000015e0


	//   ....[20]....
        /*01c0*/ 	.word	0x00002340


	//   ....[21]....
        /*01c4*/ 	.word	0x00002350


	//   ....[22]....
        /*01c8*/ 	.word	0x00002360


	//   ....[23]....
        /*01cc*/ 	.word	0x00002380


	//   ....[24]....
        /*01d0*/ 	.word	0x00002500


	//   ....[25]....
        /*01d4*/ 	.word	0x00002540


	//   ....[26]....
        /*01d8*/ 	.word	0x00002570


	//   ....[27]....
        /*01dc*/ 	.word	0x00002590


	//   ....[28]....
        /*01e0*/ 	.word	0x00002710


	//   ....[29]....
        /*01e4*/ 	.word	0x00002750


	//   ....[30]....
        /*01e8*/ 	.word	0x00002780


	//   ....[31]....
        /*01ec*/ 	.word	0x000027a0


	//   ....[32]....
        /*01f0*/ 	.word	0x00002920


	//   ....[33]....
        /*01f4*/ 	.word	0x00002960


	//   ....[34]....
        /*01f8*/ 	.word	0x00002990


	//   ....[35]....
        /*01fc*/ 	.word	0x000029b0


	//   ....[36]....
        /*0200*/ 	.word	0x00002b30


	//   ....[37]....
        /*0204*/ 	.word	0x00002b70


	//   ....[38]....
        /*0208*/ 	.word	0x00002ba0


	//   ....[39]....
        /*020c*/ 	.word	0x00002bc0


	//   ....[40]....
        /*0210*/ 	.word	0x000053c0


	//   ....[41]....
        /*0214*/ 	.word	0x000053f0


	//   ....[42]....
        /*0218*/ 	.word	0x00005410


	//   ....[43]....
        /*021c*/ 	.word	0x00005420


	//   ....[44]....
        /*0220*/ 	.word	0x000055b0


	//   ....[45]....
        /*0224*/ 	.word	0x000055e0


	//   ....[46]....
        /*0228*/ 	.word	0x00005610


	//   ....[47]....
        /*022c*/ 	.word	0x00005630


	//   ....[48]....
        /*0230*/ 	.word	0x000057b0


	//   ....[49]....
        /*0234*/ 	.word	0x000057e0


	//   ....[50]....
        /*0238*/ 	.word	0x00005810


	//   ....[51]....
        /*023c*/ 	.word	0x00005830


	//   ....[52]....
        /*0240*/ 	.word	0x000059b0


	//   ....[53]....
        /*0244*/ 	.word	0x000059e0


	//   ....[54]....
        /*0248*/ 	.word	0x00005a10


	//   ....[55]....
        /*024c*/ 	.word	0x00005a30


	//   ....[56]....
        /*0250*/ 	.word	0x00005bb0


	//   ....[57]....
        /*0254*/ 	.word	0x00005be0


	//   ....[58]....
        /*0258*/ 	.word	0x00005c10


	//   ....[59]....
        /*025c*/ 	.word	0x00005c30


	//----- nvinfo : EIATTR_VRC_CTA_INIT_COUNT
	.align		4
.L_190:
        /*0260*/ 	.byte	0x02, 0x4a
	.zero		1
	.zero		1


	//----- nvinfo : EIATTR_EXIT_INSTR_OFFSETS
	.align		4
        /*0264*/ 	.byte	0x04, 0x1c
        /*0266*/ 	.short	(.L_192 - .L_191)


	//   ....[0]....
.L_191:
        /*0268*/ 	.word	0x000068d0


	//   ....[1]....
        /*026c*/ 	.word	0x00006920


	//----- nvinfo : EIATTR_MAX_THREADS
	.align		4
.L_192:
        /*0270*/ 	.byte	0x04, 0x05
        /*0272*/ 	.short	(.L_194 - .L_193)
.L_193:
        /*0274*/ 	.word	0x00000100
        /*0278*/ 	.word	0x00000001
        /*027c*/ 	.word	0x00000001


	//----- nvinfo : EIATTR_CRS_STACK_SIZE
	.align		4
.L_194:
        /*0280*/ 	.byte	0x04, 0x1e
        /*0282*/ 	.short	(.L_196 - .L_195)
.L_195:
        /*0284*/ 	.word	0x00000000


	//----- nvinfo : EIATTR_CBANK_PARAM_SIZE
	.align		4
.L_196:
        /*0288*/ 	.byte	0x03, 0x19
        /*028a*/ 	.short	0x0071


	//----- nvinfo : EIATTR_PARAM_CBANK
	.align		4
        /*028c*/ 	.byte	0x04, 0x0a
        /*028e*/ 	.short	(.L_198 - .L_197)
	.align		4
.L_197:
        /*0290*/ 	.word	index@(.nv.constant0._ZN6thrust24THRUST_300001_SM_1000_NS8cuda_cub4core6detail13_kernel_agentINS1_8__reduce11ReduceAgentINS0_12zip_iteratorIN4cuda3std3__45tupleIJNS0_10device_ptrIdEENS0_17counting_iteratorIlNS0_11use_defaultESF_SF_EEEEEEEPNSB_IJdlEEESJ_lNS1_9__extrema9arg_max_fIdl10comparatorEEEEJSI_SK_lN3cub18CUB_300001_SM_100013GridEvenShareIlEENSR_9GridQueueIyEESO_EEEvDpT0_)
        /*0294*/ 	.short	0x0380
        /*0296*/ 	.short	0x0071


	//----- nvinfo : EIATTR_SW_WAR
	.align		4
.L_198:
        /*0298*/ 	.byte	0x04, 0x36
        /*029a*/ 	.short	(.L_200 - .L_199)
.L_199:
        /*029c*/ 	.word	0x00000008
.L_200:


//--------------------- .nv.info._ZN6thrust24THRUST_300001_SM_1000_NS8cuda_cub4core6detail13_kernel_agentINS1_8__reduce11ReduceAgentINS0_12zip_iteratorIN4cuda3std3__45tupleIJNS0_10device_ptrIdEENS0_17counting_iteratorIlNS0_11use_defaultESF_SF_EEEEEEEPNSB_IJdlEEESJ_lNS1_9__extrema9arg_max_fIdl10comparatorEEEEJSI_SK_lSO_EEEvDpT0_ --------------------------
	.section	.nv.info._ZN6thrust24THRUST_300001_SM_1000_NS8cuda_cub4core6detail13_kernel_agentINS1_8__reduce11ReduceAgentINS0_12zip_iteratorIN4cuda3std3__45tupleIJNS0_10device_ptrIdEENS0_17counting_iteratorIlNS0_11use_defaultESF_SF_EEEEEEEPNSB_IJdlEEESJ_lNS1_9__extrema9arg_max_fIdl10comparatorEEEEJSI_SK_lSO_EEEvDpT0_,"",@"SHT_CUDA_INFO"
	.sectionflags	@""
	.align	4


	//----- nvinfo : EIATTR_CUDA_API_VERSION
	.align		4
        /*0000*/ 	.byte	0x04, 0x37
        /*0002*/ 	.short	(.L_202 - .L_201)
.L_201:
        /*0004*/ 	.word	0x00000082


	//----- nvinfo : EIATTR_KPARAM_INFO
	.align		4
.L_202:
        /*0008*/ 	.byte	0x04, 0x17
        /*000a*/ 	.short	(.L_204 - .L_203)
.L_203:
        /*000c*/ 	.word	0x00000000
        /*0010*/ 	.short	0x0003
        /*0012*/ 	.short	0x0020
        /*0014*/ 	.byte	0x00, 0xf0, 0x05, 0x00


	//----- nvinfo : EIATTR_KPARAM_INFO
	.align		4
.L_204:
        /*0018*/ 	.byte	0x04, 0x17
        /*001a*/ 	.short	(.L_206 - .L_205)
.L_205:
        /*001c*/ 	.word	0x00000000
        /*0020*/ 	.short	0x0002
        /*0022*/ 	.short	0x0018
        /*0024*/ 	.byte	0x00, 0xf0, 0x21, 0x00


	//----- nvinfo : EIATTR_KPARAM_INFO
	.align		4
.L_206:
        /*0028*/ 	.byte	0x04, 0x17
        /*002a*/ 	.short	(.L_208 - .L_207)
.L_207:
        /*002c*/ 	.word	0x00000000
        /*0030*/ 	.short	0x0001
        /*0032*/ 	.short	0x0010
        /*0034*/ 	.byte	0x00, 0xf5, 0x21, 0x00


	//----- nvinfo : EIATTR_KPARAM_INFO
	.align		4
.L_208:
        /*0038*/ 	.byte	0x04, 0x17
        /*003a*/ 	.short	(.L_210 - .L_209)
.L_209:
        /*003c*/ 	.word	0x00000000
        /*0040*/ 	.short	0x0000
        /*0042*/ 	.short	0x0000
        /*0044*/ 	.byte	0x00, 0xf0, 0x41, 0x00


	//----- nvinfo : EIATTR_SPARSE_MMA_MASK
	.align		4
.L_210:
        /*0048*/ 	.byte	0x03, 0x50
        /*004a*/ 	.short	0x0000


	//----- nvinfo : EIATTR_MAXREG_COUNT
	.align		4
        /*004c*/ 	.byte	0x03, 0x1b
        /*004e*/ 	.short	0x00ff


	//----- nvinfo : EIATTR_NUM_BARRIERS
	.align		4
        /*0050*/ 	.byte	0x02, 0x4c
        /*0052*/ 	.byte	0x01
	.zero		1


	//----- nvinfo : EIATTR_MERCURY_ISA_VERSION
	.align		4
        /*0054*/ 	.byte	0x03, 0x5f
        /*0056*/ 	.short	0x0101


	//----- nvinfo : EIATTR_COOP_GROUP_MASK_REGIDS
	.align		4
        /*0058*/ 	.byte	0x04, 0x29
        /*005a*/ 	.short	(.L_212 - .L_211)


	//   ....[0]....
.L_211:
        /*005c*/ 	.word	0xffffffff


	//   ....[1]....
        /*0060*/ 	.word	0xffffffff


	//   ....[2]....
        /*0064*/ 	.word	0xffffffff


	//   ....[3]....
        /*0068*/ 	.word	0xffffffff


	//   ....[4]....
        /*006c*/ 	.word	0xffffffff


	//   ....[5]....
        /*0070*/ 	.word	0xffffffff


	//   ....[6]....
        /*0074*/ 	.word	0xffffffff


	//   ....[7]....
        /*0078*/ 	.word	0xffffffff


	//   ....[8]....
        /*007c*/ 	.word	0xffffffff


	//   ....[9]....
        /*0080*/ 	.word	0xffffffff


	//   ....[10]....
        /*0084*/ 	.word	0xffffffff


	//   ....[11]....
        /*0088*/ 	.word	0xffffffff


	//   ....[12]....
        /*008c*/ 	.word	0xffffffff


	//   ....[13]....
        /*0090*/ 	.word	0xffffffff


	//   ....[14]....
        /*0094*/ 	.word	0xffffffff


	//   ....[15]....
        /*0098*/ 	.word	0xffffffff


	//   ....[16]....
        /*009c*/ 	.word	0xffffffff


	//   ....[17]....
        /*00a0*/ 	.word	0xffffffff


	//   ....[18]....
        /*00a4*/ 	.word	0xffffffff


	//   ....[19]....
        /*00a8*/ 	.word	0xffffffff


	//   ....[20]....
        /*00ac*/ 	.word	0xffffffff


	//   ....[21]....
        /*00b0*/ 	.word	0xffffffff


	//   ....[22]....
        /*00b4*/ 	.word	0xffffffff


	//   ....[23]....
        /*00b8*/ 	.word	0xffffffff


	//   ....[24]....
        /*00bc*/ 	.word	0xffffffff


	//   ....[25]....
        /*00c0*/ 	.word	0xffffffff


	//   ....[26]....
        /*00c4*/ 	.word	0xffffffff


	//   ....[27]....
        /*00c8*/ 	.word	0xffffffff


	//   ....[28]....
        /*00cc*/ 	.word	0xffffffff


	//   ....[29]....
        /*00d0*/ 	.word	0xffffffff


	//   ....[30]....
        /*00d4*/ 	.word	0xffffffff


	//   ....[31]....
        /*00d8*/ 	.word	0xffffffff


	//   ....[32]....
        /*00dc*/ 	.word	0xffffffff


	//   ....[33]....
        /*00e0*/ 	.word	0xffffffff


	//   ....[34]....
        /*00e4*/ 	.word	0xffffffff


	//   ....[35]....
        /*00e8*/ 	.word	0xffffffff


	//   ....[36]....
        /*00ec*/ 	.word	0xffffffff


	//   ....[37]....
        /*00f0*/ 	.word	0xffffffff


	//   ....[38]....
        /*00f4*/ 	.word	0xffffffff


	//   ....[39]....
        /*00f8*/ 	.word	0xffffffff


	//   ....[40]....
        /*00fc*/ 	.word	0xffffffff


	//   ....[41]....
        /*0100*/ 	.word	0xffffffff


	//   ....[42]....
        /*0104*/ 	.word	0xffffffff


	//   ....[43]....
        /*0108*/ 	.word	0xffffffff


	//   ....[44]....
        /*010c*/ 	.word	0xffffffff


	//   ....[45]....
        /*0110*/ 	.word	0xffffffff


	//   ....[46]....
        /*0114*/ 	.word	0xffffffff


	//   ....[47]....
        /*0118*/ 	.word	0xffffffff


	//   ....[48]....
        /*011c*/ 	.word	0xffffffff


	//   ....[49]....
        /*0120*/ 	.word	0xffffffff


	//   ....[50]....
        /*0124*/ 	.word	0xffffffff


	//   ....[51]....
        /*0128*/ 	.word	0xffffffff


	//   ....[52]....
        /*012c*/ 	.word	0xffffffff


	//   ....[53]....
        /*0130*/ 	.word	0xffffffff


	//   ....[54]....
        /*0134*/ 	.word	0xffffffff


	//   ....[55]....
        /*0138*/ 	.word	0xffffffff


	//   ....[56]....
        /*013c*/ 	.word	0xffffffff


	//   ....[57]....
        /*0140*/ 	.word	0xffffffff


	//   ....[58]....
        /*0144*/ 	.word	0xffffffff


	//   ....[59]....
        /*0148*/ 	.word	0xffffffff


	//----- nvinfo : EIATTR_COOP_GROUP_INSTR_OFFSETS
	.align		4
.L_212:
        /*014c*/ 	.byte	0x04, 0x28
        /*014e*/ 	.short	(.L_214 - .L_213)


	//   ....[0]....
.L_213:
        /*0150*/ 	.word	0x00000cb0


	//   ....[1]....
        /*0154*/ 	.word	0x00000ce0


	//   ....[2]....
        /*0158*/ 	.word	0x00000d00


	//   ....[3]....
        /*015c*/ 	.word	0x00000d10


	//   ....[4]....
        /*0160*/ 	.word	0x00000ea0


	//   ....[5]....
        /*0164*/ 	.word	0x00000ed0


	//   ....[6]....
        /*0168*/ 	.word	0x00000f00


	//   ....[7]....
        /*016c*/ 	.word	0x00000f20


	//   ....[8]....
        /*0170*/ 	.word	0x000010a0


	//   ....[9]....
        /*0174*/ 	.word	0x000010d0


	//   ....[10]....
        /*0178*/ 	.word	0x00001100


	//   ....[11]....
        /*017c*/ 	.word	0x00001120


	//   ....[12]....
        /*0180*/ 	.word	0x000012a0


	//   ....[13]....
        /*0184*/ 	.word	0x000012d0


	//   ....[14]....
        /*0188*/ 	.word	0x00001300


	//   ....[15]....
        /*018c*/ 	.word	0x00001320


	//   ....[16]....
        /*0190*/ 	.word	0x000014a0


	//   ....[17]....
        /*0194*/ 	.word	0x000014e0


	//   ....[18]....
        /*0198*/ 	.word	0x00001510


	//   ....[19]....
        /*019c*/ 	.word	0x00001520


	//   ....[20]....
        /*01a0*/ 	.word	0x00002280


	//   ....[21]....
        /*01a4*/ 	.word	0x00002290


	//   ....[22]....
        /*01a8*/ 	.word	0x000022a0


	//   ....[23]....
        /*01ac*/ 	.word	0x000022c0


	//   ....[24]....
        /*01b0*/ 	.word	0x00002440


	//   ....[25]....
        /*01b4*/ 	.word	0x00002480


	//   ....[26]....
        /*01b8*/ 	.word	0x000024b0


	//   ....[27]....
        /*01bc*/ 	.word	0x000024d0


	//   ....[28]....
        /*01c0*/ 	.word	0x00002650


	//   ....[29]....
        /*01c4*/ 	.word	0x00002690


	//   ....[30]....
        /*01c8*/ 	.word	0x000026c0


	//   ....[31]....
        /*01cc*/ 	.word	0x000026e0


	//   ....[32]....
        /*01d0*/ 	.word	0x00002860


	//   ....[33]....
        /*01d4*/ 	.word	0x000028a0


	//   ....[34]....
        /*01d8*/ 	.word	0x000028d0


	//   ....[35]....
        /*01dc*/ 	.word	0x000028f0


	//   ....[36]....
        /*01e0*/ 	.word	0x00002a70


	//   ....[37]....
        /*01e4*/ 	.word	0x00002ab0


	//   ....[38]....
        /*01e8*/ 	.word	0x00002ae0


	//   ....[39]....
        /*01ec*/ 	.word	0x00002b00


	//   ....[40]....
        /*01f0*/ 	.word	0x00004f40


	//   ....[41]....
        /*01f4*/ 	.word	0x00004f70


	//   ....[42]....
        /*01f8*/ 	.word	0x00004f90


	//   ....[43]....
        /*01fc*/ 	.word	0x00004fa0


	//   ....[44]....
        /*0200*/ 	.word	0x00005130


	//   ....[45]....
        /*0204*/ 	.word	0x00005160


	//   ....[46]....
        /*0208*/ 	.word	0x00005190


	//   ....[47]....
        /*020c*/ 	.word	0x000051b0


	//   ....[48]....
        /*0210*/ 	.word	0x00005330


	//   ....[49]....
        /*0214*/ 	.word	0x00005360


	//   ....[50]....
        /*0218*/ 	.word	0x00005390


	//   ....[51]....
        /*021c*/ 	.word	0x000053b0


	//   ....[52]....
        /*0220*/ 	.word	0x00005530


	//   ....[53]....
        /*0224*/ 	.word	0x00005560


	//   ....[54]....
        /*0228*/ 	.word	0x00005590


	//   ....[55]....
        /*022c*/ 	.word	0x000055b0


	//   ....[56]....
        /*0230*/ 	.word	0x00005730


	//   ....[57]....
        /*0234*/ 	.word	0x00005760


	//   ....[58]....
        /*0238*/ 	.word	0x00005790


	//   ....[59]....
        /*023c*/ 	.word	0x000057b0


	//----- nvinfo : EIATTR_VRC_CTA_INIT_COUNT
	.align		4
.L_214:
        /*0240*/ 	.byte	0x02, 0x4a
	.zero		1
	.zero		1


	//----- nvinfo : EIATTR_EXIT_INSTR_OFFSETS
	.align		4
        /*0244*/ 	.byte	0x04, 0x1c
        /*0246*/ 	.short	(.L_216 - .L_215)


	//   ....[0]....
.L_215:
        /*0248*/ 	.word	0x00000040


	//   ....[1]....
        /*024c*/ 	.word	0x00006450


	//   ....[2]....
        /*0250*/ 	.word	0x00006490


	//----- nvinfo : EIATTR_MAX_THREADS
	.align		4
.L_216:
        /*0254*/ 	.byte	0x04, 0x05
        /*0256*/ 	.short	(.L_218 - .L_217)
.L_217:
        /*0258*/ 	.word	0x00000100
        /*025c*/ 	.word	0x00000001
        /*0260*/ 	.word	0x00000001


	//----- nvinfo : EIATTR_CRS_STACK_SIZE
	.align		4
.L_218:
        /*0264*/ 	.byte	0x04, 0x1e
        /*0266*/ 	.short	(.L_220 - .L_219)
.L_219:
        /*0268*/ 	.word	0x00000000


	//----- nvinfo : EIATTR_CBANK_PARAM_SIZE
	.align		4
.L_220:
        /*026c*/ 	.byte	0x03, 0x19
        /*026e*/ 	.short	0x0021


	//----- nvinfo : EIATTR_PARAM_CBANK
	.align		4
        /*0270*/ 	.byte	0x04, 0x0a
        /*0272*/ 	.short	(.L_222 - .L_221)
	.align		4
.L_221:
        /*0274*/ 	.word	index@(.nv.constant0._ZN6thrust24THRUST_300001_SM_1000_NS8cuda_cub4core6detail13_kernel_agentINS1_8__reduce11ReduceAgentINS0_12zip_iteratorIN4cuda3std3__45tupleIJNS0_10device_ptrIdEENS0_17counting_iteratorIlNS0_11use_defaultESF_SF_EEEEEEEPNSB_IJdlEEESJ_lNS1_9__extrema9arg_max_fIdl10comparatorEEEEJSI_SK_lSO_EEEvDpT0_)
        /*0278*/ 	.short	0x0380
        /*027a*/ 	.short	0x0021


	//----- nvinfo : EIATTR_SW_WAR
	.align		4
.L_222:
        /*027c*/ 	.byte	0x04, 0x36
        /*027e*/ 	.short	(.L_224 - .L_223)
.L_223:
        /*0280*/ 	.word	0x00000008
.L_224:


//--------------------- .nv.info._ZN6thrust24THRUST_300001_SM_1000_NS8cuda_cub4core6detail13_kernel_agentINS1_8__reduce11ReduceAgentIPN4cuda3std3__45tupleIJdlEEESC_SB_iNS1_9__extrema9arg_max_fIdl10comparatorEEEEJSC_SC_iSG_EEEvDpT0_ --------------------------
	.section	.nv.info._ZN6thrust24THRUST_300001_SM_1000_NS8cuda_cub4core6detail13_kernel_agentINS1_8__reduce11ReduceAgentIPN4cuda3std3__45tupleIJdlEEESC_SB_iNS1_9__extrema9arg_max_fIdl10comparatorEEEEJSC_SC_iSG_EEEvDpT0_,"",@"SHT_CUDA_INFO"
	.sectionflags	@""
	.align	4


	//----- nvinfo : EIATTR_CUDA_API_VERSION
	.align		4
        /*0000*/ 	.byte	0x04, 0x37
        /*0002*/ 	.short	(.L_226 - .L_225)
.L_225:
        /*0004*/ 	.word	0x00000082


	//----- nvinfo : EIATTR_KPARAM_INFO
	.align		4
.L_226:
        /*0008*/ 	.byte	0x04, 0x17
        /*000a*/ 	.short	(.L_228 - .L_227)
.L_227:
        /*000c*/ 	.word	0x00000000
        /*0010*/ 	.short	0x0003
        /*0012*/ 	.short	0x0014
        /*0014*/ 	.byte	0x00, 0xf0, 0x05, 0x00


	//----- nvinfo : EIATTR_KPARAM_INFO
	.align		4
.L_228:
        /*0018*/ 	.byte	0x04, 0x17
        /*001a*/ 	.short	(.L_230 - .L_229)
.L_229:
        /*001c*/ 	.word	0x00000000
        /*0020*/ 	.short	0x0002
        /*0022*/ 	.short	0x0010
        /*0024*/ 	.byte	0x00, 0xf0, 0x11, 0x00


	//----- nvinfo : EIATTR_KPARAM_INFO
	.align		4
.L_230:
        /*0028*/ 	.byte	0x04, 0x17
        /*002a*/ 	.short	(.L_232 - .L_231)
.L_231:
        /*002c*/ 	.word	0x00000000
        /*0030*/ 	.short	0x0001
        /*0032*/ 	.short	0x0008
        /*0034*/ 	.byte	0x00, 0xf5, 0x21, 0x00


	//----- nvinfo : EIATTR_KPARAM_INFO
	.align		4
.L_232:
        /*0038*/ 	.byte	0x04, 0x17
        /*003a*/ 	.short	(.L_234 - .L_233)
.L_233:
        /*003c*/ 	.word	0x00000000
        /*0040*/ 	.short	0x0000
        /*0042*/ 	.short	0x0000
        /*0044*/ 	.byte	0x00, 0xf5, 0x21, 0x00


	//----- nvinfo : EIATTR_SPARSE_MMA_MASK
	.align		4
.L_234:
        /*0048*/ 	.byte	0x03, 0x50
        /*004a*/ 	.short	0x0000


	//----- nvinfo : EIATTR_MAXREG_COUNT
	.align		4
        /*004c*/ 	.byte	0x03, 0x1b
        /*004e*/ 	.short	0x00ff


	//----- nvinfo : EIATTR_NUM_BARRIERS
	.align		4
        /*0050*/ 	.byte	0x02, 0x4c
        /*0052*/ 	.byte	0x01
	.zero		1


	//----- nvinfo : EIATTR_MERCURY_ISA_VERSION
	.align		4
        /*0054*/ 	.byte	0x03, 0x5f
        /*0056*/ 	.short	0x0101


	//----- nvinfo : EIATTR_COOP_GROUP_MASK_REGIDS
	.align		4
        /*0058*/ 	.byte	0x04, 0x29
        /*005a*/ 	.short	(.L_236 - .L_235)


	//   ....[0]....
.L_235:
        /*005c*/ 	.word	0xffffffff


	//   ....[1]....
        /*0060*/ 	.word	0xffffffff


	//   ....[2]....
        /*0064*/ 	.word	0xffffffff


	//   ....[3]....
        /*0068*/ 	.word	0xffffffff


	//   ....[4]....
        /*006c*/ 	.word	0xffffffff


	//   ....[5]....
        /*0070*/ 	.word	0xffffffff


	//   ....[6]....
        /*0074*/ 	.word	0xffffffff


	//   ....[7]....
        /*0078*/ 	.word	0xffffffff


	//   ....[8]....
        /*007c*/ 	.word	0xffffffff


	//   ....[9]....
        /*0080*/ 	.word	0xffffffff


	//   ....[10]....
        /*0084*/ 	.word	0xffffffff


	//   ....[11]....
        /*0088*/ 	.word	0xffffffff


	//   ....[12]....
        /*008c*/ 	.word	0xffffffff


	//   ....[13]....
        /*0090*/ 	.word	0xffffffff


	//   ....[14]....
        /*0094*/ 	.word	0xffffffff


	//   ....[15]....
        /*0098*/ 	.word	0xffffffff


	//   ....[16]....
        /*009c*/ 	.word	0xffffffff


	//   ....[17]....
        /*00a0*/ 	.word	0xffffffff


	//   ....[18]....
        /*00a4*/ 	.word	0xffffffff


	//   ....[19]....
        /*00a8*/ 	.word	0xffffffff


	//   ....[20]....
        /*00ac*/ 	.word	0xffffffff


	//   ....[21]....
        /*00b0*/ 	.word	0xffffffff


	//   ....[22]....
        /*00b4*/ 	.word	0xffffffff


	//   ....[23]....
        /*00b8*/ 	.word	0xffffffff


	//   ....[24]....
        /*00bc*/ 	.word	0xffffffff


	//   ....[25]....
        /*00c0*/ 	.word	0xffffffff


	//   ....[26]....
        /*00c4*/ 	.word	0xffffffff


	//   ....[27]....
        /*00c8*/ 	.word	0xffffffff


	//   ....[28]....
        /*00cc*/ 	.word	0xffffffff


	//   ....[29]....
        /*00d0*/ 	.word	0xffffffff


	//   ....[30]....
        /*00d4*/ 	.word	0xffffffff


	//   ....[31]....
        /*00d8*/ 	.word	0xffffffff


	//   ....[32]....
        /*00dc*/ 	.word	0xffffffff


	//   ....[33]....
        /*00e0*/ 	.word	0xffffffff


	//   ....[34]....
        /*00e4*/ 	.word	0xffffffff


	//   ....[35]....
        /*00e8*/ 	.word	0xffffffff


	//   ....[36]....
        /*00ec*/ 	.word	0xffffffff


	//   ....[37]....
        /*00f0*/ 	.word	0xffffffff


	//   ....[38]....
        /*00f4*/ 	.word	0xffffffff


	//   ....[39]....
        /*00f8*/ 	.word	0xffffffff


	//   ....[40]....
        /*00fc*/ 	.word	0xffffffff


	//   ....[41]....
        /*0100*/ 	.word	0xffffffff


	//   ....[42]....
        /*0104*/ 	.word	0xffffffff


	//   ....[43]....
        /*0108*/ 	.word	0xffffffff


	//   ....[44]....
        /*010c*/ 	.word	0xffffffff


	//   ....[45]....
        /*0110*/ 	.word	0xffffffff


	//   ....[46]....
        /*0114*/ 	.word	0xffffffff


	//   ....[47]....
        /*0118*/ 	.word	0xffffffff


	//   ....[48]....
        /*011c*/ 	.word	0xffffffff


	//   ....[49]....
        /*0120*/ 	.word	0xffffffff


	//   ....[50]....
        /*0124*/ 	.word	0xffffffff


	//   ....[51]....
        /*0128*/ 	.word	0xffffffff


	//   ....[52]....
        /*012c*/ 	.word	0xffffffff


	//   ....[53]....
        /*0130*/ 	.word	0xffffffff


	//   ....[54]....
        /*0134*/ 	.word	0xffffffff


	//   ....[55]....
        /*0138*/ 	.word	0xffffffff


	//   ....[56]....
        /*013c*/ 	.word	0xffffffff


	//   ....[57]....
        /*0140*/ 	.word	0xffffffff


	//   ....[58]....
        /*0144*/ 	.word	0xffffffff


	//   ....[59]....
        /*0148*/ 	.word	0xffffffff


	//----- nvinfo : EIATTR_COOP_GROUP_INSTR_OFFSETS
	.align		4
.L_236:
        /*014c*/ 	.byte	0x04, 0x28
        /*014e*/ 	.short	(.L_238 - .L_237)


	//   ....[0]....
.L_237:
        /*0150*/ 	.word	0x00000b70


	//   ....[1]....
        /*0154*/ 	.word	0x00000ba0


	//   ....[2]....
        /*0158*/ 	.word	0x00000bc0


	//   ....[3]....
        /*015c*/ 	.word	0x00000bd0


	//   ....[4]....
        /*0160*/ 	.word	0x00000d60


	//   ....[5]....
        /*0164*/ 	.word	0x00000d90


	//   ....[6]....
        /*0168*/ 	.word	0x00000dc0


	//   ....[7]....
        /*016c*/ 	.word	0x00000de0


	//   ....[8]....
        /*0170*/ 	.word	0x00000f60


	//   ....[9]....
        /*0174*/ 	.word	0x00000f90


	//   ....[10]....
        /*0178*/ 	.word	0x00000fc0


	//   ....[11]....
        /*017c*/ 	.word	0x00000fe0


	//   ....[12]....
        /*0180*/ 	.word	0x00001160


	//   ....[13]....
        /*0184*/ 	.word	0x00001190


	//   ....[14]....
        /*0188*/ 	.word	0x000011c0


	//   ....[15]....
        /*018c*/ 	.word	0x000011e0


	//   ....[16]....
        /*0190*/ 	.word	0x00001360


	//   ....[17]....
        /*0194*/ 	.word	0x000013a0


	//   ....[18]....
        /*0198*/ 	.word	0x000013d0


	//   ....[19]....
        /*019c*/ 	.word	0x000013e0


	//   ....[20]....
        /*01a0*/ 	.word	0x00002140


	//   ....[21]....
        /*01a4*/ 	.word	0x00002150


	//   ....[22]....
        /*01a8*/ 	.word	0x00002160


	//   ....[23]....
        /*01ac*/ 	.word	0x00002180


	//   ....[24]....
        /*01b0*/ 	.word	0x00002300


	//   ....[25]....
        /*01b4*/ 	.word	0x00002340


	//   ....[26]....
        /*01b8*/ 	.word	0x00002370


	//   ....[27]....
        /*01bc*/ 	.word	0x00002390


	//   ....[28]....
        /*01c0*/ 	.word	0x00002510


	//   ....[29]....
        /*01c4*/ 	.word	0x00002550


	//   ....[30]....
        /*01c8*/ 	.word	0x00002580


	//   ....[31]....
        /*01cc*/ 	.word	0x000025a0


	//   ....[32]....
        /*01d0*/ 	.word	0x00002720


	//   ....[33]....
        /*01d4*/ 	.word	0x00002760


	//   ....[34]....
        /*01d8*/ 	.word	0x00002790


	//   ....[35]....
        /*01dc*/ 	.word	0x000027b0


	//   ....[36]....
        /*01e0*/ 	.word	0x00002930


	//   ....[37]....
        /*01e4*/ 	.word	0x00002970


	//   ....[38]....
        /*01e8*/ 	.word	0x000029b0


	//   ....[39]....
        /*01ec*/ 	.word	0x000029c0


	//   ....[40]....
        /*01f0*/ 	.word	0x00004d80


	//   ....[41]....
        /*01f4*/ 	.word	0x00004db0


	//   ....[42]....
        /*01f8*/ 	.word	0x00004dd0


	//   ....[43]....
        /*01fc*/ 	.word	0x00004de0


	//   ....[44]....
        /*0200*/ 	.word	0x00004f70


	//   ....[45]....
        /*0204*/ 	.word	0x00004fa0


	//   ....[46]....
        /*0208*/ 	.word	0x00004fd0


	//   ....[47]....
        /*020c*/ 	.word	0x00004ff0


	//   ....[48]....
        /*0210*/ 	.word	0x00005170


	//   ....[49]....
        /*0214*/ 	.word	0x000051a0


	//   ....[50]....
        /*0218*/ 	.word	0x000051d0


	//   ....[51]....
        /*021c*/ 	.word	0x000051f0


	//   ....[52]....
        /*0220*/ 	.word	0x00005370


	//   ....[53]....
        /*0224*/ 	.word	0x000053a0


	//   ....[54]....
        /*0228*/ 	.word	0x000053d0


	//   ....[55]....
        /*022c*/ 	.word	0x000053f0


	//   ....[56]....
        /*0230*/ 	.word	0x00005570


	//   ....[57]....
        /*0234*/ 	.word	0x000055a0


	//   ....[58]....
        /*0238*/ 	.word	0x000055d0


	//   ....[59]....
        /*023c*/ 	.word	0x000055f0


	//----- nvinfo : EIATTR_VRC_CTA_INIT_COUNT
	.align		4
.L_238:
        /*0240*/ 	.byte	0x02, 0x4a
	.zero		1
	.zero		1


	//----- nvinfo : EIATTR_EXIT_INSTR_OFFSETS
	.align		4
        /*0244*/ 	.byte	0x04, 0x1c
        /*0246*/ 	.short	(.L_240 - .L_239)


	//   ....[0]....
.L_239:
        /*0248*/ 	.word	0x00000030


	//   ....[1]....
        /*024c*/ 	.word	0x00006290


	//   ....[2]....
        /*0250*/ 	.word	0x000062d0


	//----- nvinfo : EIATTR_MAX_THREADS
	.align		4
.L_240:
        /*0254*/ 	.byte	0x04, 0x05
        /*0256*/ 	.short	(.L_242 - .L_241)
.L_241:
        /*0258*/ 	.word	0x00000100
        /*025c*/ 	.word	0x00000001
        /*0260*/ 	.word	0x00000001


	//----- nvinfo : EIATTR_CRS_STACK_SIZE
	.align		4
.L_242:
        /*0264*/ 	.byte	0x04, 0x1e
        /*0266*/ 	.short	(.L_244 - .L_243)
.L_243:
        /*0268*/ 	.word	0x00000000


	//----- nvinfo : EIATTR_CBANK_PARAM_SIZE
	.align		4
.L_244:
        /*026c*/ 	.byte	0x03, 0x19
        /*026e*/ 	.short	0x0015


	//----- nvinfo : EIATTR_PARAM_CBANK
	.align		4
        /*0270*/ 	.byte	0x04, 0x0a
        /*0272*/ 	.short	(.L_246 - .L_245)
	.align		4
.L_245:
        /*0274*/ 	.word	index@(.nv.constant0._ZN6thrust24THRUST_300001_SM_1000_NS8cuda_cub4core6detail13_kernel_agentINS1_8__reduce11ReduceAgentIPN4cuda3std3__45tupleIJdlEEESC_SB_iNS1_9__extrema9arg_max_fIdl10comparatorEEEEJSC_SC_iSG_EEEvDpT0_)
        /*0278*/ 	.short	0x0380
        /*027a*/ 	.short	0x0015


	//----- nvinfo : EIATTR_SW_WAR
	.align		4
.L_246:
        /*027c*/ 	.byte	0x04, 0x36
        /*027e*/ 	.short	(.L_248 - .L_247)
.L_247:
        /*0280*/ 	.word	0x00000008
.L_248:


//--------------------- .nv.info._ZN6thrust24THRUST_300001_SM_1000_NS8cuda_cub4core6detail13_kernel_agentINS1_8__reduce10DrainAgentIiEEJN3cub18CUB_300001_SM_10009GridQueueIjEEiEEEvDpT0_ --------------------------
	.section	.nv.info._ZN6thrust24THRUST_300001_SM_1000_NS8cuda_cub4core6detail13_kernel_agentINS1_8__reduce10DrainAgentIiEEJN3cub18CUB_300001_SM_10009GridQueueIjEEiEEEvDpT0_,"",@"SHT_CUDA_INFO"
	.sectionflags	@""
	.align	4


	//----- nvinfo : EIATTR_CUDA_API_VERSION
	.align		4
        /*0000*/ 	.byte	0x04, 0x37
        /*0002*/ 	.short	(.L_250 - .L_249)
.L_249:
        /*0004*/ 	.word	0x00000082


	//----- nvinfo : EIATTR_KPARAM_INFO
	.align		4
.L_250:
        /*0008*/ 	.byte	0x04, 0x17
        /*000a*/ 	.short	(.L_252 - .L_251)
.L_251:
        /*000c*/ 	.word	0x00000000
        /*0010*/ 	.short	0x0001
        /*0012*/ 	.short	0x0008
        /*0014*/ 	.byte	0x00, 0xf0, 0x11, 0x00


	//----- nvinfo : EIATTR_KPARAM_INFO
	.align		4
.L_252:
        /*0018*/ 	.byte	0x04, 0x17
        /*001a*/ 	.short	(.L_254 - .L_253)
.L_253:
        /*001c*/ 	.word	0x00000000
        /*0020*/ 	.short	0x0000
        /*0022*/ 	.short	0x0000
        /*0024*/ 	.byte	0x00, 0xf0, 0x21, 0x00


	//----- nvinfo : EIATTR_SPARSE_MMA_MASK
	.align		4
.L_254:
        /*0028*/ 	.byte	0x03, 0x50
        /*002a*/ 	.short	0x0000


	//----- nvinfo : EIATTR_MAXREG_COUNT
	.align		4
        /*002c*/ 	.byte	0x03, 0x1b
        /*002e*/ 	.short	0x00ff


	//----- nvinfo : EIATTR_MERCURY_ISA_VERSION
	.align		4
        /*0030*/ 	.byte	0x03, 0x5f
        /*0032*/ 	.short	0x0101


	//----- nvinfo : EIATTR_VRC_CTA_INIT_COUNT
	.align		4
        /*0034*/ 	.byte	0x02, 0x4a
	.zero		1
	.zero		1


	//----- nvinfo : EIATTR_EXIT_INSTR_OFFSETS
	.align		4
        /*0038*/ 	.byte	0x04, 0x1c
        /*003a*/ 	.short	(.L_256 - .L_255)


	//   ....[0]....
.L_255:
        /*003c*/ 	.word	0x00000060


	//----- nvinfo : EIATTR_MAX_THREADS
	.align		4
.L_256:
        /*0040*/ 	.byte	0x04, 0x05
        /*0042*/ 	.short	(.L_258 - .L_257)
.L_257:
        /*0044*/ 	.word	0x00000001
        /*0048*/ 	.word	0x00000001
        /*004c*/ 	.word	0x00000001


	//----- nvinfo : EIATTR_CBANK_PARAM_SIZE
	.align		4
.L_258:
        /*0050*/ 	.byte	0x03, 0x19
        /*0052*/ 	.short	0x000c


	//----- nvinfo : EIATTR_PARAM_CBANK
	.align		4
        /*0054*/ 	.byte	0x04, 0x0a
        /*0056*/ 	.short	(.L_260 - .L_259)
	.align		4
.L_259:
        /*0058*/ 	.word	index@(.nv.constant0._ZN6thrust24THRUST_300001_SM_1000_NS8cuda_cub4core6detail13_kernel_agentINS1_8__reduce10DrainAgentIiEEJN3cub18CUB_300001_SM_10009GridQueueIjEEiEEEvDpT0_)
        /*005c*/ 	.short	0x0380
        /*005e*/ 	.short	0x000c


	//----- nvinfo : EIATTR_SW_WAR
	.align		4
.L_260:
        /*0060*/ 	.byte	0x04, 0x36
        /*0062*/ 	.short	(.L_262 - .L_261)
.L_261:
        /*0064*/ 	.word	0x00000008
.L_262:


//--------------------- .nv.info._ZN6thrust24THRUST_300001_SM_1000_NS8cuda_cub4core6detail13_kernel_agentINS1_8__reduce11ReduceAgentINS0_12zip_iteratorIN4cuda3std3__45tupleIJNS0_10device_ptrIdEENS0_17counting_iteratorIlNS0_11use_defaultESF_SF_EEEEEEEPNSB_IJdlEEESJ_iNS1_9__extrema9arg_max_fIdl10comparatorEEEEJSI_SK_iN3cub18CUB_300001_SM_100013GridEvenShareIiEENSR_9GridQueueIjEESO_EEEvDpT0_ --------------------------
	.section	.nv.info._ZN6thrust24THRUST_300001_SM_1000_NS8cuda_cub4core6detail13_kernel_agentINS1_8__reduce11ReduceAgentINS0_12zip_iteratorIN4cuda3std3__45tupleIJNS0_10device_ptrIdEENS0_17counting_iteratorIlNS0_11use_defaultESF_SF_EEEEEEEPNSB_IJdlEEESJ_iNS1_9__extrema9arg_max_fIdl10comparatorEEEEJSI_SK_iN3cub18CUB_300001_SM_100013GridEvenShareIiEENSR_9GridQueueIjEESO_EEEvDpT0_,"",@"SHT_CUDA_INFO"
	.sectionflags	@""
	.align	4


	//----- nvinfo : EIATTR_CUDA_API_VERSION
	.align		4
        /*0000*/ 	.byte	0x04, 0x37
        /*0002*/ 	.short	(.L_264 - .L_263)
.L_263:
        /*0004*/ 	.word	0x00000082


	//----- nvinfo : EIATTR_KPARAM_INFO
	.align		4
.L_264:
        /*0008*/ 	.byte	0x04, 0x17
        /*000a*/ 	.short	(.L_266 - .L_265)
.L_265:
        /*000c*/ 	.word	0x00000000
        /*0010*/ 	.short	0x0005
        /*0012*/ 	.short	0x0050
        /*0014*/ 	.byte	0x00, 0xf0, 0x05, 0x00


	//----- nvinfo : EIATTR_KPARAM_INFO
	.align		4
.L_266:
        /*0018*/ 	.byte	0x04, 0x17
        /*001a*/ 	.short	(.L_268 - .L_267)
.L_267:
        /*001c*/ 	.word	0x00000000
        /*0020*/ 	.short	0x0004
        /*0022*/ 	.short	0x0048
        /*0024*/ 	.byte	0x00, 0xf0, 0x21, 0x00


	//----- nvinfo : EIATTR_KPARAM_INFO
	.align		4
.L_268:
        /*0028*/ 	.byte	0x04, 0x17
        /*002a*/ 	.short	(.L_270 - .L_269)
.L_269:
        /*002c*/ 	.word	0x00000000
        /*0030*/ 	.short	0x0003
        /*0032*/ 	.short	0x001c
        /*0034*/ 	.byte	0x00, 0xf0, 0xa1, 0x00


	//----- nvinfo : EIATTR_KPARAM_INFO
	.align		4
.L_270:
        /*0038*/ 	.byte	0x04, 0x17
        /*003a*/ 	.short	(.L_272 - .L_271)
.L_271:
        /*003c*/ 	.word	0x00000000
        /*0040*/ 	.short	0x0002
        /*0042*/ 	.short	0x0018
        /*0044*/ 	.byte	0x00, 0xf0, 0x11, 0x00


	//----- nvinfo : EIATTR_KPARAM_INFO
	.align		4
.L_272:
        /*0048*/ 	.byte	0x04, 0x17
        /*004a*/ 	.short	(.L_274 - .L_273)
.L_273:
        /*004c*/ 	.word	0x00000000
        /*0050*/ 	.short	0x0001
        /*0052*/ 	.short	0x0010
        /*0054*/ 	.byte	0x00, 0xf5, 0x21, 0x00


	//----- nvinfo : EIATTR_KPARAM_INFO
	.align		4
.L_274:
        /*0058*/ 	.byte	0x04, 0x17
        /*005a*/ 	.short	(.L_276 - .L_275)
.L_275:
        /*005c*/ 	.word	0x00000000
        /*0060*/ 	.short	0x0000
        /*0062*/ 	.short	0x0000
        /*0064*/ 	.byte	0x00, 0xf0, 0x41, 0x00


	//----- nvinfo : EIATTR_SPARSE_MMA_MASK
	.align		4
.L_276:
        /*0068*/ 	.byte	0x03, 0x50
        /*006a*/ 	.short	0x0000


	//----- nvinfo : EIATTR_MAXREG_COUNT
	.align		4
        /*006c*/ 	.byte	0x03, 0x1b
        /*006e*/ 	.short	0x00ff


	//----- nvinfo : EIATTR_NUM_BARRIERS
	.align		4
        /*0070*/ 	.byte	0x02, 0x4c
        /*0072*/ 	.byte	0x01
	.zero		1


	//----- nvinfo : EIATTR_MERCURY_ISA_VERSION
	.align		4
        /*0074*/ 	.byte	0x03, 0x5f
        /*0076*/ 	.short	0x0101


	//----- nvinfo : EIATTR_COOP_GROUP_MASK_REGIDS
	.align		4
        /*0078*/ 	.byte	0x04, 0x29
        /*007a*/ 	.short	(.L_278 - .L_277)


	//   ....[0]....
.L_277:
        /*007c*/ 	.word	0xffffffff


	//   ....[1]....
        /*0080*/ 	.word	0xffffffff


	//   ....[2]....
        /*0084*/ 	.word	0xffffffff


	//   ....[3]....
        /*0088*/ 	.word	0xffffffff


	//   ....[4]....
        /*008c*/ 	.word	0xffffffff


	//   ....[5]....
        /*0090*/ 	.word	0xffffffff


	//   ....[6]....
        /*0094*/ 	.word	0xffffffff


	//   ....[7]....
        /*0098*/ 	.word	0xffffffff


	//   ....[8]....
        /*009c*/ 	.word	0xffffffff


	//   ....[9]....
        /*00a0*/ 	.word	0xffffffff


	//   ....[10]....
        /*00a4*/ 	.word	0xffffffff


	//   ....[11]....
        /*00a8*/ 	.word	0xffffffff


	//   ....[12]....
        /*00ac*/ 	.word	0xffffffff


	//   ....[13]....
        /*00b0*/ 	.word	0xffffffff


	//   ....[14]....
        /*00b4*/ 	.word	0xffffffff


	//   ....[15]....
        /*00b8*/ 	.word	0xffffffff


	//   ....[16]....
        /*00bc*/ 	.word	0xffffffff


	//   ....[17]....
        /*00c0*/ 	.word	0xffffffff


	//   ....[18]....
        /*00c4*/ 	.word	0xffffffff


	//   ....[19]....
        /*00c8*/ 	.word	0xffffffff


	//   ....[20]....
        /*00cc*/ 	.word	0xffffffff


	//   ....[21]....
        /*00d0*/ 	.word	0xffffffff


	//   ....[22]....
        /*00d4*/ 	.word	0xffffffff


	//   ....[23]....
        /*00d8*/ 	.word	0xffffffff


	//   ....[24]....
        /*00dc*/ 	.word	0xffffffff


	//   ....[25]....
        /*00e0*/ 	.word	0xffffffff


	//   ....[26]....
        /*00e4*/ 	.word	0xffffffff


	//   ....[27]....
        /*00e8*/ 	.word	0xffffffff


	//   ....[28]....
        /*00ec*/ 	.word	0xffffffff


	//   ....[29]....
        /*00f0*/ 	.word	0xffffffff


	//   ....[30]....
        /*00f4*/ 	.word	0xffffffff


	//   ....[31]....
        /*00f8*/ 	.word	0xffffffff


	//   ....[32]....
        /*00fc*/ 	.word	0xffffffff


	//   ....[33]....
        /*0100*/ 	.word	0xffffffff


	//   ....[34]....
        /*0104*/ 	.word	0xffffffff


	//   ....[35]....
        /*0108*/ 	.word	0xffffffff


	//   ....[36]....
        /*010c*/ 	.word	0xffffffff


	//   ....[37]....
        /*0110*/ 	.word	0xffffffff


	//   ....[38]....
        /*0114*/ 	.word	0xffffffff


	//   ....[39]....
        /*0118*/ 	.word	0xffffffff


	//   ....[40]....
        /*011c*/ 	.word	0xffffffff


	//   ....[41]....
        /*0120*/ 	.word	0xffffffff


	//   ....[42]....
        /*0124*/ 	.word	0xffffffff


	//   ....[43]....
        /*0128*/ 	.word	0xffffffff


	//   ....[44]....
        /*012c*/ 	.word	0xffffffff


	//   ....[45]....
        /*0130*/ 	.word	0xffffffff


	//   ....[46]....
        /*0134*/ 	.word	0xffffffff


	//   ....[47]....
        /*0138*/ 	.word	0xffffffff


	//   ....[48]....
        /*013c*/ 	.word	0xffffffff


	//   ....[49]....
        /*0140*/ 	.word	0xffffffff


	//   ....[50]....
        /*0144*/ 	.word	0xffffffff


	//   ....[51]....
        /*0148*/ 	.word	0xffffffff


	//   ....[52]....
        /*014c*/ 	.word	0xffffffff


	//   ....[53]....
        /*0150*/ 	.word	0xffffffff


	//   ....[54]....
        /*0154*/ 	.word	0xffffffff


	//   ....[55]....
        /*0158*/ 	.word	0xffffffff


	//   ....[56]....
        /*015c*/ 	.word	0xffffffff


	//   ....[57]....
        /*0160*/ 	.word	0xffffffff


	//   ....[58]....
        /*0164*/ 	.word	0xffffffff


	//   ....[59]....
        /*0168*/ 	.word	0xffffffff


	//----- nvinfo : EIATTR_COOP_GROUP_INSTR_OFFSETS
	.align		4
.L_278:
        /*016c*/ 	.byte	0x04, 0x28
        /*016e*/ 	.short	(.L_280 - .L_279)


	//   ....[0]....
.L_279:
        /*0170*/ 	.word	0x00000cd0


	//   ....[1]....
        /*0174*/ 	.word	0x00000d00


	//   ....[2]....
        /*0178*/ 	.word	0x00000d20


	//   ....[3]....
        /*017c*/ 	.word	0x00000d30


	//   ....[4]....
        /*0180*/ 	.word	0x00000ec0


	//   ....[5]....
        /*0184*/ 	.word	0x00000ef0


	//   ....[6]....
        /*0188*/ 	.word	0x00000f20


	//   ....[7]....
        /*018c*/ 	.word	0x00000f40


	//   ....[8]....
        /*0190*/ 	.word	0x000010c0


	//   ....[9]....
        /*0194*/ 	.word	0x00001100


	//   ....[10]....
        /*0198*/ 	.word	0x00001130


	//   ....[11]....
        /*019c*/ 	.word	0x00001140


	//   ....[12]....
        /*01a0*/ 	.word	0x000012c0


	//   ....[13]....
        /*01a4*/ 	.word	0x000012f0


	//   ....[14]....
        /*01a8*/ 	.word	0x00001320


	//   ....[15]....
        /*01ac*/ 	.word	0x00001340


	//   ....[16]....
        /*01b0*/ 	.word	0x000014c0


	//   ....[17]....
        /*01b4*/ 	.word	0x000014f0


	//   ....[18]....
        /*01b8*/ 	.word	0x00001520


	//   ....[19]....
        /*01bc*/ 	.word	0x00001540


	//   ....[20]....
        /*01c0*/ 	.word	0x000022b0


	//   ....[21]....
        /*01c4*/ 	.word	0x000022c0


	//   ....[22]....
        /*01c8*/ 	.word	0x000022d0


	//   ....[23]....
        /*01cc*/ 	.word	0x000022f0


	//   ....[24]....
        /*01d0*/ 	.word	0x00002470


	//   ....[25]....
        /*01d4*/ 	.word	0x000024b0


	//   ....[26]....
        /*01d8*/ 	.word	0x000024e0


	//   ....[27]....
        /*01dc*/ 	.word	0x00002500


	//   ....[28]....
        /*01e0*/ 	.word	0x00002680


	//   ....[29]....
        /*01e4*/ 	.word	0x000026c0


	//   ....[30]....
        /*01e8*/ 	.word	0x000026f0


	//   ....[31]....
        /*01ec*/ 	.word	0x00002710


	//   ....[32]....
        /*01f0*/ 	.word	0x00002890


	//   ....[33]....
        /*01f4*/ 	.word	0x000028d0


	//   ....[34]....
        /*01f8*/ 	.word	0x00002900


	//   ....[35]....
        /*01fc*/ 	.word	0x00002920


	//   ....[36]....
        /*0200*/ 	.word	0x00002aa0


	//   ....[37]....
        /*0204*/ 	.word	0x00002ae0


	//   ....[38]....
        /*0208*/ 	.word	0x00002b10


	//   ....[39]....
        /*020c*/ 	.word	0x00002b30


	//   ....[40]....
        /*0210*/ 	.word	0x000051f0


	//   ....[41]....
        /*0214*/ 	.word	0x00005220


	//   ....[42]....
        /*0218*/ 	.word	0x00005240


	//   ....[43]....
        /*021c*/ 	.word	0x00005250


	//   ....[44]....
        /*0220*/ 	.word	0x000053e0


	//   ....[45]....
        /*0224*/ 	.word	0x00005410


	//   ....[46]....
        /*0228*/ 	.word	0x00005440


	//   ....[47]....
        /*022c*/ 	.word	0x00005460


	//   ....[48]....
        /*0230*/ 	.word	0x000055e0


	//   ....[49]....
        /*0234*/ 	.word	0x00005610


	//   ....[50]....
        /*0238*/ 	.word	0x00005640


	//   ....[51]....
        /*023c*/ 	.word	0x00005660


	//   ....[52]....
        /*0240*/ 	.word	0x000057e0


	//   ....[53]....
        /*0244*/ 	.word	0x00005810


	//   ....[54]....
        /*0248*/ 	.word	0x00005840


	//   ....[55]....
        /*024c*/ 	.word	0x00005860


	//   ....[56]....
        /*0250*/ 	.word	0x000059e0


	//   ....[57]....
        /*0254*/ 	.word	0x00005a10


	//   ....[58]....
        /*0258*/ 	.word	0x00005a40


	//   ....[59]....
        /*025c*/ 	.word	0x00005a60


	//----- nvinfo : EIATTR_VRC_CTA_INIT_COUNT
	.align		4
.L_280:
        /*0260*/ 	.byte	0x02, 0x4a
	.zero		1
	.zero		1


	//----- nvinfo : EIATTR_EXIT_INSTR_OFFSETS
	.align		4
        /*0264*/ 	.byte	0x04, 0x1c
        /*0266*/ 	.short	(.L_282 - .L_281)


	//   ....[0]....
.L_281:
        /*0268*/ 	.word	0x00006710


	//   ....[1]....
        /*026c*/ 	.word	0x00006770


	//----- nvinfo : EIATTR_MAX_THREADS
	.align		4
.L_282:
        /*0270*/ 	.byte	0x04, 0x05
        /*0272*/ 	.short	(.L_284 - .L_283)
.L_283:
        /*0274*/ 	.word	0x00000100
        /*0278*/ 	.word	0x00000001
        /*027c*/ 	.word	0x00000001


	//----- nvinfo : EIATTR_CRS_STACK_SIZE
	.align		4
.L_284:
        /*0280*/ 	.byte	0x04, 0x1e
        /*0282*/ 	.short	(.L_286 - .L_285)
.L_285:
        /*0284*/ 	.word	0x00000000


	//----- nvinfo : EIATTR_CBANK_PARAM_SIZE
	.align		4
.L_286:
        /*0288*/ 	.byte	0x03, 0x19
        /*028a*/ 	.short	0x0051


	//----- nvinfo : EIATTR_PARAM_CBANK
	.align		4
        /*028c*/ 	.byte	0x04, 0x0a
        /*028e*/ 	.short	(.L_288 - .L_287)
	.align		4
.L_287:
        /*0290*/ 	.word	index@(.nv.constant0._ZN6thrust24THRUST_300001_SM_1000_NS8cuda_cub4core6detail13_kernel_agentINS1_8__reduce11ReduceAgentINS0_12zip_iteratorIN4cuda3std3__45tupleIJNS0_10device_ptrIdEENS0_17counting_iteratorIlNS0_11use_defaultESF_SF_EEEEEEEPNSB_IJdlEEESJ_iNS1_9__extrema9arg_max_fIdl10comparatorEEEEJSI_SK_iN3cub18CUB_300001_SM_100013GridEvenShareIiEENSR_9GridQueueIjEESO_EEEvDpT0_)
        /*0294*/ 	.short	0x0380
        /*0296*/ 	.short	0x0051


	//----- nvinfo : EIATTR_SW_WAR
	.align		4
.L_288:
        /*0298*/ 	.byte	0x04, 0x36
        /*029a*/ 	.short	(.L_290 - .L_289)
.L_289:
        /*029c*/ 	.word	0x00000008
.L_290:


//--------------------- .nv.info._ZN6thrust24THRUST_300001_SM_1000_NS8cuda_cub4core6detail13_kernel_agentINS1_8__reduce11ReduceAgentINS0_12zip_iteratorIN4cuda3std3__45tupleIJNS0_10device_ptrIdEENS0_17counting_iteratorIlNS0_11use_defaultESF_SF_EEEEEEEPNSB_IJdlEEESJ_iNS1_9__extrema9arg_max_fIdl10comparatorEEEEJSI_SK_iSO_EEEvDpT0_ --------------------------
	.section	.nv.info._ZN6thrust24THRUST_300001_SM_1000_NS8cuda_cub4core6detail13_kernel_agentINS1_8__reduce11ReduceAgentINS0_12zip_iteratorIN4cuda3std3__45tupleIJNS0_10device_ptrIdEENS0_17counting_iteratorIlNS0_11use_defaultESF_SF_EEEEEEEPNSB_IJdlEEESJ_iNS1_9__extrema9arg_max_fIdl10comparatorEEEEJSI_SK_iSO_EEEvDpT0_,"",@"SHT_CUDA_INFO"
	.sectionflags	@""
	.align	4


	//----- nvinfo : EIATTR_CUDA_API_VERSION
	.align		4
        /*0000*/ 	.byte	0x04, 0x37
        /*0002*/ 	.short	(.L_292 - .L_291)
.L_291:
        /*0004*/ 	.word	0x00000082


	//----- nvinfo : EIATTR_KPARAM_INFO
	.align		4
.L_292:
        /*0008*/ 	.byte	0x04, 0x17
        /*000a*/ 	.short	(.L_294 - .L_293)
.L_293:
        /*000c*/ 	.word	0x00000000
        /*0010*/ 	.short	0x0003
        /*0012*/ 	.short	0x001c
        /*0014*/ 	.byte	0x00, 0xf0, 0x05, 0x00


	//----- nvinfo : EIATTR_KPARAM_INFO
	.align		4
.L_294:
        /*0018*/ 	.byte	0x04, 0x17
        /*001a*/ 	.short	(.L_296 - .L_295)
.L_295:
        /*001c*/ 	.word	0x00000000
        /*0020*/ 	.short	0x0002
        /*0022*/ 	.short	0x0018
        /*0024*/ 	.byte	0x00, 0xf0, 0x11, 0x00


	//----- nvinfo : EIATTR_KPARAM_INFO
	.align		4
.L_296:
        /*0028*/ 	.byte	0x04, 0x17
        /*002a*/ 	.short	(.L_298 - .L_297)
.L_297:
        /*002c*/ 	.word	0x00000000
        /*0030*/ 	.short	0x0001
        /*0032*/ 	.short	0x0010
        /*0034*/ 	.byte	0x00, 0xf5, 0x21, 0x00


	//----- nvinfo : EIATTR_KPARAM_INFO
	.align		4
.L_298:
        /*0038*/ 	.byte	0x04, 0x17
        /*003a*/ 	.short	(.L_300 - .L_299)
.L_299:
        /*003c*/ 	.word	0x00000000
        /*0040*/ 	.short	0x0000
        /*0042*/ 	.short	0x0000
        /*0044*/ 	.byte	0x00, 0xf0, 0x41, 0x00


	//----- nvinfo : EIATTR_SPARSE_MMA_MASK
	.align		4
.L_300:
        /*0048*/ 	.byte	0x03, 0x50
        /*004a*/ 	.short	0x0000


	//----- nvinfo : EIATTR_MAXREG_COUNT
	.align		4
        /*004c*/ 	.byte	0x03, 0x1b
        /*004e*/ 	.short	0x00ff


	//----- nvinfo : EIATTR_NUM_BARRIERS
	.align		4
        /*0050*/ 	.byte	0x02, 0x4c
        /*0052*/ 	.byte	0x01
	.zero		1


	//----- nvinfo : EIATTR_MERCURY_ISA_VERSION
	.align		4
        /*0054*/ 	.byte	0x03, 0x5f
        /*0056*/ 	.short	0x0101


	//----- nvinfo : EIATTR_COOP_GROUP_MASK_REGIDS
	.align		4
        /*0058*/ 	.byte	0x04, 0x29
        /*005a*/ 	.short	(.L_302 - .L_301)


	//   ....[0]....
.L_301:
        /*005c*/ 	.word	0xffffffff


	//   ....[1]....
        /*0060*/ 	.word	0xffffffff


	//   ....[2]....
        /*0064*/ 	.word	0xffffffff


	//   ....[3]....
        /*0068*/ 	.word	0xffffffff


	//   ....[4]....
        /*006c*/ 	.word	0xffffffff


	//   ....[5]....
        /*0070*/ 	.word	0xffffffff


	//   ....[6]....
        /*0074*/ 	.word	0xffffffff


	//   ....[7]....
        /*0078*/ 	.word	0xffffffff


	//   ....[8]....
        /*007c*/ 	.word	0xffffffff


	//   ....[9]....
        /*0080*/ 	.word	0xffffffff


	//   ....[10]....
        /*0084*/ 	.word	0xffffffff


	//   ....[11]....
        /*0088*/ 	.word	0xffffffff


	//   ....[12]....
        /*008c*/ 	.word	0xffffffff


	//   ....[13]....
        /*0090*/ 	.word	0xffffffff


	//   ....[14]....
        /*0094*/ 	.word	0xffffffff


	//   ....[15]....
        /*0098*/ 	.word	0xffffffff


	//   ....[16]....
        /*009c*/ 	.word	0xffffffff


	//   ....[17]....
        /*00a0*/ 	.word	0xffffffff


	//   ....[18]....
        /*00a4*/ 	.word	0xffffffff


	//   ....[19]....
        /*00a8*/ 	.word	0xffffffff


	//   ....[20]....
        /*00ac*/ 	.word	0xffffffff


	//   ....[21]....
        /*00b0*/ 	.word	0xffffffff


	//   ....[22]....
        /*00b4*/ 	.word	0xffffffff


	//   ....[23]....
        /*00b8*/ 	.word	0xffffffff


	//   ....[24]....
        /*00bc*/ 	.word	0xffffffff


	//   ....[25]....
        /*00c0*/ 	.word	0xffffffff


	//   ....[26]....
        /*00c4*/ 	.word	0xffffffff


	//   ....[27]....
        /*00c8*/ 	.word	0xffffffff


	//   ....[28]....
        /*00cc*/ 	.word	0xffffffff


	//   ....[29]....
        /*00d0*/ 	.word	0xffffffff


	//   ....[30]....
        /*00d4*/ 	.word	0xffffffff


	//   ....[31]....
        /*00d8*/ 	.word	0xffffffff


	//   ....[32]....
        /*00dc*/ 	.word	0xffffffff


	//   ....[33]....
        /*00e0*/ 	.word	0xffffffff


	//   ....[34]....
        /*00e4*/ 	.word	0xffffffff


	//   ....[35]....
        /*00e8*/ 	.word	0xffffffff


	//   ....[36]....
        /*00ec*/ 	.word	0xffffffff


	//   ....[37]....
        /*00f0*/ 	.word	0xffffffff


	//   ....[38]....
        /*00f4*/ 	.word	0xffffffff


	//   ....[39]....
        /*00f8*/ 	.word	0xffffffff


	//   ....[40]....
        /*00fc*/ 	.word	0xffffffff


	//   ....[41]....
        /*0100*/ 	.word	0xffffffff


	//   ....[42]....
        /*0104*/ 	.word	0xffffffff


	//   ....[43]....
        /*0108*/ 	.word	0xffffffff


	//   ....[44]....
        /*010c*/ 	.word	0xffffffff


	//   ....[45]....
        /*0110*/ 	.word	0xffffffff


	//   ....[46]....
        /*0114*/ 	.word	0xffffffff


	//   ....[47]....
        /*0118*/ 	.word	0xffffffff


	//   ....[48]....
        /*011c*/ 	.word	0xffffffff


	//   ....[49]....
        /*0120*/ 	.word	0xffffffff


	//   ....[50]....
        /*0124*/ 	.word	0xffffffff


	//   ....[51]....
        /*0128*/ 	.word	0xffffffff


	//   ....[52]....
        /*012c*/ 	.word	0xffffffff


	//   ....[53]....
        /*0130*/ 	.word	0xffffffff


	//   ....[54]....
        /*0134*/ 	.word	0xffffffff


	//   ....[55]....
        /*0138*/ 	.word	0xffffffff


	//   ....[56]....
        /*013c*/ 	.word	0xffffffff


	//   ....[57]....
        /*0140*/ 	.word	0xffffffff


	//   ....[58]....
        /*0144*/ 	.word	0xffffffff


	//   ....[59]....
        /*0148*/ 	.word	0xffffffff


	//----- nvinfo : EIATTR_COOP_GROUP_INSTR_OFFSETS
	.align		4
.L_302:
        /*014c*/ 	.byte	0x04, 0x28
        /*014e*/ 	.short	(.L_304 - .L_303)


	//   ....[0]....
.L_303:
        /*0150*/ 	.word	0x00000c90


	//   ....[1]....
        /*0154*/ 	.word	0x00000cc0


	//   ....[2]....
        /*0158*/ 	.word	0x00000ce0


	//   ....[3]....
        /*015c*/ 	.word	0x00000cf0


	//   ....[4]....
        /*0160*/ 	.word	0x00000e80


	//   ....[5]....
        /*0164*/ 	.word	0x00000eb0


	//   ....[6]....
        /*0168*/ 	.word	0x00000ee0


	//   ....[7]....
        /*016c*/ 	.word	0x00000f00


	//   ....[8]....
        /*0170*/ 	.word	0x00001080


	//   ....[9]....
        /*0174*/ 	.word	0x000010b0


	//   ....[10]....
        /*0178*/ 	.word	0x000010e0


	//   ....[11]....
        /*017c*/ 	.word	0x00001100


	//   ....[12]....
        /*0180*/ 	.word	0x00001280


	//   ....[13]....
        /*0184*/ 	.word	0x000012b0


	//   ....[14]....
        /*0188*/ 	.word	0x000012e0


	//   ....[15]....
        /*018c*/ 	.word	0x00001300


	//   ....[16]....
        /*0190*/ 	.word	0x00001480


	//   ....[17]....
        /*0194*/ 	.word	0x000014b0


	//   ....[18]....
        /*0198*/ 	.word	0x000014e0


	//   ....[19]....
        /*019c*/ 	.word	0x00001500


	//   ....[20]....
        /*01a0*/ 	.word	0x00002260


	//   ....[21]....
        /*01a4*/ 	.word	0x00002270


	//   ....[22]....
        /*01a8*/ 	.word	0x00002280


	//   ....[23]....
        /*01ac*/ 	.word	0x000022a0


	//   ....[24]....
        /*01b0*/ 	.word	0x00002420


	//   ....[25]....
        /*01b4*/ 	.word	0x00002460


	//   ....[26]....
        /*01b8*/ 	.word	0x00002490


	//   ....[27]....
        /*01bc*/ 	.word	0x000024b0


	//   ....[28]....
        /*01c0*/ 	.word	0x00002630


	//   ....[29]....
        /*01c4*/ 	.word	0x00002670


	//   ....[30]....
        /*01c8*/ 	.word	0x000026a0


	//   ....[31]....
        /*01cc*/ 	.word	0x000026c0


	//   ....[32]....
        /*01d0*/ 	.word	0x00002840


	//   ....[33]....
        /*01d4*/ 	.word	0x00002880


	//   ....[34]....
        /*01d8*/ 	.word	0x000028b0


	//   ....[35]....
        /*01dc*/ 	.word	0x000028d0


	//   ....[36]....
        /*01e0*/ 	.word	0x00002a50


	//   ....[37]....
        /*01e4*/ 	.word	0x00002a90


	//   ....[38]....
        /*01e8*/ 	.word	0x00002ac0


	//   ....[39]....
        /*01ec*/ 	.word	0x00002ae0


	//   ....[40]....
        /*01f0*/ 	.word	0x00004f90


	//   ....[41]....
        /*01f4*/ 	.word	0x00004fc0


	//   ....[42]....
        /*01f8*/ 	.word	0x00004fe0


	//   ....[43]....
        /*01fc*/ 	.word	0x00004ff0


	//   ....[44]....
        /*0200*/ 	.word	0x00005180


	//   ....[45]....
        /*0204*/ 	.word	0x000051b0


	//   ....[46]....
        /*0208*/ 	.word	0x000051e0


	//   ....[47]....
        /*020c*/ 	.word	0x00005200


	//   ....[48]....
        /*0210*/ 	.word	0x00005380


	//   ....[49]....
        /*0214*/ 	.word	0x000053b0


	//   ....[50]....
        /*0218*/ 	.word	0x000053e0


	//   ....[51]....
        /*021c*/ 	.word	0x00005400


	//   ....[52]....
        /*0220*/ 	.word	0x00005580


	//   ....[53]....
        /*0224*/ 	.word	0x000055c0


	//   ....[54]....
        /*0228*/ 	.word	0x000055f0


	//   ....[55]....
        /*022c*/ 	.word	0x00005600


	//   ....[56]....
        /*0230*/ 	.word	0x00005780


	//   ....[57]....
        /*0234*/ 	.word	0x000057b0


	//   ....[58]....
        /*0238*/ 	.word	0x000057e0


	//   ....[59]....
        /*023c*/ 	.word	0x00005800


	//----- nvinfo : EIATTR_VRC_CTA_INIT_COUNT
	.align		4
.L_304:
        /*0240*/ 	.byte	0x02, 0x4a
	.zero		1
	.zero		1


	//----- nvinfo : EIATTR_EXIT_INSTR_OFFSETS
	.align		4
        /*0244*/ 	.byte	0x04, 0x1c
        /*0246*/ 	.short	(.L_306 - .L_305)


	//   ....[0]....
.L_305:
        /*0248*/ 	.word	0x00000030


	//   ....[1]....
        /*024c*/ 	.word	0x000064a0


	//   ....[2]....
        /*0250*/ 	.word	0x000064e0


	//----- nvinfo : EIATTR_MAX_THREADS
	.align		4
.L_306:
        /*0254*/ 	.byte	0x04, 0x05
        /*0256*/ 	.short	(.L_308 - .L_307)
.L_307:
        /*0258*/ 	.word	0x00000100
        /*025c*/ 	.word	0x00000001
        /*0260*/ 	.word	0x00000001


	//----- nvinfo : EIATTR_CRS_STACK_SIZE
	.align		4
.L_308:
        /*0264*/ 	.byte	0x04, 0x1e
        /*0266*/ 	.short	(.L_310 - .L_309)
.L_309:
        /*0268*/ 	.word	0x00000000


	//----- nvinfo : EIATTR_CBANK_PARAM_SIZE
	.align		4
.L_310:
        /*026c*/ 	.byte	0x03, 0x19
        /*026e*/ 	.short	0x001d


	//----- nvinfo : EIATTR_PARAM_CBANK
	.align		4
        /*0270*/ 	.byte	0x04, 0x0a
        /*0272*/ 	.short	(.L_312 - .L_311)
	.align		4
.L_311:
        /*0274*/ 	.word	index@(.nv.constant0._ZN6thrust24THRUST_300001_SM_1000_NS8cuda_cub4core6detail13_kernel_agentINS1_8__reduce11ReduceAgentINS0_12zip_iteratorIN4cuda3std3__45tupleIJNS0_10device_ptrIdEENS0_17counting_iteratorIlNS0_11use_defaultESF_SF_EEEEEEEPNSB_IJdlEEESJ_iNS1_9__extrema9arg_max_fIdl10comparatorEEEEJSI_SK_iSO_EEEvDpT0_)
        /*0278*/ 	.short	0x0380
        /*027a*/ 	.short	0x001d


	//----- nvinfo : EIATTR_SW_WAR
	.align		4
.L_312:
        /*027c*/ 	.byte	0x04, 0x36
        /*027e*/ 	.short	(.L_314 - .L_313)
.L_313:
        /*0280*/ 	.word	0x00000008
.L_314:


//--------------------- .nv.info._Z6dividePdS_i   --------------------------
	.section	.nv.info._Z6dividePdS_i,"",@"SHT_CUDA_INFO"
	.sectionflags	@""
	.align	4


	//----- nvinfo : EIATTR_CUDA_API_VERSION
	.align		4
        /*0000*/ 	.byte	0x04, 0x37
        /*0002*/ 	.short	(.L_316 - .L_315)
.L_315:
        /*0004*/ 	.word	0x00000082


	//----- nvinfo : EIATTR_KPARAM_INFO
	.align		4
.L_316:
        /*0008*/ 	.byte	0x04, 0x17
        /*000a*/ 	.short	(.L_318 - .L_317)
.L_317:
        /*000c*/ 	.word	0x00000000
        /*0010*/ 	.short	0x0002
        /*0012*/ 	.short	0x0010
        /*0014*/ 	.byte	0x00, 0xf0, 0x11, 0x00


	//----- nvinfo : EIATTR_KPARAM_INFO
	.align		4
.L_318:
        /*0018*/ 	.byte	0x04, 0x17
        /*001a*/ 	.short	(.L_320 - .L_319)
.L_319:
        /*001c*/ 	.word	0x00000000
        /*0020*/ 	.short	0x0001
        /*0022*/ 	.short	0x0008
        /*0024*/ 	.byte	0x00, 0xf5, 0x21, 0x00


	//----- nvinfo : EIATTR_KPARAM_INFO
	.align		4
.L_320:
        /*0028*/ 	.byte	0x04, 0x17
        /*002a*/ 	.short	(.L_322 - .L_321)
.L_321:
        /*002c*/ 	.word	0x00000000
        /*0030*/ 	.short	0x0000
        /*0032*/ 	.short	0x0000
        /*0034*/ 	.byte	0x00, 0xf5, 0x21, 0x00


	//----- nvinfo : EIATTR_SPARSE_MMA_MASK
	.align		4
.L_322:
        /*0038*/ 	.byte	0x03, 0x50
        /*003a*/ 	.short	0x0000


	//----- nvinfo : EIATTR_MAXREG_COUNT
	.align		4
        /*003c*/ 	.byte	0x03, 0x1b
        /*003e*/ 	.short	0x00ff


	//----- nvinfo : EIATTR_MERCURY_ISA_VERSION
	.align		4
        /*0040*/ 	.byte	0x03, 0x5f
        /*0042*/ 	.short	0x0101


	//----- nvinfo : EIATTR_VRC_CTA_INIT_COUNT
	.align		4
        /*0044*/ 	.byte	0x02, 0x4a
	.zero		1
	.zero		1


	//----- nvinfo : EIATTR_EXIT_INSTR_OFFSETS
	.align		4
        /*0048*/ 	.byte	0x04, 0x1c
        /*004a*/ 	.short	(.L_324 - .L_323)


	//   ....[0]....
.L_323:
        /*004c*/ 	.word	0x000000d0


	//   ....[1]....
        /*0050*/ 	.word	0x00001080


	//----- nvinfo : EIATTR_CRS_STACK_SIZE
	.align		4
.L_324:
        /*0054*/ 	.byte	0x04, 0x1e
        /*0056*/ 	.short	(.L_326 - .L_325)
.L_325:
        /*0058*/ 	.word	0x00000000


	//----- nvinfo : EIATTR_CBANK_PARAM_SIZE
	.align		4
.L_326:
        /*005c*/ 	.byte	0x03, 0x19
        /*005e*/ 	.short	0x0014


	//----- nvinfo : EIATTR_PARAM_CBANK
	.align		4
        /*0060*/ 	.byte	0x04, 0x0a
        /*0062*/ 	.short	(.L_328 - .L_327)
	.align		4
.L_327:
        /*0064*/ 	.word	index@(.nv.constant0._Z6dividePdS_i)
        /*0068*/ 	.short	0x0380
        /*006a*/ 	.short	0x0014


	//----- nvinfo : EIATTR_SW_WAR
	.align		4
.L_328:
        /*006c*/ 	.byte	0x04, 0x36
        /*006e*/ 	.short	(.L_330 - .L_329)
.L_329:
        /*0070*/ 	.word	0x00000008
.L_330:


//--------------------- .nv.info._Z12zeroColumnUpPdS_ii --------------------------
	.section	.nv.info._Z12zeroColumnUpPdS_ii,"",@"SHT_CUDA_INFO"
	.sectionflags	@""
	.align	4


	//----- nvinfo : EIATTR_CUDA_API_VERSION
	.align		4
        /*0000*/ 	.byte	0x04, 0x37
        /*0002*/ 	.short	(.L_332 - .L_331)
.L_331:
        /*0004*/ 	.word	0x00000082


	//----- nvinfo : EIATTR_KPARAM_INFO
	.align		4
.L_332:
        /*0008*/ 	.byte	0x04, 0x17
        /*000a*/ 	.short	(.L_334 - .L_333)
.L_333:
        /*000c*/ 	.word	0x00000000
        /*0010*/ 	.short	0x0003
        /*0012*/ 	.short	0x0014
        /*0014*/ 	.byte	0x00, 0xf0, 0x11, 0x00


	//----- nvinfo : EIATTR_KPARAM_INFO
	.align		4
.L_334:
        /*0018*/ 	.byte	0x04, 0x17
        /*001a*/ 	.short	(.L_336 - .L_335)
.L_335:
        /*001c*/ 	.word	0x00000000
        /*0020*/ 	.short	0x0002
        /*0022*/ 	.short	0x0010
        /*0024*/ 	.byte	0x00, 0xf0, 0x11, 0x00


	//----- nvinfo : EIATTR_KPARAM_INFO
	.align		4
.L_336:
        /*0028*/ 	.byte	0x04, 0x17
        /*002a*/ 	.short	(.L_338 - .L_337)
.L_337:
        /*002c*/ 	.word	0x00000000
        /*0030*/ 	.short	0x0001
        /*0032*/ 	.short	0x0008
        /*0034*/ 	.byte	0x00, 0xf5, 0x21, 0x00


	//----- nvinfo : EIATTR_KPARAM_INFO
	.align		4
.L_338:
        /*0038*/ 	.byte	0x04, 0x17
        /*003a*/ 	.short	(.L_340 - .L_339)
.L_339:
        /*003c*/ 	.word	0x00000000
        /*0040*/ 	.short	0x0000
        /*0042*/ 	.short	0x0000
        /*0044*/ 	.byte	0x00, 0xf5, 0x21, 0x00


	//----- nvinfo : EIATTR_SPARSE_MMA_MASK
	.align		4
.L_340:
        /*0048*/ 	.byte	0x03, 0x50
        /*004a*/ 	.short	0x0000


	//----- nvinfo : EIATTR_MAXREG_COUNT
	.align		4
        /*004c*/ 	.byte	0x03, 0x1b
        /*004e*/ 	.short	0x00ff


	//----- nvinfo : EIATTR_MERCURY_ISA_VERSION
	.align		4
        /*0050*/ 	.byte	0x03, 0x5f
        /*0052*/ 	.short	0x0101


	//----- nvinfo : EIATTR_VRC_CTA_INIT_COUNT
	.align		4
        /*0054*/ 	.byte	0x02, 0x4a
	.zero		1
	.zero		1


	//----- nvinfo : EIATTR_EXIT_INSTR_OFFSETS
	.align		4
        /*0058*/ 	.byte	0x04, 0x1c
        /*005a*/ 	.short	(.L_342 - .L_341)


	//   ....[0]....
.L_341:
        /*005c*/ 	.word	0x000000d0


	//   ....[1]....
        /*0060*/ 	.word	0x00001210


	//----- nvinfo : EIATTR_CRS_STACK_SIZE
	.align		4
.L_342:
        /*0064*/ 	.byte	0x04, 0x1e
        /*0066*/ 	.short	(.L_344 - .L_343)
.L_343:
        /*0068*/ 	.word	0x00000000


	//----- nvinfo : EIATTR_CBANK_PARAM_SIZE
	.align		4
.L_344:
        /*006c*/ 	.byte	0x03, 0x19
        /*006e*/ 	.short	0x0018


	//----- nvinfo : EIATTR_PARAM_CBANK
	.align		4
        /*0070*/ 	.byte	0x04, 0x0a
        /*0072*/ 	.short	(.L_346 - .L_345)
	.align		4
.L_345:
        /*0074*/ 	.word	index@(.nv.constant0._Z12zeroColumnUpPdS_ii)
        /*0078*/ 	.short	0x0380
        /*007a*/ 	.short	0x0018


	//----- nvinfo : EIATTR_SW_WAR
	.align		4
.L_346:
        /*007c*/ 	.byte	0x04, 0x36
        /*007e*/ 	.short	(.L_348 - .L_347)
.L_347:
        /*0080*/ 	.word	0x00000008
.L_348:


//--------------------- .nv.info._Z10zeroColumnPdS_ii --------------------------
	.section	.nv.info._Z10zeroColumnPdS_ii,"",@"SHT_CUDA_INFO"
	.sectionflags	@""
	.align	4


	//----- nvinfo : EIATTR_CUDA_API_VERSION
	.align		4
        /*0000*/ 	.byte	0x04, 0x37
        /*0002*/ 	.short	(.L_350 - .L_349)
.L_349:
        /*0004*/ 	.word	0x00000082


	//----- nvinfo : EIATTR_KPARAM_INFO
	.align		4
.L_350:
        /*0008*/ 	.byte	0x04, 0x17
        /*000a*/ 	.short	(.L_352 - .L_351)
.L_351:
        /*000c*/ 	.word	0x00000000
        /*0010*/ 	.short	0x0003
        /*0012*/ 	.short	0x0014
        /*0014*/ 	.byte	0x00, 0xf0, 0x11, 0x00


	//----- nvinfo : EIATTR_KPARAM_INFO
	.align		4
.L_352:
        /*0018*/ 	.byte	0x04, 0x17
        /*001a*/ 	.short	(.L_354 - .L_353)
.L_353:
        /*001c*/ 	.word	0x00000000
        /*0020*/ 	.short	0x0002
        /*0022*/ 	.short	0x0010
        /*0024*/ 	.byte	0x00, 0xf0, 0x11, 0x00


	//----- nvinfo : EIATTR_KPARAM_INFO
	.align		4
.L_354:
        /*0028*/ 	.byte	0x04, 0x17
        /*002a*/ 	.short	(.L_356 - .L_355)
.L_355:
        /*002c*/ 	.word	0x00000000
        /*0030*/ 	.short	0x0001
        /*0032*/ 	.short	0x0008
        /*0034*/ 	.byte	0x00, 0xf5, 0x21, 0x00


	//----- nvinfo : EIATTR_KPARAM_INFO
	.align		4
.L_356:
        /*0038*/ 	.byte	0x04, 0x17
        /*003a*/ 	.short	(.L_358 - .L_357)
.L_357:
        /*003c*/ 	.word	0x00000000
        /*0040*/ 	.short	0x0000
        /*0042*/ 	.short	0x0000
        /*0044*/ 	.byte	0x00, 0xf5, 0x21, 0x00


	//----- nvinfo : EIATTR_SPARSE_MMA_MASK
	.align		4
.L_358:
        /*0048*/ 	.byte	0x03, 0x50
        /*004a*/ 	.short	0x0000


	//----- nvinfo : EIATTR_MAXREG_COUNT
	.align		4
        /*004c*/ 	.byte	0x03, 0x1b
        /*004e*/ 	.short	0x00ff


	//----- nvinfo : EIATTR_MERCURY_ISA_VERSION
	.align		4
        /*0050*/ 	.byte	0x03, 0x5f
        /*0052*/ 	.short	0x0101


	//----- nvinfo : EIATTR_VRC_CTA_INIT_COUNT
	.align		4
        /*0054*/ 	.byte	0x02, 0x4a
	.zero		1
	.zero		1


	//----- nvinfo : EIATTR_EXIT_INSTR_OFFSETS
	.align		4
        /*0058*/ 	.byte	0x04, 0x1c
        /*005a*/ 	.short	(.L_360 - .L_359)


	//   ....[0]....
.L_359:
        /*005c*/ 	.word	0x000014c0


	//   ....[1]....
        /*0060*/ 	.word	0x000026f0


	//----- nvinfo : EIATTR_CRS_STACK_SIZE
	.align		4
.L_360:
        /*0064*/ 	.byte	0x04, 0x1e
        /*0066*/ 	.short	(.L_362 - .L_361)
.L_361:
        /*0068*/ 	.word	0x00000000


	//----- nvinfo : EIATTR_CBANK_PARAM_SIZE
	.align		4
.L_362:
        /*006c*/ 	.byte	0x03, 0x19
        /*006e*/ 	.short	0x0018


	//----- nvinfo : EIATTR_PARAM_CBANK
	.align		4
        /*0070*/ 	.byte	0x04, 0x0a
        /*0072*/ 	.short	(.L_364 - .L_363)
	.align		4
.L_363:
        /*0074*/ 	.word	index@(.nv.constant0._Z10zeroColumnPdS_ii)
        /*0078*/ 	.short	0x0380
        /*007a*/ 	.short	0x0018


	//----- nvinfo : EIATTR_SW_WAR
	.align		4
.L_364:
        /*007c*/ 	.byte	0x04, 0x36
        /*007e*/ 	.short	(.L_366 - .L_365)
.L_365:
        /*0080*/ 	.word	0x00000008
.L_366:


//--------------------- .nv.info._Z7swapStrPdS_iii --------------------------
	.section	.nv.info._Z7swapStrPdS_iii,"",@"SHT_CUDA_INFO"
	.sectionflags	@""
	.align	4


	//----- nvinfo : EIATTR_CUDA_API_VERSION
	.align		4
        /*0000*/ 	.byte	0x04, 0x37
        /*0002*/ 	.short	(.L_368 - .L_367)
.L_367:
        /*0004*/ 	.word	0x00000082


	//----- nvinfo : EIATTR_KPARAM_INFO
	.align		4
.L_368:
        /*0008*/ 	.byte	0x04, 0x17
        /*000a*/ 	.short	(.L_370 - .L_369)
.L_369:
        /*000c*/ 	.word	0x00000000
        /*0010*/ 	.short	0x0004
        /*0012*/ 	.short	0x0018
        /*0014*/ 	.byte	0x00, 0xf0, 0x11, 0x00


	//----- nvinfo : EIATTR_KPARAM_INFO
	.align		4
.L_370:
        /*0018*/ 	.byte	0x04, 0x17
        /*001a*/ 	.short	(.L_372 - .L_371)
.L_371:
        /*001c*/ 	.word	0x00000000
        /*0020*/ 	.short	0x0003
        /*0022*/ 	.short	0x0014
        /*0024*/ 	.byte	0x00, 0xf0, 0x11, 0x00


	//----- nvinfo : EIATTR_KPARAM_INFO
	.align		4
.L_372:
        /*0028*/ 	.byte	0x04, 0x17
        /*002a*/ 	.short	(.L_374 - .L_373)
.L_373:
        /*002c*/ 	.word	0x00000000
        /*0030*/ 	.short	0x0002
        /*0032*/ 	.short	0x0010
        /*0034*/ 	.byte	0x00, 0xf0, 0x11, 0x00


	//----- nvinfo : EIATTR_KPARAM_INFO
	.align		4
.L_374:
        /*0038*/ 	.byte	0x04, 0x17
        /*003a*/ 	.short	(.L_376 - .L_375)
.L_375:
        /*003c*/ 	.word	0x00000000
        /*0040*/ 	.short	0x0001
        /*0042*/ 	.short	0x0008
        /*0044*/ 	.byte	0x00, 0xf5, 0x21, 0x00


	//----- nvinfo : EIATTR_KPARAM_INFO
	.align		4
.L_376:
        /*0048*/ 	.byte	0x04, 0x17
        /*004a*/ 	.short	(.L_378 - .L_377)
.L_377:
        /*004c*/ 	.word	0x00000000
        /*0050*/ 	.short	0x0000
        /*0052*/ 	.short	0x0000
        /*0054*/ 	.byte	0x00, 0xf5, 0x21, 0x00


	//----- nvinfo : EIATTR_SPARSE_MMA_MASK
	.align		4
.L_378:
        /*0058*/ 	.byte	0x03, 0x50
        /*005a*/ 	.short	0x0000


	//----- nvinfo : EIATTR_MAXREG_COUNT
	.align		4
        /*005c*/ 	.byte	0x03, 0x1b
        /*005e*/ 	.short	0x00ff


	//----- nvinfo : EIATTR_MERCURY_ISA_VERSION
	.align		4
        /*0060*/ 	.byte	0x03, 0x5f
        /*0062*/ 	.short	0x0101


	//----- nvinfo : EIATTR_VRC_CTA_INIT_COUNT
	.align		4
        /*0064*/ 	.byte	0x02, 0x4a
	.zero		1
	.zero		1


	//----- nvinfo : EIATTR_EXIT_INSTR_OFFSETS
	.align		4
        /*0068*/ 	.byte	0x04, 0x1c
        /*006a*/ 	.short	(.L_380 - .L_379)


	//   ....[0]....
.L_379:
        /*006c*/ 	.word	0x00000090


	//   ....[1]....
        /*0070*/ 	.word	0x00000850


	//   ....[2]....
        /*0074*/ 	.word	0x00000ac0


	//----- nvinfo : EIATTR_CRS_STACK_SIZE
	.align		4
.L_380:
        /*0078*/ 	.byte	0x04, 0x1e
        /*007a*/ 	.short	(.L_382 - .L_381)
.L_381:
        /*007c*/ 	.word	0x00000000


	//----- nvinfo : EIATTR_CBANK_PARAM_SIZE
	.align		4
.L_382:
        /*0080*/ 	.byte	0x03, 0x19
        /*0082*/ 	.short	0x001c


	//----- nvinfo : EIATTR_PARAM_CBANK
	.align		4
        /*0084*/ 	.byte	0x04, 0x0a
        /*0086*/ 	.short	(.L_384 - .L_383)
	.align		4
.L_383:
        /*0088*/ 	.word	index@(.nv.constant0._Z7swapStrPdS_iii)
        /*008c*/ 	.short	0x0380
        /*008e*/ 	.short	0x001c


	//----- nvinfo : EIATTR_SW_WAR
	.align		4
.L_384:
        /*0090*/ 	.byte	0x04, 0x36
        /*0092*/ 	.short	(.L_386 - .L_385)
.L_385:
        /*0094*/ 	.word	0x00000008
.L_386:


//--------------------- .nv.callgraph             --------------------------
	.section	.nv.callgraph,"",@"SHT_CUDA_CALLGRAPH"
	.align	4
	.sectionentsize	8
	.align		4
        /*0000*/ 	.word	0x00000000
	.align		4
        /*0004*/ 	.word	0xffffffff
	.align		4
        /*0008*/ 	.word	0x00000000
	.align		4
        /*000c*/ 	.word	0xfffffffe
	.align		4
        /*0010*/ 	.word	0x00000000
	.align		4
        /*0014*/ 	.word	0xfffffffd
	.align		4
        /*0018*/ 	.word	0x00000000
	.align		4
        /*001c*/ 	.word	0xfffffffc


//--------------------- .nv.constant4             --------------------------
	.section	.nv.constant4,"a",@progbits
	.align	8
	.align		8
.nv.constant4:
        /*0000*/ 	.dword	_ZN34_INTERNAL_92fb0df7_4_k_cu_b849b2624cuda3std3__45__cpo5beginE
	.align		8
        /*0008*/ 	.dword	_ZN34_INTERNAL_92fb0df7_4_k_cu_b849b2624cuda3std3__45__cpo3endE
	.align		8
        /*0010*/ 	.dword	_ZN34_INTERNAL_92fb0df7_4_k_cu_b849b2624cuda3std3__45__cpo6cbeginE
	.align		8
        /*0018*/ 	.dword	_ZN34_INTERNAL_92fb0df7_4_k_cu_b849b2624cuda3std3__45__cpo4cendE
	.align		8
        /*0020*/ 	.dword	_ZN34_INTERNAL_92fb0df7_4_k_cu_b849b2624cuda3std3__45__cpo6rbeginE
	.align		8
        /*0028*/ 	.dword	_ZN34_INTERNAL_92fb0df7_4_k_cu_b849b2624cuda3std3__45__cpo4rendE
	.align		8
        /*0030*/ 	.dword	_ZN34_INTERNAL_92fb0df7_4_k_cu_b849b2624cuda3std3__45__cpo7crbeginE
	.align		8
        /*0038*/ 	.dword	_ZN34_INTERNAL_92fb0df7_4_k_cu_b849b2624cuda3std3__45__cpo5crendE
	.align		8
        /*0040*/ 	.dword	_ZN34_INTERNAL_92fb0df7_4_k_cu_b849b2624cuda3std3__436_GLOBAL__N__92fb0df7_4_k_cu_b849b2626ignoreE
	.align		8
        /*0048*/ 	.dword	_ZN34_INTERNAL_92fb0df7_4_k_cu_b849b2624cuda3std3__419piecewise_constructE
	.align		8
        /*0050*/ 	.dword	_ZN34_INTERNAL_92fb0df7_4_k_cu_b849b2624cuda3std3__48in_placeE
	.align		8
        /*0058*/ 	.dword	_ZN34_INTERNAL_92fb0df7_4_k_cu_b849b2624cuda3std3__420unreachable_sentinelE
	.align		8
        /*0060*/ 	.dword	_ZN34_INTERNAL_92fb0df7_4_k_cu_b849b2624cuda3std3__47nulloptE
	.align		8
        /*0068*/ 	.dword	_ZN34_INTERNAL_92fb0df7_4_k_cu_b849b2624cuda3std3__48unexpectE
	.align		8
        /*0070*/ 	.dword	_ZN34_INTERNAL_92fb0df7_4_k_cu_b849b2624cuda3std6ranges3__45__cpo4swapE
	.align		8
        /*0078*/ 	.dword	_ZN34_INTERNAL_92fb0df7_4_k_cu_b849b2624cuda3std6ranges3__45__cpo9iter_moveE
	.align		8
        /*0080*/ 	.dword	_ZN34_INTERNAL_92fb0df7_4_k_cu_b849b2624cuda3std6ranges3__45__cpo5beginE
	.align		8
        /*0088*/ 	.dword	_ZN34_INTERNAL_92fb0df7_4_k_cu_b849b2624cuda3std6ranges3__45__cpo3endE
	.align		8
        /*0090*/ 	.dword	_ZN34_INTERNAL_92fb0df7_4_k_cu_b849b2624cuda3std6ranges3__45__cpo6cbeginE
	.align		8
        /*0098*/ 	.dword	_ZN34_INTERNAL_92fb0df7_4_k_cu_b849b2624cuda3std6ranges3__45__cpo4cendE
	.align		8
        /*00a0*/ 	.dword	_ZN34_INTERNAL_92fb0df7_4_k_cu_b849b2624cuda3std6ranges3__45__cpo7advanceE
	.align		8
        /*00a8*/ 	.dword	_ZN34_INTERNAL_92fb0df7_4_k_cu_b849b2624cuda3std6ranges3__45__cpo9iter_swapE
	.align		8
        /*00b0*/ 	.dword	_ZN34_INTERNAL_92fb0df7_4_k_cu_b849b2624cuda3std6ranges3__45__cpo4nextE
	.align		8
        /*00b8*/ 	.dword	_ZN34_INTERNAL_92fb0df7_4_k_cu_b849b2624cuda3std6ranges3__45__cpo4prevE
	.align		8
        /*00c0*/ 	.dword	_ZN34_INTERNAL_92fb0df7_4_k_cu_b849b2624cuda3std6ranges3__45__cpo4dataE
	.align		8
        /*00c8*/ 	.dword	_ZN34_INTERNAL_92fb0df7_4_k_cu_b849b2624cuda3std6ranges3__45__cpo5cdataE
	.align		8
        /*00d0*/ 	.dword	_ZN34_INTERNAL_92fb0df7_4_k_cu_b849b2624cuda3std6ranges3__45__cpo4sizeE
	.align		8
        /*00d8*/ 	.dword	_ZN34_INTERNAL_92fb0df7_4_k_cu_b849b2624cuda3std6ranges3__45__cpo5ssizeE
	.align		8
        /*00e0*/ 	.dword	_ZN34_INTERNAL_92fb0df7_4_k_cu_b849b2624cuda3std6ranges3__45__cpo8distanceE
	.align		8
        /*00e8*/ 	.dword	_ZN34_INTERNAL_92fb0df7_4_k_cu_b849b2626thrust24THRUST_300001_SM_1000_NS8cuda_cub3parE
	.align		8
        /*00f0*/ 	.dword	_ZN34_INTERNAL_92fb0df7_4_k_cu_b849b2626thrust24THRUST_300001_SM_1000_NS8cuda_cub10par_nosyncE
	.align		8
        /*00f8*/ 	.dword	_ZN34_INTERNAL_92fb0df7_4_k_cu_b849b2626thrust24THRUST_300001_SM_1000_NS6system6detail10sequential3seqE
	.align		8
        /*0100*/ 	.dword	_ZN34_INTERNAL_92fb0df7_4_k_cu_b849b2626thrust24THRUST_300001_SM_1000_NS6system3cpp3parE
	.align		8
        /*0108*/ 	.dword	_ZN34_INTERNAL_92fb0df7_4_k_cu_b849b2626thrust24THRUST_300001_SM_1000_NS12placeholders2_1E
	.align		8
        /*0110*/ 	.dword	_ZN34_INTERNAL_92fb0df7_4_k_cu_b849b2626thrust24THRUST_300001_SM_1000_NS12placeholders2_2E
	.align		8
        /*0118*/ 	.dword	_ZN34_INTERNAL_92fb0df7_4_k_cu_b849b2626thrust24THRUST_300001_SM_1000_NS12placeholders2_3E
	.align		8
        /*0120*/ 	.dword	_ZN34_INTERNAL_92fb0df7_4_k_cu_b849b2626thrust24THRUST_300001_SM_1000_NS12placeholders2_4E
	.align		8
        /*0128*/ 	.dword	_ZN34_INTERNAL_92fb0df7_4_k_cu_b849b2626thrust24THRUST_300001_SM_1000_NS12placeholders2_5E
	.align		8
        /*0130*/ 	.dword	_ZN34_INTERNAL_92fb0df7_4_k_cu_b849b2626thrust24THRUST_300001_SM_1000_NS12placeholders2_6E
	.align		8
        /*0138*/ 	.dword	_ZN34_INTERNAL_92fb0df7_4_k_cu_b849b2626thrust24THRUST_300001_SM_1000_NS12placeholders2_7E
	.align		8
        /*0140*/ 	.dword	_ZN34_INTERNAL_92fb0df7_4_k_cu_b849b2626thrust24THRUST_300001_SM_1000_NS12placeholders2_8E
	.align		8
        /*0148*/ 	.dword	_ZN34_INTERNAL_92fb0df7_4_k_cu_b849b2626thrust24THRUST_300001_SM_1000_NS12placeholders2_9E
	.align		8
        /*0150*/ 	.dword	_ZN34_INTERNAL_92fb0df7_4_k_cu_b849b2626thrust24THRUST_300001_SM_1000_NS12placeholders3_10E
	.align		8
        /*0158*/ 	.dword	_ZN34_INTERNAL_92fb0df7_4_k_cu_b849b2626thrust24THRUST_300001_SM_1000_NS3seqE
	.align		8
        /*0160*/ 	.dword	_ZN34_INTERNAL_92fb0df7_4_k_cu_b849b2626thrust24THRUST_300001_SM_1000_NS6deviceE


//--------------------- .text._ZN3cub18CUB_300001_SM_10006detail11EmptyKernelIvEEvv --------------------------
	.section	.text._ZN3cub18CUB_300001_SM_10006detail11EmptyKernelIvEEvv,"ax",@progbits
	.align	128
        .global         _ZN3cub18CUB_300001_SM_10006detail11EmptyKernelIvEEvv
        .type           _ZN3cub18CUB_300001_SM_10006detail11EmptyKernelIvEEvv,@function
        .size           _ZN3cub18CUB_300001_SM_10006detail11EmptyKernelIvEEvv,(.L_x_812 - _ZN3cub18CUB_300001_SM_10006detail11EmptyKernelIvEEvv)
        .other          _ZN3cub18CUB_300001_SM_10006detail11EmptyKernelIvEEvv,@"STO_CUDA_ENTRY STV_DEFAULT"
_ZN3cub18CUB_300001_SM_10006detail11EmptyKernelIvEEvv:
.text._ZN3cub18CUB_300001_SM_10006detail11EmptyKernelIvEEvv:
[----:B------:R-:W-:Y:S01]  /*0000*/  LDC R1, c[0x0][0x37c] ;  /* 0x0000df00ff017b82 */ /* 0x000fe20000000800 */
[----:B------:R-:W-:Y:S05]  /*0010*/  EXIT ;  /* 0x000000000000794d */ /* 0x000fea0003800000 */
.L_x_0:
[----:B------:R-:W-:-:S00]  /*0020*/  BRA `(.L_x_0) ;  /* 0xfffffffc00fc7947 */ /* 0x000fc0000383ffff */
[----:B------:R-:W-:-:S00]  /*0030*/  NOP ;  /* 0x0000000000007918 */ /* 0x000fc00000000000 */
        /* <DEDUP_REMOVED lines=12> */
.L_x_812:


//--------------------- .text._ZN6thrust24THRUST_300001_SM_1000_NS8cuda_cub4core6detail13_kernel_agentINS1_8__reduce11ReduceAgentIPN4cuda3std3__45tupleIJdlEEESC_SB_lNS1_9__extrema9arg_max_fIdl10comparatorEEEEJSC_SC_iSG_EEEvDpT0_ --------------------------
	.section	.text._ZN6thrust24THRUST_300001_SM_1000_NS8cuda_cub4core6detail13_kernel_agentINS1_8__reduce11ReduceAgentIPN4cuda3std3__45tupleIJdlEEESC_SB_lNS1_9__extrema9arg_max_fIdl10comparatorEEEEJSC_SC_iSG_EEEvDpT0_,"ax",@progbits
	.align	128
        .global         _ZN6thrust24THRUST_300001_SM_1000_NS8cuda_cub4core6detail13_kernel_agentINS1_8__reduce11ReduceAgentIPN4cuda3std3__45tupleIJdlEEESC_SB_lNS1_9__extrema9arg_max_fIdl10comparatorEEEEJSC_SC_iSG_EEEvDpT0_
        .type           _ZN6thrust24THRUST_300001_SM_1000_NS8cuda_cub4core6detail13_kernel_agentINS1_8__reduce11ReduceAgentIPN4cuda3std3__45tupleIJdlEEESC_SB_lNS1_9__extrema9arg_max_fIdl10comparatorEEEEJSC_SC_iSG_EEEvDpT0_,@function
        .size           _ZN6thrust24THRUST_300001_SM_1000_NS8cuda_cub4core6detail13_kernel_agentINS1_8__reduce11ReduceAgentIPN4cuda3std3__45tupleIJdlEEESC_SB_lNS1_9__extrema9arg_max_fIdl10comparatorEEEEJSC_SC_iSG_EEEvDpT0_,(.L_x_813 - _ZN6thrust24THRUST_300001_SM_1000_NS8cuda_cub4core6detail13_kernel_agentINS1_8__reduce11ReduceAgentIPN4cuda3std3__45tupleIJdlEEESC_SB_lNS1_9__extrema9arg_max_fIdl10comparatorEEEEJSC_SC_iSG_EEEvDpT0_)
        .other          _ZN6thrust24THRUST_300001_SM_1000_NS8cuda_cub4core6detail13_kernel_agentINS1_8__reduce11ReduceAgentIPN4cuda3std3__45tupleIJdlEEESC_SB_lNS1_9__extrema9arg_max_fIdl10comparatorEEEEJSC_SC_iSG_EEEvDpT0_,@"STO_CUDA_ENTRY STV_DEFAULT"
_ZN6thrust24THRUST_300001_SM_1000_NS8cuda_cub4core6detail13_kernel_agentINS1_8__reduce11ReduceAgentIPN4cuda3std3__45tupleIJdlEEESC_SB_lNS1_9__extrema9arg_max_fIdl10comparatorEEEEJSC_SC_iSG_EEEvDpT0_:
.text._ZN6thrust24THRUST_300001_SM_1000_NS8cuda_cub4core6detail13_kernel_agentINS1_8__reduce11ReduceAgentIPN4cuda3std3__45tupleIJdlEEESC_SB_lNS1_9__extrema9arg_max_fIdl10comparatorEEEEJSC_SC_iSG_EEEvDpT0_:
[----:B------:R-:W-:Y:S01]  /*0000*/  LDC R1, c[0x0][0x37c] ;  /* 0x0000df00ff017b82 */ /* 0x000fe20000000800 */
[----:B------:R-:W0:Y:S02]  /*0010*/  LDCU UR8, c[0x0][0x390] ;  /* 0x00007200ff0877ac */ /* 0x000e240008000800 */
[----:B0-----:R-:W-:-:S13]  /*0020*/  ISETP.NE.AND P0, PT, RZ, UR8, PT ;  /* 0x00000008ff007c0c */ /* 0x001fda000bf05270 */
[----:B------:R-:W-:Y:S05]  /*0030*/  @!P0 EXIT ;  /* 0x000000000000894d */ /* 0x000fea0003800000 */
[----:B------:R-:W-:Y:S01]  /*0040*/  UISETP.GT.AND UP0, UPT, UR8, 0x4ff, UPT ;  /* 0x000004ff0800788c */ /* 0x000fe2000bf04270 */
[----:B------:R-:W-:Y:S01]  /*0050*/  BSSY.RECONVERGENT B0, `(.L_x_1) ;  /* 0x00006c1000007945 */ /* 0x000fe20003800200 */
[----:B------:R-:W0:Y:S07]  /*0060*/  LDCU.64 UR10, c[0x0][0x358] ;  /* 0x00006b00ff0a77ac */ /* 0x000e2e0008000a00 */
[----:B------:R-:W-:Y:S05]  /*0070*/  BRA.U UP0, `(.L_x_2) ;  /* 0x0000003900807547 */ /* 0x000fea000b800000 */
[----:B------:R-:W1:Y:S01]  /*0080*/  S2R R0, SR_TID.X ;  /* 0x0000000000007919 */ /* 0x000e620000002100 */
[----:B------:R-:W2:Y:S01]  /*0090*/  LDCU UR4, c[0x0][0x390] ;  /* 0x00007200ff0477ac */ /* 0x000ea20008000800 */
[----:B------:R-:W-:Y:S01]  /*00a0*/  BSSY.RECONVERGENT B1, `(.L_x_3) ;  /* 0x000000b000017945 */ /* 0x000fe20003800200 */
[----:B------:R-:W-:Y:S02]  /*00b0*/  CS2R R14, SRZ ;  /* 0x00000000000e7805 */ /* 0x000fe4000001ff00 */
[----:B------:R-:W-:Y:S02]  /*00c0*/  CS2R R12, SRZ ;  /* 0x00000000000c7805 */ /* 0x000fe4000001ff00 */
[----:B-1----:R-:W-:Y:S01]  /*00d0*/  ISETP.GE.AND P0, PT, R0, UR8, PT ;  /* 0x0000000800007c0c */ /* 0x002fe2000bf06270 */
[----:B------:R-:W-:-:S12]  /*00e0*/  IMAD.MOV.U32 R19, RZ, RZ, R0 ;  /* 0x000000ffff137224 */ /* 0x000fd800078e0000 */
[----:B--2---:R-:W-:Y:S05]  /*00f0*/  @P0 BRA `(.L_x_4) ;  /* 0x0000000000140947 */ /* 0x004fea0003800000 */
[----:B------:R-:W1:Y:S02]  /*0100*/  LDC.64 R2, c[0x0][0x380] ;  /* 0x0000e000ff027b82 */ /* 0x000e640000000a00 */
[----:B-1----:R-:W-:-:S05]  /*0110*/  IMAD.WIDE.U32 R2, R0, 0x10, R2 ;  /* 0x0000001000027825 */ /* 0x002fca00078e0002 */
[----:B0-----:R1:W5:Y:S04]  /*0120*/  LDG.E.64.CONSTANT R14, desc[UR10][R2.64] ;  /* 0x0000000a020e7981 */ /* 0x001368000c1e9b00 */
[----:B------:R1:W5:Y:S01]  /*0130*/  LDG.E.64.CONSTANT R12, desc[UR10][R2.64+0x8] ;  /* 0x0000080a020c7981 */ /* 0x000362000c1e9b00 */
[----:B------:R-:W-:-:S07]  /*0140*/  VIADD R19, R0, 0x100 ;  /* 0x0000010000137836 */ /* 0x000fce0000000000 */
.L_x_4:
[----:B0-----:R-:W-:Y:S05]  /*0150*/  BSYNC.RECONVERGENT B1 ;  /* 0x0000000000017941 */ /* 0x001fea0003800200 */
.L_x_3:
[----:B------:R-:W-:Y:S01]  /*0160*/  ISETP.GE.AND P0, PT, R19, UR8, PT ;  /* 0x0000000813007c0c */ /* 0x000fe2000bf06270 */
[----:B------:R-:W-:-:S12]  /*0170*/  BSSY.RECONVERGENT B1, `(.L_x_5) ;  /* 0x0000099000017945 */ /* 0x000fd80003800200 */
[----:B------:R-:W-:Y:S05]  /*0180*/  @P0 BRA `(.L_x_6) ;  /* 0x00000008005c0947 */ /* 0x000fea0003800000 */
[----:B------:R-:W-:Y:S01]  /*0190*/  LOP3.LUT R4, RZ, R19, RZ, 0x33, !PT ;  /* 0x00000013ff047212 */ /* 0x000fe200078e33ff */
[----:B------:R-:W-:Y:S04]  /*01a0*/  BSSY.RECONVERGENT B2, `(.L_x_7) ;  /* 0x000002e000027945 */ /* 0x000fe80003800200 */
[----:B------:R-:W-:-:S05]  /*01b0*/  VIADD R4, R4, UR8 ;  /* 0x0000000804047c36 */ /* 0x000fca0008000000 */
[----:B-1----:R-:W-:-:S04]  /*01c0*/  LOP3.LUT R2, R4, 0x300, RZ, 0xc0, !PT ;  /* 0x0000030004027812 */ /* 0x002fc800078ec0ff */
[----:B------:R-:W-:-:S13]  /*01d0*/  ISETP.NE.AND P0, PT, R2, 0x300, PT ;  /* 0x000003000200780c */ /* 0x000fda0003f05270 */
[----:B------:R-:W-:Y:S05]  /*01e0*/  @!P0 BRA `(.L_x_8) ;  /* 0x0000000000a48947 */ /* 0x000fea0003800000 */
[----:B------:R-:W0:Y:S01]  /*01f0*/  LDC.64 R2, c[0x0][0x380] ;  /* 0x0000e000ff027b82 */ /* 0x000e220000000a00 */
[----:B------:R-:W-:-:S04]  /*0200*/  LEA.HI R5, R4, 0x1, RZ, 0x18 ;  /* 0x0000000104057811 */ /* 0x000fc800078fc0ff */
[----:B------:R-:W-:-:S05]  /*0210*/  LOP3.LUT R5, R5, 0x3, RZ, 0xc0, !PT ;  /* 0x0000000305057812 */ /* 0x000fca00078ec0ff */
[----:B------:R-:W-:Y:S02]  /*0220*/  IMAD.MOV R5, RZ, RZ, -R5 ;  /* 0x000000ffff057224 */ /* 0x000fe400078e0a05 */
[----:B0-----:R-:W-:-:S04]  /*0230*/  IMAD.WIDE.U32 R2, R19, 0x10, R2 ;  /* 0x0000001013027825 */ /* 0x001fc800078e0002 */
[----:B------:R-:W-:-:S07]  /*0240*/  IMAD.MOV.U32 R16, RZ, RZ, R2 ;  /* 0x000000ffff107224 */ /* 0x000fce00078e0002 */
.L_x_11:
[----:B------:R-:W-:-:S05]  /*0250*/  IMAD.MOV.U32 R2, RZ, RZ, R16 ;  /* 0x000000ffff027224 */ /* 0x000fca00078e0010 */
[----:B------:R-:W2:Y:S04]  /*0260*/  LDG.E.64.CONSTANT R8, desc[UR10][R2.64] ;  /* 0x0000000a02087981 */ /* 0x000ea8000c1e9b00 */
[----:B------:R-:W3:Y:S01]  /*0270*/  LDG.E.64.CONSTANT R10, desc[UR10][R2.64+0x8] ;  /* 0x0000080a020a7981 */ /* 0x000ee2000c1e9b00 */
[----:B------:R-:W-:Y:S01]  /*0280*/  VIADD R5, R5, 0x1 ;  /* 0x0000000105057836 */ /* 0x000fe20000000000 */
[----:B------:R-:W-:Y:S01]  /*0290*/  BSSY.RECONVERGENT B3, `(.L_x_9) ;  /* 0x000001b000037945 */ /* 0x000fe20003800200 */
[----:B-----5:R-:W-:Y:S01]  /*02a0*/  IMAD.MOV.U32 R21, RZ, RZ, R13 ;  /* 0x000000ffff157224 */ /* 0x020fe200078e000d */
[----:B------:R-:W-:Y:S01]  /*02b0*/  IADD3 R16, P3, PT, R2, 0x1000, RZ ;  /* 0x0000100002107810 */ /* 0x000fe20007f7e0ff */
[----:B------:R-:W-:Y:S01]  /*02c0*/  IMAD.MOV.U32 R17, RZ, RZ, R12 ;  /* 0x000000ffff117224 */ /* 0x000fe200078e000c */
[----:B------:R-:W-:Y:S01]  /*02d0*/  ISETP.NE.AND P2, PT, R5, RZ, PT ;  /* 0x000000ff0500720c */ /* 0x000fe20003f45270 */
[----:B------:R-:W-:-:S02]  /*02e0*/  IMAD.MOV.U32 R6, RZ, RZ, R14 ;  /* 0x000000ffff067224 */ /* 0x000fc400078e000e */
[----:B------:R-:W-:Y:S01]  /*02f0*/  IMAD.MOV.U32 R7, RZ, RZ, R15 ;  /* 0x000000ffff077224 */ /* 0x000fe200078e000f */
[----:B--2---:R-:W-:Y:S01]  /*0300*/  DSETP.GEU.AND P0, PT, |R14|, |R8|, PT ;  /* 0x400000080e00722a */ /* 0x004fe20003f0e200 */
[----:B------:R-:W-:Y:S02]  /*0310*/  IMAD.MOV.U32 R14, RZ, RZ, R8 ;  /* 0x000000ffff0e7224 */ /* 0x000fe400078e0008 */
[----:B---3--:R-:W-:Y:S02]  /*0320*/  IMAD.MOV.U32 R12, RZ, RZ, R10 ;  /* 0x000000ffff0c7224 */ /* 0x008fe400078e000a */
[----:B------:R-:W-:Y:S02]  /*0330*/  IMAD.MOV.U32 R13, RZ, RZ, R11 ;  /* 0x000000ffff0d7224 */ /* 0x000fe400078e000b */
[----:B------:R-:W-:-:S07]  /*0340*/  IMAD.MOV.U32 R15, RZ, RZ, R9 ;  /* 0x000000ffff0f7224 */ /* 0x000fce00078e0009 */
[----:B------:R-:W-:Y:S05]  /*0350*/  @!P0 BRA `(.L_x_10) ;  /* 0x0000000000388947 */ /* 0x000fea0003800000 */
[----:B------:R-:W-:Y:S01]  /*0360*/  DSETP.GEU.AND P0, PT, |R8|, |R6|, PT ;  /* 0x400000060800722a */ /* 0x000fe20003f0e200 */
[----:B------:R-:W-:Y:S02]  /*0370*/  IMAD.MOV.U32 R14, RZ, RZ, R6 ;  /* 0x000000ffff0e7224 */ /* 0x000fe400078e0006 */
[----:B------:R-:W-:Y:S02]  /*0380*/  IMAD.MOV.U32 R15, RZ, RZ, R7 ;  /* 0x000000ffff0f7224 */ /* 0x000fe400078e0007 */
[----:B------:R-:W-:Y:S02]  /*0390*/  IMAD.MOV.U32 R12, RZ, RZ, R17 ;  /* 0x000000ffff0c7224 */ /* 0x000fe400078e0011 */
[----:B------:R-:W-:-:S07]  /*03a0*/  IMAD.MOV.U32 R13, RZ, RZ, R21 ;  /* 0x000000ffff0d7224 */ /* 0x000fce00078e0015 */
[----:B------:R-:W-:Y:S05]  /*03b0*/  @!P0 BRA `(.L_x_10) ;  /* 0x0000000000208947 */ /* 0x000fea0003800000 */
[CC--:B------:R-:W-:Y:S02]  /*03c0*/  ISETP.GE.U32.AND P1, PT, R17.reuse, R10.reuse, PT ;  /* 0x0000000a1100720c */ /* 0x0c0fe40003f26070 */
[----:B------:R-:W-:Y:S02]  /*03d0*/  ISETP.LT.U32.AND P0, PT, R17, R10, PT ;  /* 0x0000000a1100720c */ /* 0x000fe40003f01070 */
[CC--:B------:R-:W-:Y:S02]  /*03e0*/  ISETP.GE.AND.EX P1, PT, R21.reuse, R11.reuse, PT, P1 ;  /* 0x0000000b1500720c */ /* 0x0c0fe40003f26310 */
[----:B------:R-:W-:Y:S02]  /*03f0*/  ISETP.LT.AND.EX P0, PT, R21, R11, PT, P0 ;  /* 0x0000000b1500720c */ /* 0x000fe40003f01300 */
[----:B------:R-:W-:Y:S02]  /*0400*/  FSEL R14, R6, R8, !P1 ;  /* 0x00000008060e7208 */ /* 0x000fe40004800000 */
[----:B------:R-:W-:-:S02]  /*0410*/  FSEL R15, R7, R9, !P1 ;  /* 0x00000009070f7208 */ /* 0x000fc40004800000 */
[----:B------:R-:W-:Y:S02]  /*0420*/  SEL R12, R17, R10, P0 ;  /* 0x0000000a110c7207 */ /* 0x000fe40000000000 */
[----:B------:R-:W-:-:S07]  /*0430*/  SEL R13, R21, R11, P0 ;  /* 0x0000000b150d7207 */ /* 0x000fce0000000000 */
.L_x_10:
[----:B------:R-:W-:Y:S05]  /*0440*/  BSYNC.RECONVERGENT B3 ;  /* 0x0000000000037941 */ /* 0x000fea0003800200 */
.L_x_9:
[----:B------:R-:W-:Y:S02]  /*0450*/  IMAD.X R3, RZ, RZ, R3, P3 ;  /* 0x000000ffff037224 */ /* 0x000fe400018e0603 */
[----:B------:R-:W-:Y:S01]  /*0460*/  VIADD R19, R19, 0x100 ;  /* 0x0000010013137836 */ /* 0x000fe20000000000 */
[----:B------:R-:W-:Y:S06]  /*0470*/  @P2 BRA `(.L_x_11) ;  /* 0xfffffffc00742947 */ /* 0x000fec000383ffff */
.L_x_8:
[----:B------:R-:W-:Y:S05]  /*0480*/  BSYNC.RECONVERGENT B2 ;  /* 0x0000000000027941 */ /* 0x000fea0003800200 */
.L_x_7:
[----:B------:R-:W0:Y:S01]  /*0490*/  LDC.64 R8, c[0x0][0x380] ;  /* 0x0000e000ff087b82 */ /* 0x000e220000000a00 */
[----:B------:R-:W-:-:S13]  /*04a0*/  ISETP.GE.U32.AND P0, PT, R4, 0x300, PT ;  /* 0x000003000400780c */ /* 0x000fda0003f06070 */
[----:B------:R-:W-:Y:S05]  /*04b0*/  @!P0 BRA `(.L_x_6) ;  /* 0x0000000400908947 */ /* 0x000fea0003800000 */
.L_x_20:
[----:B0-----:R-:W-:-:S05]  /*04c0*/  IMAD.WIDE R20, R19, 0x10, R8 ;  /* 0x0000001013147825 */ /* 0x001fca00078e0208 */
[----:B------:R-:W2:Y:S04]  /*04d0*/  LDG.E.64.CONSTANT R10, desc[UR10][R20.64] ;  /* 0x0000000a140a7981 */ /* 0x000ea8000c1e9b00 */
[----:B------:R-:W3:Y:S04]  /*04e0*/  LDG.E.64.CONSTANT R16, desc[UR10][R20.64+0x8] ;  /* 0x0000080a14107981 */ /* 0x000ee8000c1e9b00 */
[----:B-----5:R0:W5:Y:S04]  /*04f0*/  LDG.E.64.CONSTANT R6, desc[UR10][R20.64+0x1000] ;  /* 0x0010000a14067981 */ /* 0x020168000c1e9b00 */
[----:B------:R0:W5:Y:S01]  /*0500*/  LDG.E.64.CONSTANT R4, desc[UR10][R20.64+0x1008] ;  /* 0x0010080a14047981 */ /* 0x000162000c1e9b00 */
[----:B------:R-:W-:Y:S01]  /*0510*/  BSSY.RECONVERGENT B2, `(.L_x_12) ;  /* 0x0000015000027945 */ /* 0x000fe20003800200 */
[----:B--2---:R-:W-:Y:S01]  /*0520*/  DSETP.GEU.AND P0, PT, |R14|, |R10|, PT ;  /* 0x4000000a0e00722a */ /* 0x004fe20003f0e200 */
[----:B------:R-:W-:-:S02]  /*0530*/  IMAD.MOV.U32 R2, RZ, RZ, R10 ;  /* 0x000000ffff027224 */ /* 0x000fc400078e000a */
[----:B------:R-:W-:Y:S02]  /*0540*/  IMAD.MOV.U32 R3, RZ, RZ, R11 ;  /* 0x000000ffff037224 */ /* 0x000fe400078e000b */
[----:B---3--:R-:W-:Y:S02]  /*0550*/  IMAD.MOV.U32 R23, RZ, RZ, R16 ;  /* 0x000000ffff177224 */ /* 0x008fe400078e0010 */
[----:B------:R-:W-:-:S07]  /*0560*/  IMAD.MOV.U32 R25, RZ, RZ, R17 ;  /* 0x000000ffff197224 */ /* 0x000fce00078e0011 */
[----:B0-----:R-:W-:Y:S05]  /*0570*/  @!P0 BRA `(.L_x_13) ;  /* 0x0000000000388947 */ /* 0x001fea0003800000 */
[----:B------:R-:W-:Y:S01]  /*0580*/  DSETP.GEU.AND P0, PT, |R10|, |R14|, PT ;  /* 0x4000000e0a00722a */ /* 0x000fe20003f0e200 */
[----:B------:R-:W-:Y:S02]  /*0590*/  IMAD.MOV.U32 R23, RZ, RZ, R12 ;  /* 0x000000ffff177224 */ /* 0x000fe400078e000c */
[----:B------:R-:W-:Y:S02]  /*05a0*/  IMAD.MOV.U32 R25, RZ, RZ, R13 ;  /* 0x000000ffff197224 */ /* 0x000fe400078e000d */
[----:B------:R-:W-:Y:S02]  /*05b0*/  IMAD.MOV.U32 R2, RZ, RZ, R14 ;  /* 0x000000ffff027224 */ /* 0x000fe400078e000e */
[----:B------:R-:W-:-:S07]  /*05c0*/  IMAD.MOV.U32 R3, RZ, RZ, R15 ;  /* 0x000000ffff037224 */ /* 0x000fce00078e000f */
[----:B------:R-:W-:Y:S05]  /*05d0*/  @!P0 BRA `(.L_x_13) ;  /* 0x0000000000208947 */ /* 0x000fea0003800000 */
[CC--:B------:R-:W-:Y:S02]  /*05e0*/  ISETP.LT.U32.AND P1, PT, R12.reuse, R16.reuse, PT ;  /* 0x000000100c00720c */ /* 0x0c0fe40003f21070 */
[CC--:B------:R-:W-:Y:S02]  /*05f0*/  ISETP.GE.U32.AND P0, PT, R12.reuse, R16.reuse, PT ;  /* 0x000000100c00720c */ /* 0x0c0fe40003f06070 */
[CC--:B------:R-:W-:Y:S02]  /*0600*/  ISETP.LT.AND.EX P1, PT, R13.reuse, R17.reuse, PT, P1 ;  /* 0x000000110d00720c */ /* 0x0c0fe40003f21310 */
[CC--:B------:R-:W-:Y:S02]  /*0610*/  ISETP.GE.AND.EX P0, PT, R13.reuse, R17.reuse, PT, P0 ;  /* 0x000000110d00720c */ /* 0x0c0fe40003f06300 */
[----:B------:R-:W-:Y:S02]  /*0620*/  SEL R23, R12, R16, P1 ;  /* 0x000000100c177207 */ /* 0x000fe40000800000 */
[----:B------:R-:W-:-:S02]  /*0630*/  SEL R25, R13, R17, P1 ;  /* 0x000000110d197207 */ /* 0x000fc40000800000 */
[----:B------:R-:W-:Y:S02]  /*0640*/  FSEL R2, R14, R10, !P0 ;  /* 0x0000000a0e027208 */ /* 0x000fe40004000000 */
[----:B------:R-:W-:-:S07]  /*0650*/  FSEL R3, R15, R11, !P0 ;  /* 0x0000000b0f037208 */ /* 0x000fce0004000000 */
.L_x_13:
[----:B------:R-:W-:Y:S05]  /*0660*/  BSYNC.RECONVERGENT B2 ;  /* 0x0000000000027941 */ /* 0x000fea0003800200 */
.L_x_12:
[----:B------:R0:W5:Y:S04]  /*0670*/  LDG.E.64.CONSTANT R14, desc[UR10][R20.64+0x2000] ;  /* 0x0020000a140e7981 */ /* 0x000168000c1e9b00 */
[----:B------:R0:W5:Y:S04]  /*0680*/  LDG.E.64.CONSTANT R12, desc[UR10][R20.64+0x2008] ;  /* 0x0020080a140c7981 */ /* 0x000168000c1e9b00 */
[----:B------:R0:W5:Y:S04]  /*0690*/  LDG.E.64.CONSTANT R10, desc[UR10][R20.64+0x3000] ;  /* 0x0030000a140a7981 */ /* 0x000168000c1e9b00 */
[----:B------:R0:W5:Y:S02]  /*06a0*/  LDG.E.64.CONSTANT R16, desc[UR10][R20.64+0x3008] ;  /* 0x0030080a14107981 */ /* 0x000164000c1e9b00 */
[----:B-----5:R-:W-:Y:S01]  /*06b0*/  DSETP.GEU.AND P0, PT, |R2|, |R6|, PT ;  /* 0x400000060200722a */ /* 0x020fe20003f0e200 */
[----:B------:R-:W-:Y:S01]  /*06c0*/  BSSY.RECONVERGENT B2, `(.L_x_14) ;  /* 0x0000014000027945 */ /* 0x000fe20003800200 */
[----:B------:R-:W-:-:S02]  /*06d0*/  IMAD.MOV.U32 R26, RZ, RZ, R6 ;  /* 0x000000ffff1a7224 */ /* 0x000fc400078e0006 */
[----:B------:R-:W-:Y:S02]  /*06e0*/  IMAD.MOV.U32 R27, RZ, RZ, R7 ;  /* 0x000000ffff1b7224 */ /* 0x000fe400078e0007 */
[----:B------:R-:W-:Y:S02]  /*06f0*/  IMAD.MOV.U32 R29, RZ, RZ, R4 ;  /* 0x000000ffff1d7224 */ /* 0x000fe400078e0004 */
[----:B------:R-:W-:-:S06]  /*0700*/  IMAD.MOV.U32 R18, RZ, RZ, R5 ;  /* 0x000000ffff127224 */ /* 0x000fcc00078e0005 */
[----:B0-----:R-:W-:Y:S05]  /*0710*/  @!P0 BRA `(.L_x_15) ;  /* 0x0000000000388947 */ /* 0x001fea0003800000 */
        /* <DEDUP_REMOVED lines=14> */
.L_x_15:
[----:B------:R-:W-:Y:S05]  /*0800*/  BSYNC.RECONVERGENT B2 ;  /* 0x0000000000027941 */ /* 0x000fea0003800200 */
.L_x_14:
[----:B------:R-:W-:Y:S01]  /*0810*/  DSETP.GEU.AND P0, PT, |R26|, |R14|, PT ;  /* 0x4000000e1a00722a */ /* 0x000fe20003f0e200 */
[----:B------:R-:W-:Y:S01]  /*0820*/  BSSY.RECONVERGENT B2, `(.L_x_16) ;  /* 0x0000014000027945 */ /* 0x000fe20003800200 */
[----:B------:R-:W-:Y:S02]  /*0830*/  IMAD.MOV.U32 R2, RZ, RZ, R14 ;  /* 0x000000ffff027224 */ /* 0x000fe400078e000e */
[----:B------:R-:W-:Y:S02]  /*0840*/  IMAD.MOV.U32 R3, RZ, RZ, R15 ;  /* 0x000000ffff037224 */ /* 0x000fe400078e000f */
[----:B------:R-:W-:Y:S02]  /*0850*/  IMAD.MOV.U32 R5, RZ, RZ, R12 ;  /* 0x000000ffff057224 */ /* 0x000fe400078e000c */
[----:B------:R-:W-:-:S06]  /*0860*/  IMAD.MOV.U32 R7, RZ, RZ, R13 ;  /* 0x000000ffff077224 */ /* 0x000fcc00078e000d */
        /* <DEDUP_REMOVED lines=15> */
.L_x_17:
[----:B------:R-:W-:Y:S05]  /*0960*/  BSYNC.RECONVERGENT B2 ;  /* 0x0000000000027941 */ /* 0x000fea0003800200 */
.L_x_16:
        /* <DEDUP_REMOVED lines=21> */
.L_x_19:
[----:B------:R-:W-:Y:S05]  /*0ac0*/  BSYNC.RECONVERGENT B2 ;  /* 0x0000000000027941 */ /* 0x000fea0003800200 */
.L_x_18:
[----:B------:R-:W-:-:S05]  /*0ad0*/  VIADD R19, R19, 0x400 ;  /* 0x0000040013137836 */ /* 0x000fca0000000000 */
[----:B------:R-:W-:-:S13]  /*0ae0*/  ISETP.GE.AND P0, PT, R19, UR4, PT ;  /* 0x0000000413007c0c */ /* 0x000fda000bf06270 */
[----:B------:R-:W-:Y:S05]  /*0af0*/  @!P0 BRA `(.L_x_20) ;  /* 0xfffffff800708947 */ /* 0x000fea000383ffff */
.L_x_6:
[----:B------:R-:W-:Y:S05]  /*0b00*/  BSYNC.RECONVERGENT B1 ;  /* 0x0000000000017941 */ /* 0x000fea0003800200 */
.L_x_5:
[----:B------:R-:W2:Y:S02]  /*0b10*/  LDCU UR6, c[0x0][0x390] ;  /* 0x00007200ff0677ac */ /* 0x000ea40008000800 */
[----:B--2---:R-:W-:-:S09]  /*0b20*/  UISETP.GE.AND UP0, UPT, UR6, 0x100, UPT ;  /* 0x000001000600788c */ /* 0x004fd2000bf06270 */
[----:B------:R-:W-:Y:S05]  /*0b30*/  BRA.U !UP0, `(.L_x_21) ;  /* 0x0000001508507547 */ /* 0x000fea000b800000 */
[----:B0-----:R-:W0:Y:S01]  /*0b40*/  S2R R9, SR_LANEID ;  /* 0x0000000000097919 */ /* 0x001e220000000000 */
[----:B------:R-:W-:Y:S01]  /*0b50*/  BSSY.RECONVERGENT B1, `(.L_x_22) ;  /* 0x000001f000017945 */ /* 0x000fe20003800200 */
[----:B-----5:R-:W-:Y:S01]  /*0b60*/  IMAD.MOV.U32 R11, RZ, RZ, R12 ;  /* 0x000000ffff0b7224 */ /* 0x020fe200078e000c */
[----:B------:R2:W3:Y:S01]  /*0b70*/  SHFL.DOWN PT, R4, R14, 0x1, 0x1f ;  /* 0x08201f000e047f89 */ /* 0x0004e200000e0000 */
[----:B------:R-:W-:Y:S02]  /*0b80*/  IMAD.MOV.U32 R16, RZ, RZ, R13 ;  /* 0x000000ffff107224 */ /* 0x000fe400078e000d */
[----:B-1----:R-:W-:Y:S01]  /*0b90*/  IMAD.MOV.U32 R2, RZ, RZ, R14 ;  /* 0x000000ffff027224 */ /* 0x002fe200078e000e */
[----:B------:R2:W1:Y:S01]  /*0ba0*/  SHFL.DOWN PT, R5, R15, 0x1, 0x1f ;  /* 0x08201f000f057f89 */ /* 0x00046200000e0000 */
[----:B------:R-:W-:-:S03]  /*0bb0*/  IMAD.MOV.U32 R3, RZ, RZ, R15 ;  /* 0x000000ffff037224 */ /* 0x000fc600078e000f */
[----:B------:R2:W4:Y:S04]  /*0bc0*/  SHFL.DOWN PT, R7, R12, 0x1, 0x1f ;  /* 0x08201f000c077f89 */ /* 0x00052800000e0000 */
[----:B------:R2:W1:Y:S01]  /*0bd0*/  SHFL.DOWN PT, R17, R13, 0x1, 0x1f ;  /* 0x08201f000d117f89 */ /* 0x00046200000e0000 */
[----:B0-----:R-:W-:-:S13]  /*0be0*/  ISETP.GT.AND P0, PT, R9, 0x1e, PT ;  /* 0x0000001e0900780c */ /* 0x001fda0003f04270 */
[----:B-1234-:R-:W-:Y:S05]  /*0bf0*/  @P0 BRA `(.L_x_23) ;  /* 0x0000000000500947 */ /* 0x01efea0003800000 */
[----:B------:R-:W-:Y:S01]  /*0c00*/  DSETP.GEU.AND P0, PT, |R14|, |R4|, PT ;  /* 0x400000040e00722a */ /* 0x000fe20003f0e200 */
[----:B------:R-:W-:Y:S02]  /*0c10*/  IMAD.MOV.U32 R11, RZ, RZ, R7 ;  /* 0x000000ffff0b7224 */ /* 0x000fe400078e0007 */
[----:B------:R-:W-:Y:S02]  /*0c20*/  IMAD.MOV.U32 R16, RZ, RZ, R17 ;  /* 0x000000ffff107224 */ /* 0x000fe400078e0011 */
        /* <DEDUP_REMOVED lines=9> */
[CC--:B------:R-:W-:Y:S02]  /*0cc0*/  ISETP.LT.U32.AND P1, PT, R12.reuse, R7.reuse, PT ;  /* 0x000000070c00720c */ /* 0x0c0fe40003f21070 */
[C---:B------:R-:W-:Y:S02]  /*0cd0*/  ISETP.GE.U32.AND P0, PT, R12.reuse, R7, PT ;  /* 0x000000070c00720c */ /* 0x040fe40003f06070 */
[CC--:B------:R-:W-:Y:S02]  /*0ce0*/  ISETP.LT.AND.EX P1, PT, R13.reuse, R17.reuse, PT, P1 ;  /* 0x000000110d00720c */ /* 0x0c0fe40003f21310 */
[C---:B------:R-:W-:Y:S02]  /*0cf0*/  ISETP.GE.AND.EX P0, PT, R13.reuse, R17, PT, P0 ;  /* 0x000000110d00720c */ /* 0x040fe40003f06300 */
[----:B------:R-:W-:Y:S02]  /*0d00*/  SEL R11, R12, R7, P1 ;  /* 0x000000070c0b7207 */ /* 0x000fe40000800000 */
[----:B------:R-:W-:-:S02]  /*0d10*/  SEL R16, R13, R17, P1 ;  /* 0x000000110d107207 */ /* 0x000fc40000800000 */
[----:B------:R-:W-:Y:S02]  /*0d20*/  FSEL R2, R14, R4, !P0 ;  /* 0x000000040e027208 */ /* 0x000fe40004000000 */
[----:B------:R-:W-:-:S07]  /*0d30*/  FSEL R3, R15, R5, !P0 ;  /* 0x000000050f037208 */ /* 0x000fce0004000000 */
.L_x_23:
[----:B------:R-:W-:Y:S05]  /*0d40*/  BSYNC.RECONVERGENT B1 ;  /* 0x0000000000017941 */ /* 0x000fea0003800200 */
.L_x_22:
[----:B------:R-:W-:Y:S01]  /*0d50*/  ISETP.GT.AND P0, PT, R9, 0x1d, PT ;  /* 0x0000001d0900780c */ /* 0x000fe20003f04270 */
[----:B------:R0:W1:Y:S01]  /*0d60*/  SHFL.DOWN PT, R6, R2, 0x2, 0x1f ;  /* 0x08401f0002067f89 */ /* 0x00006200000e0000 */
[----:B------:R-:W-:Y:S01]  /*0d70*/  BSSY.RECONVERGENT B1, `(.L_x_24) ;  /* 0x000001d000017945 */ /* 0x000fe20003800200 */
[----:B------:R-:W-:Y:S02]  /*0d80*/  IMAD.MOV.U32 R8, RZ, RZ, R11 ;  /* 0x000000ffff087224 */ /* 0x000fe400078e000b */
[----:B------:R0:W2:Y:S01]  /*0d90*/  SHFL.DOWN PT, R7, R3, 0x2, 0x1f ;  /* 0x08401f0003077f89 */ /* 0x0000a200000e0000 */
[----:B------:R-:W-:Y:S02]  /*0da0*/  IMAD.MOV.U32 R10, RZ, RZ, R16 ;  /* 0x000000ffff0a7224 */ /* 0x000fe400078e0010 */
[----:B------:R-:W-:Y:S01]  /*0db0*/  IMAD.MOV.U32 R4, RZ, RZ, R2 ;  /* 0x000000ffff047224 */ /* 0x000fe200078e0002 */
[----:B------:R0:W3:Y:S01]  /*0dc0*/  SHFL.DOWN PT, R12, R11, 0x2, 0x1f ;  /* 0x08401f000b0c7f89 */ /* 0x0000e200000e0000 */
[----:B------:R-:W-:-:S03]  /*0dd0*/  IMAD.MOV.U32 R5, RZ, RZ, R3 ;  /* 0x000000ffff057224 */ /* 0x000fc600078e0003 */
[----:B------:R0:W4:Y:S01]  /*0de0*/  SHFL.DOWN PT, R13, R16, 0x2, 0x1f ;  /* 0x08401f00100d7f89 */ /* 0x00012200000e0000 */
[----:B------:R-:W-:Y:S05]  /*0df0*/  @P0 BRA `(.L_x_25) ;  /* 0x0000000000500947 */ /* 0x000fea0003800000 */
[----:B-12---:R-:W-:Y:S01]  /*0e00*/  DSETP.GEU.AND P0, PT, |R2|, |R6|, PT ;  /* 0x400000060200722a */ /* 0x006fe20003f0e200 */
[----:B---3--:R-:W-:Y:S02]  /*0e10*/  IMAD.MOV.U32 R8, RZ, RZ, R12 ;  /* 0x000000ffff087224 */ /* 0x008fe400078e000c */
[----:B----4-:R-:W-:Y:S02]  /*0e20*/  IMAD.MOV.U32 R10, RZ, RZ, R13 ;  /* 0x000000ffff0a7224 */ /* 0x010fe400078e000d */
        /* <DEDUP_REMOVED lines=17> */
.L_x_25:
[----:B------:R-:W-:Y:S05]  /*0f40*/  BSYNC.RECONVERGENT B1 ;  /* 0x0000000000017941 */ /* 0x000fea0003800200 */
.L_x_24:
[----:B------:R-:W-:Y:S01]  /*0f50*/  ISETP.GT.AND P0, PT, R9, 0x1b, PT ;  /* 0x0000001b0900780c */ /* 0x000fe20003f04270 */
[----:B-1----:R1:W1:Y:S01]  /*0f60*/  SHFL.DOWN PT, R6, R4, 0x4, 0x1f ;  /* 0x08801f0004067f89 */ /* 0x00226200000e0000 */
[----:B------:R-:W-:Y:S01]  /*0f70*/  BSSY.RECONVERGENT B1, `(.L_x_26) ;  /* 0x000001d000017945 */ /* 0x000fe20003800200 */
[----:B0-----:R-:W-:Y:S02]  /*0f80*/  IMAD.MOV.U32 R11, RZ, RZ, R8 ;  /* 0x000000ffff0b7224 */ /* 0x001fe400078e0008 */
[----:B--2---:R0:W2:Y:S01]  /*0f90*/  SHFL.DOWN PT, R7, R5, 0x4, 0x1f ;  /* 0x08801f0005077f89 */ /* 0x0040a200000e0000 */
[----:B---3--:R-:W-:Y:S02]  /*0fa0*/  IMAD.MOV.U32 R12, RZ, RZ, R10 ;  /* 0x000000ffff0c7224 */ /* 0x008fe400078e000a */
[----:B------:R-:W-:Y:S01]  /*0fb0*/  IMAD.MOV.U32 R2, RZ, RZ, R4 ;  /* 0x000000ffff027224 */ /* 0x000fe200078e0004 */
[----:B----4-:R0:W3:Y:S01]  /*0fc0*/  SHFL.DOWN PT, R13, R8, 0x4, 0x1f ;  /* 0x08801f00080d7f89 */ /* 0x0100e200000e0000 */
        /* <DEDUP_REMOVED lines=23> */
.L_x_27:
[----:B------:R-:W-:Y:S05]  /*1140*/  BSYNC.RECONVERGENT B1 ;  /* 0x0000000000017941 */ /* 0x000fea0003800200 */
.L_x_26:
[----:B------:R-:W-:Y:S01]  /*1150*/  ISETP.GT.AND P0, PT, R9, 0x17, PT ;  /* 0x000000170900780c */ /* 0x000fe20003f04270 */
[----:B-1----:R1:W1:Y:S01]  /*1160*/  SHFL.DOWN PT, R6, R2, 0x8, 0x1f ;  /* 0x09001f0002067f89 */ /* 0x00226200000e0000 */
[----:B------:R-:W-:Y:S01]  /*1170*/  BSSY.RECONVERGENT B1, `(.L_x_28) ;  /* 0x000001d000017945 */ /* 0x000fe20003800200 */
[----:B0-----:R-:W-:Y:S02]  /*1180*/  IMAD.MOV.U32 R8, RZ, RZ, R11 ;  /* 0x000000ffff087224 */ /* 0x001fe400078e000b */
[----:B--2---:R0:W2:Y:S01]  /*1190*/  SHFL.DOWN PT, R7, R3, 0x8, 0x1f ;  /* 0x09001f0003077f89 */ /* 0x0040a200000e0000 */
[----:B------:R-:W-:Y:S02]  /*11a0*/  IMAD.MOV.U32 R10, RZ, RZ, R12 ;  /* 0x000000ffff0a7224 */ /* 0x000fe400078e000c */
[----:B------:R-:W-:Y:S01]  /*11b0*/  IMAD.MOV.U32 R4, RZ, RZ, R2 ;  /* 0x000000ffff047224 */ /* 0x000fe200078e0002 */
[----:B------:R0:W0:Y:S01]  /*11c0*/  SHFL.DOWN PT, R14, R11, 0x8, 0x1f ;  /* 0x09001f000b0e7f89 */ /* 0x00002200000e0000 */
[----:B------:R-:W-:-:S03]  /*11d0*/  IMAD.MOV.U32 R5, RZ, RZ, R3 ;  /* 0x000000ffff057224 */ /* 0x000fc600078e0003 */
[----:B---3--:R3:W0:Y:S01]  /*11e0*/  SHFL.DOWN PT, R13, R12, 0x8, 0x1f ;  /* 0x09001f000c0d7f89 */ /* 0x00862200000e0000 */
[----:B------:R-:W-:Y:S05]  /*11f0*/  @P0 BRA `(.L_x_29) ;  /* 0x0000000000500947 */ /* 0x000fea0003800000 */
[----:B-12---:R-:W-:Y:S01]  /*1200*/  DSETP.GEU.AND P0, PT, |R2|, |R6|, PT ;  /* 0x400000060200722a */ /* 0x006fe20003f0e200 */
[----:B0-----:R-:W-:Y:S02]  /*1210*/  IMAD.MOV.U32 R8, RZ, RZ, R14 ;  /* 0x000000ffff087224 */ /* 0x001fe400078e000e */
        /* <DEDUP_REMOVED lines=18> */
.L_x_29:
[----:B------:R-:W-:Y:S05]  /*1340*/  BSYNC.RECONVERGENT B1 ;  /* 0x0000000000017941 */ /* 0x000fea0003800200 */
.L_x_28:
[----:B------:R-:W-:Y:S01]  /*1350*/  ISETP.GT.AND P0, PT, R9, 0xf, PT ;  /* 0x0000000f0900780c */ /* 0x000fe20003f04270 */
[----:B-1----:R1:W1:Y:S01]  /*1360*/  SHFL.DOWN PT, R6, R4, 0x10, 0x1f ;  /* 0x0a001f0004067f89 */ /* 0x00226200000e0000 */
[----:B------:R-:W-:Y:S01]  /*1370*/  BSSY.RECONVERGENT B1, `(.L_x_30) ;  /* 0x000001d000017945 */ /* 0x000fe20003800200 */
[----:B0-----:R-:W-:Y:S02]  /*1380*/  IMAD.MOV.U32 R14, RZ, RZ, R8 ;  /* 0x000000ffff0e7224 */ /* 0x001fe400078e0008 */
[----:B--2---:R0:W2:Y:S01]  /*1390*/  SHFL.DOWN PT, R7, R5, 0x10, 0x1f ;  /* 0x0a001f0005077f89 */ /* 0x0040a200000e0000 */
[----:B----4-:R-:W-:Y:S02]  /*13a0*/  IMAD.MOV.U32 R15, RZ, RZ, R10 ;  /* 0x000000ffff0f7224 */ /* 0x010fe400078e000a */
[----:B------:R-:W-:Y:S01]  /*13b0*/  IMAD.MOV.U32 R2, RZ, RZ, R4 ;  /* 0x000000ffff027224 */ /* 0x000fe200078e0004 */
[----:B------:R0:W4:Y:S01]  /*13c0*/  SHFL.DOWN PT, R11, R8, 0x10, 0x1f ;  /* 0x0a001f00080b7f89 */ /* 0x00012200000e0000 */
[----:B------:R-:W-:-:S03]  /*13d0*/  IMAD.MOV.U32 R3, RZ, RZ, R5 ;  /* 0x000000ffff037224 */ /* 0x000fc600078e0005 */
[----:B------:R0:W0:Y:S01]  /*13e0*/  SHFL.DOWN PT, R13, R10, 0x10, 0x1f ;  /* 0x0a001f000a0d7f89 */ /* 0x00002200000e0000 */
[----:B------:R-:W-:Y:S05]  /*13f0*/  @P0 BRA `(.L_x_31) ;  /* 0x0000000000500947 */ /* 0x000fea0003800000 */
[----:B-12---:R-:W-:Y:S01]  /*1400*/  DSETP.GEU.AND P0, PT, |R4|, |R6|, PT ;  /* 0x400000060400722a */ /* 0x006fe20003f0e200 */
[----:B----4-:R-:W-:Y:S02]  /*1410*/  IMAD.MOV.U32 R14, RZ, RZ, R11 ;  /* 0x000000ffff0e7224 */ /* 0x010fe400078e000b */
[----:B0-----:R-:W-:Y:S02]  /*1420*/  IMAD.MOV.U32 R15, RZ, RZ, R13 ;  /* 0x000000ffff0f7224 */ /* 0x001fe400078e000d */
        /* <DEDUP_REMOVED lines=17> */
.L_x_31:
[----:B------:R-:W-:Y:S05]  /*1540*/  BSYNC.RECONVERGENT B1 ;  /* 0x0000000000017941 */ /* 0x000fea0003800200 */
.L_x_30:
[----:B------:R-:W-:Y:S01]  /*1550*/  ISETP.NE.AND P0, PT, R9, RZ, PT ;  /* 0x000000ff0900720c */ /* 0x000fe20003f05270 */
[----:B------:R-:W-:-:S12]  /*1560*/  BSSY.RECONVERGENT B1, `(.L_x_32) ;  /* 0x000000a000017945 */ /* 0x000fd80003800200 */
[----:B------:R-:W-:Y:S05]  /*1570*/  @P0 BRA `(.L_x_33) ;  /* 0x0000000000200947 */ /* 0x000fea0003800000 */
[----:B-1----:R-:W1:Y:S01]  /*1580*/  S2R R6, SR_CgaCtaId ;  /* 0x0000000000067919 */ /* 0x002e620000008800 */
[----:B0-----:R-:W-:Y:S02]  /*1590*/  MOV R5, 0x400 ;  /* 0x0000040000057802 */ /* 0x001fe40000000f00 */
[----:B------:R-:W-:-:S04]  /*15a0*/  SHF.R.U32.HI R4, RZ, 0x1, R0 ;  /* 0x00000001ff047819 */ /* 0x000fc80000011600 */
[----:B------:R-:W-:Y:S02]  /*15b0*/  LOP3.LUT R4, R4, 0x1f0, RZ, 0xc0, !PT ;  /* 0x000001f004047812 */ /* 0x000fe400078ec0ff */
[----:B-1----:R-:W-:-:S05]  /*15c0*/  LEA R5, R6, R5, 0x18 ;  /* 0x0000000506057211 */ /* 0x002fca00078ec0ff */
[----:B------:R-:W-:-:S05]  /*15d0*/  IMAD.IADD R5, R4, 0x1, R5 ;  /* 0x0000000104057824 */ /* 0x000fca00078e0205 */
[----:B------:R0:W-:Y:S04]  /*15e0*/  STS.64 [R5+0x10], R14 ;  /* 0x0000100e05007388 */ /* 0x0001e80000000a00 */
[----:B------:R0:W-:Y:S02]  /*15f0*/  STS.64 [R5+0x8], R2 ;  /* 0x0000080205007388 */ /* 0x0001e40000000a00 */
.L_x_33:
[----:B------:R-:W-:Y:S05]  /*1600*/  BSYNC.RECONVERGENT B1 ;  /* 0x0000000000017941 */ /* 0x000fea0003800200 */
.L_x_32:
[----:B------:R-:W-:Y:S01]  /*1610*/  BAR.SYNC.DEFER_BLOCKING 0x0 ;  /* 0x0000000000007b1d */ /* 0x000fe20000010000 */
[----:B------:R-:W-:-:S13]  /*1620*/  ISETP.NE.AND P1, PT, R0, RZ, PT ;  /* 0x000000ff0000720c */ /* 0x000fda0003f25270 */
[----:B------:R-:W-:Y:S05]  /*1630*/  @P1 BRA `(.L_x_34) ;  /* 0x0000005400881947 */ /* 0x000fea0003800000 */
[----:B0-----:R-:W0:Y:S01]  /*1640*/  S2R R5, SR_CgaCtaId ;  /* 0x0000000000057919 */ /* 0x001e220000008800 */
[----:B------:R-:W-:Y:S01]  /*1650*/  MOV R0, 0x400 ;  /* 0x0000040000007802 */ /* 0x000fe20000000f00 */
[----:B------:R-:W-:Y:S03]  /*1660*/  BSSY.RECONVERGENT B1, `(.L_x_35) ;  /* 0x000001a000017945 */ /* 0x000fe60003800200 */
[----:B0-----:R-:W-:-:S05]  /*1670*/  LEA R0, R5, R0, 0x18 ;  /* 0x0000000005007211 */ /* 0x001fca00078ec0ff */
[----:B------:R-:W0:Y:S04]  /*1680*/  LDS.64 R16, [R0+0x18] ;  /* 0x0000180000107984 */ /* 0x000e280000000a00 */
[----:B-12---:R-:W1:Y:S04]  /*1690*/  LDS.128 R4, [R0+0x20] ;  /* 0x0000200000047984 */ /* 0x006e680000000c00 */
[----:B---3--:R2:W3:Y:S04]  /*16a0*/  LDS.64 R12, [R0+0x80] ;  /* 0x00008000000c7984 */ /* 0x0084e80000000a00 */
[----:B----4-:R2:W4:Y:S01]  /*16b0*/  LDS.128 R8, [R0+0x30] ;  /* 0x0000300000087984 */ /* 0x0105220000000c00 */
[----:B0-----:R-:W-:Y:S01]  /*16c0*/  DSETP.GEU.AND P0, PT, |R2|, |R16|, PT ;  /* 0x400000100200722a */ /* 0x001fe20003f0e200 */
[----:B------:R-:W-:-:S02]  /*16d0*/  IMAD.MOV.U32 R24, RZ, RZ, R16 ;  /* 0x000000ffff187224 */ /* 0x000fc400078e0010 */
[----:B------:R-:W-:Y:S02]  /*16e0*/  IMAD.MOV.U32 R25, RZ, RZ, R17 ;  /* 0x000000ffff197224 */ /* 0x000fe400078e0011 */
[----:B-1----:R-:W-:Y:S02]  /*16f0*/  IMAD.MOV.U32 R26, RZ, RZ, R4 ;  /* 0x000000ffff1a7224 */ /* 0x002fe400078e0004 */
[----:B------:R-:W-:-:S07]  /*1700*/  IMAD.MOV.U32 R27, RZ, RZ, R5 ;  /* 0x000000ffff1b7224 */ /* 0x000fce00078e0005 */
[----:B--234-:R-:W-:Y:S05]  /*1710*/  @!P0 BRA `(.L_x_36) ;  /* 0x0000000000388947 */ /* 0x01cfea0003800000 */
        /* <DEDUP_REMOVED lines=14> */
.L_x_36:
[----:B------:R-:W-:Y:S05]  /*1800*/  BSYNC.RECONVERGENT B1 ;  /* 0x0000000000017941 */ /* 0x000fea0003800200 */
.L_x_35:
[----:B------:R0:W1:Y:S01]  /*1810*/  LDS.128 R16, [R0+0x40] ;  /* 0x0000400000107984 */ /* 0x0000620000000c00 */
[----:B------:R-:W-:Y:S01]  /*1820*/  DSETP.GEU.AND P0, PT, |R24|, |R6|, PT ;  /* 0x400000061800722a */ /* 0x000fe20003f0e200 */
[----:B------:R-:W-:Y:S01]  /*1830*/  BSSY.RECONVERGENT B1, `(.L_x_37) ;  /* 0x0000015000017945 */ /* 0x000fe20003800200 */
[----:B------:R-:W-:Y:S01]  /*1840*/  IMAD.MOV.U32 R4, RZ, RZ, R6 ;  /* 0x000000ffff047224 */ /* 0x000fe200078e0006 */
[----:B------:R0:W2:Y:S01]  /*1850*/  LDS.128 R20, [R0+0x50] ;  /* 0x0000500000147984 */ /* 0x0000a20000000c00 */
        /* <DEDUP_REMOVED lines=18> */
.L_x_38:
[----:B------:R-:W-:Y:S05]  /*1980*/  BSYNC.RECONVERGENT B1 ;  /* 0x0000000000017941 */ /* 0x000fea0003800200 */
.L_x_37:
[----:B------:R-:W-:Y:S01]  /*1990*/  DSETP.GEU.AND P0, PT, |R4|, |R10|, PT ;  /* 0x4000000a0400722a */ /* 0x000fe20003f0e200 */
[----:B------:R-:W-:Y:S01]  /*19a0*/  BSSY.RECONVERGENT B1, `(.L_x_39) ;  /* 0x0000014000017945 */ /* 0x000fe20003800200 */
[----:B------:R-:W-:Y:S02]  /*19b0*/  IMAD.MOV.U32 R2, RZ, RZ, R10 ;  /* 0x000000ffff027224 */ /* 0x000fe400078e000a */
[----:B------:R-:W-:Y:S02]  /*19c0*/  IMAD.MOV.U32 R3, RZ, RZ, R11 ;  /* 0x000000ffff037224 */ /* 0x000fe400078e000b */
[----:B-1----:R-:W-:Y:S02]  /*19d0*/  IMAD.MOV.U32 R27, RZ, RZ, R16 ;  /* 0x000000ffff1b7224 */ /* 0x002fe400078e0010 */
        /* <DEDUP_REMOVED lines=16> */
.L_x_40:
[----:B------:R-:W-:Y:S05]  /*1ae0*/  BSYNC.RECONVERGENT B1 ;  /* 0x0000000000017941 */ /* 0x000fea0003800200 */
.L_x_39:
[----:B------:R0:W1:Y:S01]  /*1af0*/  LDS.128 R8, [R0+0x60] ;  /* 0x0000600000087984 */ /* 0x0000620000000c00 */
[----:B------:R-:W-:Y:S01]  /*1b00*/  DSETP.GEU.AND P0, PT, |R2|, |R18|, PT ;  /* 0x400000120200722a */ /* 0x000fe20003f0e200 */
[----:B------:R-:W-:Y:S01]  /*1b10*/  BSSY.RECONVERGENT B1, `(.L_x_41) ;  /* 0x0000015000017945 */ /* 0x000fe20003800200 */
[----:B------:R-:W-:Y:S01]  /*1b20*/  IMAD.MOV.U32 R14, RZ, RZ, R18 ;  /* 0x000000ffff0e7224 */ /* 0x000fe200078e0012 */
[----:B------:R0:W3:Y:S01]  /*1b30*/  LDS.128 R4, [R0+0x70] ;  /* 0x0000700000047984 */ /* 0x0000e20000000c00 */
[----:B------:R-:W-:Y:S02]  /*1b40*/  IMAD.MOV.U32 R15, RZ, RZ, R19 ;  /* 0x000000ffff0f7224 */ /* 0x000fe400078e0013 */
[----:B--2---:R-:W-:Y:S02]  /*1b50*/  IMAD.MOV.U32 R17, RZ, RZ, R20 ;  /* 0x000000ffff117224 */ /* 0x004fe400078e0014 */
        /* <DEDUP_REMOVED lines=16> */
.L_x_42:
[----:B------:R-:W-:Y:S05]  /*1c60*/  BSYNC.RECONVERGENT B1 ;  /* 0x0000000000017941 */ /* 0x000fea0003800200 */
.L_x_41:
        /* <DEDUP_REMOVED lines=21> */
.L_x_44:
[----:B------:R-:W-:Y:S05]  /*1dc0*/  BSYNC.RECONVERGENT B1 ;  /* 0x0000000000017941 */ /* 0x000fea0003800200 */
.L_x_43:
[----:B------:R-:W-:Y:S01]  /*1dd0*/  DSETP.GEU.AND P0, PT, |R2|, |R10|, PT ;  /* 0x4000000a0200722a */ /* 0x000fe20003f0e200 */
[----:B------:R-:W-:Y:S01]  /*1de0*/  BSSY.RECONVERGENT B1, `(.L_x_45) ;  /* 0x0000014000017945 */ /* 0x000fe20003800200 */
[----:B------:R-:W-:Y:S02]  /*1df0*/  IMAD.MOV.U32 R8, RZ, RZ, R10 ;  /* 0x000000ffff087224 */ /* 0x000fe400078e000a */
[----:B------:R-:W-:Y:S02]  /*1e00*/  IMAD.MOV.U32 R9, RZ, RZ, R11 ;  /* 0x000000ffff097224 */ /* 0x000fe400078e000b */
[----:B---3--:R-:W-:Y:S02]  /*1e10*/  IMAD.MOV.U32 R17, RZ, RZ, R4 ;  /* 0x000000ffff117224 */ /* 0x008fe400078e0004 */
        /* <DEDUP_REMOVED lines=16> */
.L_x_46:
[----:B------:R-:W-:Y:S05]  /*1f20*/  BSYNC.RECONVERGENT B1 ;  /* 0x0000000000017941 */ /* 0x000fea0003800200 */
.L_x_45:
        /* <DEDUP_REMOVED lines=19> */
[----:B------:R-:W-:Y:S01]  /*2060*/  SEL R15, R0, R13, P2 ;  /* 0x0000000d000f7207 */ /* 0x000fe20001000000 */
[----:B------:R-:W-:Y:S06]  /*2070*/  BRA `(.L_x_34) ;  /* 0x0000004800f87947 */ /* 0x000fec0003800000 */
.L_x_21:
[----:B------:R-:W2:Y:S01]  /*2080*/  S2R R4, SR_LANEID ;  /* 0x0000000000047919 */ /* 0x000ea20000000000 */
[----:B-1----:R-:W-:Y:S01]  /*2090*/  LOP3.LUT R2, R0, 0x3e0, RZ, 0xc0, !PT ;  /* 0x000003e000027812 */ /* 0x002fe200078ec0ff */
[----:B------:R-:W-:Y:S01]  /*20a0*/  BSSY.RECONVERGENT B1, `(.L_x_47) ;  /* 0x0000024000017945 */ /* 0x000fe20003800200 */
[----:B-----5:R-:W-:Y:S02]  /*20b0*/  IMAD.MOV.U32 R16, RZ, RZ, R12 ;  /* 0x000000ffff107224 */ /* 0x020fe400078e000c */
[----:B------:R-:W-:Y:S02]  /*20c0*/  IMAD.MOV.U32 R18, RZ, RZ, R13 ;  /* 0x000000ffff127224 */ /* 0x000fe400078e000d */
[----:B------:R-:W-:Y:S01]  /*20d0*/  VIADD R3, R2, 0x20 ;  /* 0x0000002002037836 */ /* 0x000fe20000000000 */
[----:B------:R-:W-:-:S04]  /*20e0*/  LOP3.LUT R2, RZ, R2, RZ, 0x33, !PT ;  /* 0x00000002ff027212 */ /* 0x000fc800078e33ff */
[----:B------:R-:W-:Y:S01]  /*20f0*/  ISETP.GT.AND P0, PT, R3, UR6, PT ;  /* 0x0000000603007c0c */ /* 0x000fe2000bf04270 */
[----:B------:R-:W-:Y:S02]  /*2100*/  VIADD R2, R2, UR6 ;  /* 0x0000000602027c36 */ /* 0x000fe40008000000 */
[----:B------:R-:W-:-:S03]  /*2110*/  IMAD.MOV.U32 R3, RZ, RZ, R15 ;  /* 0x000000ffff037224 */ /* 0x000fc600078e000f */
[----:B------:R-:W-:Y:S01]  /*2120*/  SEL R5, R2, 0x1f, P0 ;  /* 0x0000001f02057807 */ /* 0x000fe20000000000 */
[----:B------:R-:W-:-:S04]  /*2130*/  IMAD.MOV.U32 R2, RZ, RZ, R14 ;  /* 0x000000ffff027224 */ /* 0x000fc800078e000e */
[----:B------:R1:W3:Y:S04]  /*2140*/  SHFL.DOWN PT, R6, R14, 0x1, R5 ;  /* 0x082000000e067989 */ /* 0x0002e800000e0005 */
[----:B------:R1:W4:Y:S04]  /*2150*/  SHFL.DOWN PT, R7, R15, 0x1, R5 ;  /* 0x082000000f077989 */ /* 0x00032800000e0005 */
[----:B0-----:R1:W0:Y:S01]  /*2160*/  SHFL.DOWN PT, R9, R12, 0x1, R5 ;  /* 0x082000000c097989 */ /* 0x00122200000e0005 */
[----:B--2---:R-:W-:-:S03]  /*2170*/  ISETP.GE.AND P0, PT, R4, R5, PT ;  /* 0x000000050400720c */ /* 0x004fc60003f06270 */
[----:B------:R1:W2:Y:S10]  /*2180*/  SHFL.DOWN PT, R11, R13, 0x1, R5 ;  /* 0x082000000d0b7989 */ /* 0x0002b400000e0005 */
[----:B-1----:R-:W-:Y:S05]  /*2190*/  @P0 BRA `(.L_x_48) ;  /* 0x0000000000500947 */ /* 0x002fea0003800000 */
[----:B---34-:R-:W-:Y:S01]  /*21a0*/  DSETP.GEU.AND P0, PT, |R14|, |R6|, PT ;  /* 0x400000060e00722a */ /* 0x018fe20003f0e200 */
[----:B0-----:R-:W-:Y:S02]  /*21b0*/  IMAD.MOV.U32 R16, RZ, RZ, R9 ;  /* 0x000000ffff107224 */ /* 0x001fe400078e0009 */
[----:B--2---:R-:W-:Y:S02]  /*21c0*/  IMAD.MOV.U32 R18, RZ, RZ, R11 ;  /* 0x000000ffff127224 */ /* 0x004fe400078e000b */
        /* <DEDUP_REMOVED lines=17> */
.L_x_48:
[----:B------:R-:W-:Y:S05]  /*22e0*/  BSYNC.RECONVERGENT B1 ;  /* 0x0000000000017941 */ /* 0x000fea0003800200 */
.L_x_47:
[----:B---3--:R-:W-:Y:S01]  /*22f0*/  VIADD R6, R4, 0x2 ;  /* 0x0000000204067836 */ /* 0x008fe20000000000 */
[----:B------:R1:W3:Y:S01]  /*2300*/  SHFL.DOWN PT, R8, R2, 0x2, R5 ;  /* 0x0840000002087989 */ /* 0x0002e200000e0005 */
[----:B------:R-:W-:Y:S01]  /*2310*/  BSSY.RECONVERGENT B1, `(.L_x_49) ;  /* 0x000001e000017945 */ /* 0x000fe20003800200 */
[----:B------:R-:W-:Y:S02]  /*2320*/  IMAD.MOV.U32 R10, RZ, RZ, R16 ;  /* 0x000000ffff0a7224 */ /* 0x000fe400078e0010 */
[----:B------:R-:W-:Y:S01]  /*2330*/  ISETP.GT.AND P0, PT, R6, R5, PT ;  /* 0x000000050600720c */ /* 0x000fe20003f04270 */
[----:B0-----:R1:W0:Y:S01]  /*2340*/  SHFL.DOWN PT, R9, R3, 0x2, R5 ;  /* 0x0840000003097989 */ /* 0x00122200000e0005 */
[----:B------:R-:W-:Y:S02]  /*2350*/  IMAD.MOV.U32 R12, RZ, RZ, R18 ;  /* 0x000000ffff0c7224 */ /* 0x000fe400078e0012 */
[----:B------:R-:W-:Y:S01]  /*2360*/  IMAD.MOV.U32 R6, RZ, RZ, R2 ;  /* 0x000000ffff067224 */ /* 0x000fe200078e0002 */
[----:B--2---:R1:W2:Y:S01]  /*2370*/  SHFL.DOWN PT, R11, R16, 0x2, R5 ;  /* 0x08400000100b7989 */ /* 0x0042a200000e0005 */
[----:B----4-:R-:W-:-:S03]  /*2380*/  IMAD.MOV.U32 R7, RZ, RZ, R3 ;  /* 0x000000ffff077224 */ /* 0x010fc600078e0003 */
[----:B------:R1:W4:Y:S04]  /*2390*/  SHFL.DOWN PT, R13, R18, 0x2, R5 ;  /* 0x08400000120d7989 */ /* 0x00032800000e0005 */
[----:B------:R-:W-:Y:S05]  /*23a0*/  @P0 BRA `(.L_x_50) ;  /* 0x0000000000500947 */ /* 0x000fea0003800000 */
[----:B0--3--:R-:W-:Y:S01]  /*23b0*/  DSETP.GEU.AND P0, PT, |R2|, |R8|, PT ;  /* 0x400000080200722a */ /* 0x009fe20003f0e200 */
[----:B--2---:R-:W-:Y:S02]  /*23c0*/  IMAD.MOV.U32 R10, RZ, RZ, R11 ;  /* 0x000000ffff0a7224 */ /* 0x004fe400078e000b */
        /* <DEDUP_REMOVED lines=18> */
.L_x_50:
[----:B------:R-:W-:Y:S05]  /*24f0*/  BSYNC.RECONVERGENT B1 ;  /* 0x0000000000017941 */ /* 0x000fea0003800200 */
.L_x_49:
[----:B-1----:R-:W-:Y:S01]  /*2500*/  VIADD R2, R4, 0x4 ;  /* 0x0000000404027836 */ /* 0x002fe20000000000 */
[----:B---3--:R1:W3:Y:S01]  /*2510*/  SHFL.DOWN PT, R8, R6, 0x4, R5 ;  /* 0x0880000006087989 */ /* 0x0082e200000e0005 */
[----:B------:R-:W-:Y:S01]  /*2520*/  BSSY.RECONVERGENT B1, `(.L_x_51) ;  /* 0x000001e000017945 */ /* 0x000fe20003800200 */
[----:B------:R-:W-:Y:S02]  /*2530*/  IMAD.MOV.U32 R14, RZ, RZ, R10 ;  /* 0x000000ffff0e7224 */ /* 0x000fe400078e000a */
[----:B------:R-:W-:Y:S01]  /*2540*/  ISETP.GT.AND P0, PT, R2, R5, PT ;  /* 0x000000050200720c */ /* 0x000fe20003f04270 */
[----:B0-----:R1:W0:Y:S01]  /*2550*/  SHFL.DOWN PT, R9, R7, 0x4, R5 ;  /* 0x0880000007097989 */ /* 0x00122200000e0005 */
[----:B------:R-:W-:Y:S02]  /*2560*/  IMAD.MOV.U32 R16, RZ, RZ, R12 ;  /* 0x000000ffff107224 */ /* 0x000fe400078e000c */
[----:B------:R-:W-:Y:S01]  /*2570*/  IMAD.MOV.U32 R2, RZ, RZ, R6 ;  /* 0x000000ffff027224 */ /* 0x000fe200078e0006 */
[----:B--2---:R1:W2:Y:S01]  /*2580*/  SHFL.DOWN PT, R11, R10, 0x4, R5 ;  /* 0x088000000a0b7989 */ /* 0x0042a200000e0005 */
[----:B------:R-:W-:-:S03]  /*2590*/  IMAD.MOV.U32 R3, RZ, RZ, R7 ;  /* 0x000000ffff037224 */ /* 0x000fc600078e0007 */
[----:B----4-:R1:W4:Y:S04]  /*25a0*/  SHFL.DOWN PT, R13, R12, 0x4, R5 ;  /* 0x088000000c0d7989 */ /* 0x01032800000e0005 */
        /* <DEDUP_REMOVED lines=21> */
.L_x_52:
[----:B------:R-:W-:Y:S05]  /*2700*/  BSYNC.RECONVERGENT B1 ;  /* 0x0000000000017941 */ /* 0x000fea0003800200 */
.L_x_51:
        /* <DEDUP_REMOVED lines=32> */
.L_x_54:
[----:B------:R-:W-:Y:S05]  /*2910*/  BSYNC.RECONVERGENT B1 ;  /* 0x0000000000017941 */ /* 0x000fea0003800200 */
.L_x_53:
        /* <DEDUP_REMOVED lines=32> */
.L_x_56:
[----:B------:R-:W-:Y:S05]  /*2b20*/  BSYNC.RECONVERGENT B1 ;  /* 0x0000000000017941 */ /* 0x000fea0003800200 */
.L_x_55:
[----:B------:R-:W-:Y:S01]  /*2b30*/  ISETP.NE.AND P0, PT, R4, RZ, PT ;  /* 0x000000ff0400720c */ /* 0x000fe20003f05270 */
[----:B------:R-:W-:-:S12]  /*2b40*/  BSSY.RECONVERGENT B1, `(.L_x_57) ;  /* 0x000000a000017945 */ /* 0x000fd80003800200 */
[----:B------:R-:W-:Y:S05]  /*2b50*/  @P0 BRA `(.L_x_58) ;  /* 0x0000000000200947 */ /* 0x000fea0003800000 */
[----:B-1----:R-:W1:Y:S01]  /*2b60*/  S2R R6, SR_CgaCtaId ;  /* 0x0000000000067919 */ /* 0x002e620000008800 */
[----:B------:R-:W-:Y:S02]  /*2b70*/  MOV R5, 0x400 ;  /* 0x0000040000057802 */ /* 0x000fe40000000f00 */
[----:B------:R-:W-:-:S04]  /*2b80*/  SHF.R.U32.HI R4, RZ, 0x1, R0 ;  /* 0x00000001ff047819 */ /* 0x000fc80000011600 */
[----:B------:R-:W-:Y:S02]  /*2b90*/  LOP3.LUT R4, R4, 0x1f0, RZ, 0xc0, !PT ;  /* 0x000001f004047812 */ /* 0x000fe400078ec0ff */
[----:B-1----:R-:W-:-:S05]  /*2ba0*/  LEA R5, R6, R5, 0x18 ;  /* 0x0000000506057211 */ /* 0x002fca00078ec0ff */
[----:B------:R-:W-:-:S05]  /*2bb0*/  IMAD.IADD R5, R4, 0x1, R5 ;  /* 0x0000000104057824 */ /* 0x000fca00078e0205 */
[----:B------:R1:W-:Y:S04]  /*2bc0*/  STS.64 [R5+0x10], R14 ;  /* 0x0000100e05007388 */ /* 0x0003e80000000a00 */
[----:B------:R1:W-:Y:S02]  /*2bd0*/  STS.64 [R5+0x8], R2 ;  /* 0x0000080205007388 */ /* 0x0003e40000000a00 */
.L_x_58:
[----:B------:R-:W-:Y:S05]  /*2be0*/  BSYNC.RECONVERGENT B1 ;  /* 0x0000000000017941 */ /* 0x000fea0003800200 */
.L_x_57:
[----:B------:R-:W-:Y:S01]  /*2bf0*/  BAR.SYNC.DEFER_BLOCKING 0x0 ;  /* 0x0000000000007b1d */ /* 0x000fe20000010000 */
[----:B------:R-:W-:-:S13]  /*2c00*/  ISETP.NE.AND P1, PT, R0, RZ, PT ;  /* 0x000000ff0000720c */ /* 0x000fda0003f25270 */
[----:B------:R-:W-:Y:S05]  /*2c10*/  @P1 BRA `(.L_x_34) ;  /* 0x0000004000101947 */ /* 0x000fea0003800000 */
[----:B------:R-:W-:Y:S01]  /*2c20*/  UISETP.GE.AND UP0, UPT, UR6, 0x21, UPT ;  /* 0x000000210600788c */ /* 0x000fe2000bf06270 */
[----:B--2---:R-:W-:Y:S02]  /*2c30*/  IMAD.MOV.U32 R11, RZ, RZ, R14 ;  /* 0x000000ffff0b7224 */ /* 0x004fe400078e000e */
[----:B---3--:R-:W-:Y:S02]  /*2c40*/  IMAD.MOV.U32 R8, RZ, RZ, R15 ;  /* 0x000000ffff087224 */ /* 0x008fe400078e000f */
[----:B------:R-:W-:Y:S02]  /*2c50*/  IMAD.MOV.U32 R4, RZ, RZ, R2 ;  /* 0x000000ffff047224 */ /* 0x000fe400078e0002 */
[----:B-1----:R-:W-:Y:S02]  /*2c60*/  IMAD.MOV.U32 R5, RZ, RZ, R3 ;  /* 0x000000ffff057224 */ /* 0x002fe400078e0003 */
[----:B------:R-:W-:Y:S05]  /*2c70*/  BRA.U !UP0, `(.L_x_59) ;  /* 0x00000001086c7547 */ /* 0x000fea000b800000 */
[----:B------:R-:W1:Y:S01]  /*2c80*/  S2UR UR5, SR_CgaCtaId ;  /* 0x00000000000579c3 */ /* 0x000e620000008800 */
[----:B------:R-:W-:Y:S01]  /*2c90*/  UMOV UR4, 0x400 ;  /* 0x0000040000047882 */ /* 0x000fe20000000000 */
[----:B------:R-:W-:Y:S01]  /*2ca0*/  BSSY.RECONVERGENT B1, `(.L_x_59) ;  /* 0x0000018000017945 */ /* 0x000fe20003800200 */
[----:B-1----:R-:W-:-:S09]  /*2cb0*/  ULEA UR4, UR5, UR4, 0x18 ;  /* 0x0000000405047291 */ /* 0x002fd2000f8ec0ff */
[----:B------:R-:W1:Y:S04]  /*2cc0*/  LDS.64 R6, [UR4+0x18] ;  /* 0x00001804ff067984 */ /* 0x000e680008000a00 */
[----:B----4-:R-:W2:Y:S01]  /*2cd0*/  LDS.64 R12, [UR4+0x20] ;  /* 0x00002004ff0c7984 */ /* 0x010ea20008000a00 */
[----:B-1----:R-:W-:Y:S01]  /*2ce0*/  DSETP.GEU.AND P0, PT, |R2|, |R6|, PT ;  /* 0x400000060200722a */ /* 0x002fe20003f0e200 */
[----:B------:R-:W-:Y:S02]  /*2cf0*/  IMAD.MOV.U32 R4, RZ, RZ, R6 ;  /* 0x000000ffff047224 */ /* 0x000fe400078e0006 */
[----:B------:R-:W-:Y:S02]  /*2d00*/  IMAD.MOV.U32 R5, RZ, RZ, R7 ;  /* 0x000000ffff057224 */ /* 0x000fe400078e0007 */
[----:B--2---:R-:W-:-:S02]  /*2d10*/  IMAD.MOV.U32 R11, RZ, RZ, R12 ;  /* 0x000000ffff0b7224 */ /* 0x004fc400078e000c */
        /* <DEDUP_REMOVED lines=16> */
.L_x_60:
[----:B------:R-:W-:Y:S05]  /*2e20*/  BSYNC.RECONVERGENT B1 ;  /* 0x0000000000017941 */ /* 0x000fea0003800200 */
.L_x_59:
[----:B------:R-:W-:Y:S01]  /*2e30*/  UISETP.GE.AND UP0, UPT, UR6, 0x41, UPT ;  /* 0x000000410600788c */ /* 0x000fe2000bf06270 */
[----:B0-----:R-:W-:Y:S02]  /*2e40*/  IMAD.MOV.U32 R9, RZ, RZ, R11 ;  /* 0x000000ffff097224 */ /* 0x001fe400078e000b */
[----:B------:R-:W-:Y:S02]  /*2e50*/  IMAD.MOV.U32 R0, RZ, RZ, R8 ;  /* 0x000000ffff007224 */ /* 0x000fe400078e0008 */
[----:B------:R-:W-:Y:S02]  /*2e60*/  IMAD.MOV.U32 R2, RZ, RZ, R4 ;  /* 0x000000ffff027224 */ /* 0x000fe400078e0004 */
[----:B------:R-:W-:Y:S02]  /*2e70*/  IMAD.MOV.U32 R3, RZ, RZ, R5 ;  /* 0x000000ffff037224 */ /* 0x000fe400078e0005 */
[----:B------:R-:W-:Y:S05]  /*2e80*/  BRA.U !UP0, `(.L_x_61) ;  /* 0x00000001086c7547 */ /* 0x000fea000b800000 */
[----:B------:R-:W0:Y:S01]  /*2e90*/  S2UR UR5, SR_CgaCtaId ;  /* 0x00000000000579c3 */ /* 0x000e220000008800 */
[----:B------:R-:W-:Y:S01]  /*2ea0*/  UMOV UR4, 0x400 ;  /* 0x0000040000047882 */ /* 0x000fe20000000000 */
[----:B------:R-:W-:Y:S01]  /*2eb0*/  BSSY.RECONVERGENT B1, `(.L_x_61) ;  /* 0x0000018000017945 */ /* 0x000fe20003800200 */
[----:B0-----:R-:W-:-:S09]  /*2ec0*/  ULEA UR4, UR5, UR4, 0x18 ;  /* 0x0000000405047291 */ /* 0x001fd2000f8ec0ff */
[----:B------:R-:W0:Y:S04]  /*2ed0*/  LDS.64 R6, [UR4+0x28] ;  /* 0x00002804ff067984 */ /* 0x000e280008000a00 */
[----:B----4-:R-:W1:Y:S01]  /*2ee0*/  LDS.64 R12, [UR4+0x30] ;  /* 0x00003004ff0c7984 */ /* 0x010e620008000a00 */
[----:B0-----:R-:W-:Y:S01]  /*2ef0*/  DSETP.GEU.AND P0, PT, |R4|, |R6|, PT ;  /* 0x400000060400722a */ /* 0x001fe20003f0e200 */
[----:B------:R-:W-:Y:S02]  /*2f00*/  IMAD.MOV.U32 R2, RZ, RZ, R6 ;  /* 0x000000ffff027224 */ /* 0x000fe400078e0006 */
[----:B------:R-:W-:Y:S02]  /*2f10*/  IMAD.MOV.U32 R3, RZ, RZ, R7 ;  /* 0x000000ffff037224 */ /* 0x000fe400078e0007 */
[----:B-1----:R-:W-:-:S02]  /*2f20*/  IMAD.MOV.U32 R9, RZ, RZ, R12 ;  /* 0x000000ffff097224 */ /* 0x002fc400078e000c */
        /* <DEDUP_REMOVED lines=16> */
.L_x_62:
[----:B------:R-:W-:Y:S05]  /*3030*/  BSYNC.RECONVERGENT B1 ;  /* 0x0000000000017941 */ /* 0x000fea0003800200 */
.L_x_61:
[----:B------:R-:W-:Y:S01]  /*3040*/  UISETP.GE.AND UP0, UPT, UR6, 0x61, UPT ;  /* 0x000000610600788c */ /* 0x000fe2000bf06270 */
[----:B------:R-:W-:Y:S02]  /*3050*/  IMAD.MOV.U32 R11, RZ, RZ, R9 ;  /* 0x000000ffff0b7224 */ /* 0x000fe400078e0009 */
        /* <DEDUP_REMOVED lines=30> */
.L_x_64:
[----:B------:R-:W-:Y:S05]  /*3240*/  BSYNC.RECONVERGENT B1 ;  /* 0x0000000000017941 */ /* 0x000fea0003800200 */
.L_x_63:
        /* <DEDUP_REMOVED lines=32> */
.L_x_66:
[----:B------:R-:W-:Y:S05]  /*3450*/  BSYNC.RECONVERGENT B1 ;  /* 0x0000000000017941 */ /* 0x000fea0003800200 */
.L_x_65:
        /* <DEDUP_REMOVED lines=32> */
.L_x_68:
[----:B------:R-:W-:Y:S05]  /*3660*/  BSYNC.RECONVERGENT B1 ;  /* 0x0000000000017941 */ /* 0x000fea0003800200 */
.L_x_67:
        /* <DEDUP_REMOVED lines=32> */
.L_x_70:
[----:B------:R-:W-:Y:S05]  /*3870*/  BSYNC.RECONVERGENT B1 ;  /* 0x0000000000017941 */ /* 0x000fea0003800200 */
.L_x_69:
[----:B------:R-:W-:Y:S01]  /*3880*/  UISETP.GE.AND UP0, UPT, UR6, 0xe1, UPT ;  /* 0x000000e10600788c */ /* 0x000fe2000bf06270 */
[----:B------:R-:W-:Y:S02]  /*3890*/  IMAD.MOV.U32 R14, RZ, RZ, R9 ;  /* 0x000000ffff0e7224 */ /* 0x000fe400078e0009 */
[----:B------:R-:W-:Y:S02]  /*38a0*/  IMAD.MOV.U32 R15, RZ, RZ, R0 ;  /* 0x000000ffff0f7224 */ /* 0x000fe400078e0000 */
[----:B------:R-:W-:Y:S02]  /*38b0*/  IMAD.MOV.U32 R2, RZ, RZ, R6 ;  /* 0x000000ffff027224 */ /* 0x000fe400078e0006 */
[----:B------:R-:W-:Y:S02]  /*38c0*/  IMAD.MOV.U32 R3, RZ, RZ, R7 ;  /* 0x000000ffff037224 */ /* 0x000fe400078e0007 */
[----:B------:R-:W-:Y:S05]  /*38d0*/  BRA.U !UP0, `(.L_x_34) ;  /* 0x0000003108e07547 */ /* 0x000fea000b800000 */
[----:B------:R-:W0:Y:S01]  /*38e0*/  S2UR UR5, SR_CgaCtaId ;  /* 0x00000000000579c3 */ /* 0x000e220000008800 */
[----:B------:R-:W-:Y:S02]  /*38f0*/  UMOV UR4, 0x400 ;  /* 0x0000040000047882 */ /* 0x000fe40000000000 */
[----:B0-----:R-:W-:-:S09]  /*3900*/  ULEA UR4, UR5, UR4, 0x18 ;  /* 0x0000000405047291 */ /* 0x001fd2000f8ec0ff */
[----:B------:R-:W0:Y:S04]  /*3910*/  LDS.64 R4, [UR4+0x78] ;  /* 0x00007804ff047984 */ /* 0x000e280008000a00 */
[----:B------:R-:W1:Y:S01]  /*3920*/  LDS.64 R10, [UR4+0x80] ;  /* 0x00008004ff0a7984 */ /* 0x000e620008000a00 */
        /* <DEDUP_REMOVED lines=21> */
.L_x_2:
[----:B------:R-:W1:Y:S01]  /*3a80*/  S2R R0, SR_TID.X ;  /* 0x0000000000007919 */ /* 0x000e620000002100 */
[----:B------:R-:W1:Y:S02]  /*3a90*/  LDC.64 R2, c[0x0][0x380] ;  /* 0x0000e000ff027b82 */ /* 0x000e640000000a00 */
[----:B-1----:R-:W-:-:S05]  /*3aa0*/  IMAD.WIDE.U32 R18, R0, 0x10, R2 ;  /* 0x0000001000127825 */ /* 0x002fca00078e0002 */
[----:B0-----:R-:W2:Y:S04]  /*3ab0*/  LDG.E.64.CONSTANT R20, desc[UR10][R18.64] ;  /* 0x0000000a12147981 */ /* 0x001ea8000c1e9b00 */
[----:B------:R-:W2:Y:S04]  /*3ac0*/  LDG.E.64.CONSTANT R14, desc[UR10][R18.64+0x1000] ;  /* 0x0010000a120e7981 */ /* 0x000ea8000c1e9b00 */
[----:B------:R-:W3:Y:S04]  /*3ad0*/  LDG.E.64.CONSTANT R12, desc[UR10][R18.64+0x8] ;  /* 0x0000080a120c7981 */ /* 0x000ee8000c1e9b00 */
[----:B------:R-:W3:Y:S04]  /*3ae0*/  LDG.E.64.CONSTANT R10, desc[UR10][R18.64+0x1008] ;  /* 0x0010080a120a7981 */ /* 0x000ee8000c1e9b00 */
[----:B------:R-:W4:Y:S04]  /*3af0*/  LDG.E.64.CONSTANT R8, desc[UR10][R18.64+0x2000] ;  /* 0x0020000a12087981 */ /* 0x000f28000c1e9b00 */
[----:B------:R-:W5:Y:S04]  /*3b00*/  LDG.E.64.CONSTANT R6, desc[UR10][R18.64+0x2008] ;  /* 0x0020080a12067981 */ /* 0x000f68000c1e9b00 */
[----:B------:R-:W5:Y:S04]  /*3b10*/  LDG.E.64.CONSTANT R4, desc[UR10][R18.64+0x3000] ;  /* 0x0030000a12047981 */ /* 0x000f68000c1e9b00 */
[----:B------:R-:W5:Y:S04]  /*3b20*/  LDG.E.64.CONSTANT R2, desc[UR10][R18.64+0x3008] ;  /* 0x0030080a12027981 */ /* 0x000f68000c1e9b00 */
[----:B------:R-:W5:Y:S04]  /*3b30*/  LDG.E.64.CONSTANT R16, desc[UR10][R18.64+0x4000] ;  /* 0x0040000a12107981 */ /* 0x000f68000c1e9b00 */
[----:B------:R-:W5:Y:S01]  /*3b40*/  LDG.E.64.CONSTANT R22, desc[UR10][R18.64+0x4008] ;  /* 0x0040080a12167981 */ /* 0x000f62000c1e9b00 */
[----:B------:R-:W-:Y:S01]  /*3b50*/  UISETP.GE.U32.AND UP0, UPT, UR8, 0xa00, UPT ;  /* 0x00000a000800788c */ /* 0x000fe2000bf06070 */
[----:B--2---:R-:W-:-:S14]  /*3b60*/  DSETP.GEU.AND P2, PT, |R20|, |R14|, PT ;  /* 0x4000000e1400722a */ /* 0x004fdc0003f4e200 */
[----:B---3--:R-:W-:-:S04]  /*3b70*/  @P2 ISETP.GE.U32.AND P0, PT, R12, R10, PT ;  /* 0x0000000a0c00220c */ /* 0x008fc80003f06070 */
[----:B------:R-:W-:-:S13]  /*3b80*/  @P2 ISETP.GE.AND.EX P0, PT, R13, R11, PT, P0 ;  /* 0x0000000b0d00220c */ /* 0x000fda0003f06300 */
[----:B------:R-:W-:-:S06]  /*3b90*/  @P2 DSETP.LT.OR P0, PT, |R14|, |R20|, !P0 ;  /* 0x400000140e00222a */ /* 0x000fcc0004701600 */
[----:B------:R-:W-:Y:S02]  /*3ba0*/  @P2 FSEL R20, R20, R14, P0 ;  /* 0x0000000e14142208 */ /* 0x000fe40000000000 */
[----:B------:R-:W-:Y:S02]  /*3bb0*/  @P2 FSEL R21, R21, R15, P0 ;  /* 0x0000000f15152208 */ /* 0x000fe40000000000 */
[----:B------:R-:W-:Y:S01]  /*3bc0*/  @P2 SEL R10, R12, R10, P0 ;  /* 0x0000000a0c0a2207 */ /* 0x000fe20000000000 */
[----:B------:R-:W-:Y:S01]  /*3bd0*/  @P2 IMAD.MOV.U32 R14, RZ, RZ, R20 ;  /* 0x000000ffff0e2224 */ /* 0x000fe200078e0014 */
[----:B------:R-:W-:Y:S01]  /*3be0*/  @P2 SEL R11, R13, R11, P0 ;  /* 0x0000000b0d0b2207 */ /* 0x000fe20000000000 */
[----:B------:R-:W-:-:S06]  /*3bf0*/  @P2 IMAD.MOV.U32 R15, RZ, RZ, R21 ;  /* 0x000000ffff0f2224 */ /* 0x000fcc00078e0015 */
[----:B----4-:R-:W-:-:S14]  /*3c00*/  DSETP.GEU.AND P1, PT, |R14|, |R8|, PT ;  /* 0x400000080e00722a */ /* 0x010fdc0003f2e200 */
[----:B-----5:R-:W-:-:S04]  /*3c10*/  @P1 ISETP.GE.U32.AND P0, PT, R10, R6, PT ;  /* 0x000000060a00120c */ /* 0x020fc80003f06070 */
        /* <DEDUP_REMOVED lines=8> */
[----:B------:R-:W-:-:S14]  /*3ca0*/  DSETP.GEU.AND P2, PT, |R8|, |R4|, PT ;  /* 0x400000040800722a */ /* 0x000fdc0003f4e200 */
[----:B------:R-:W-:-:S04]  /*3cb0*/  @P2 ISETP.GE.U32.AND P0, PT, R6, R2, PT ;  /* 0x000000020600220c */ /* 0x000fc80003f06070 */
        /* <DEDUP_REMOVED lines=15> */
[----:B------:R-:W-:Y:S01]  /*3db0*/  IMAD.MOV.U32 R2, RZ, RZ, RZ ;  /* 0x000000ffff027224 */ /* 0x000fe200078e00ff */
[----:B------:R-:W-:Y:S01]  /*3dc0*/  @P1 SEL R23, R3, R23, P0 ;  /* 0x0000001703171207 */ /* 0x000fe20000000000 */
[----:B------:R-:W-:Y:S02]  /*3dd0*/  IMAD.MOV.U32 R3, RZ, RZ, 0x500 ;  /* 0x00000500ff037424 */ /* 0x000fe400078e00ff */
[----:B------:R-:W-:Y:S02]  /*3de0*/  @P1 IMAD.MOV.U32 R16, RZ, RZ, R4 ;  /* 0x000000ffff101224 */ /* 0x000fe400078e0004 */
[----:B------:R-:W-:Y:S01]  /*3df0*/  @P1 IMAD.MOV.U32 R17, RZ, RZ, R5 ;  /* 0x000000ffff111224 */ /* 0x000fe200078e0005 */
[----:B------:R-:W-:Y:S06]  /*3e00*/  BRA.U !UP0, `(.L_x_71) ;  /* 0x0000000d08987547 */ /* 0x000fec000b800000 */
[----:B------:R-:W-:Y:S01]  /*3e10*/  UIADD3 UR9, UP0, UPT, UR8, -0xa00, URZ ;  /* 0xfffff60008097890 */ /* 0x000fe2000ff1e0ff */
[----:B------:R-:W-:Y:S02]  /*3e20*/  IMAD.MOV.U32 R3, RZ, RZ, 0x500 ;  /* 0x00000500ff037424 */ /* 0x000fe400078e00ff */
[----:B------:R-:W-:Y:S01]  /*3e30*/  IMAD.MOV.U32 R2, RZ, RZ, RZ ;  /* 0x000000ffff027224 */ /* 0x000fe200078e00ff */
[----:B------:R-:W-:Y:S02]  /*3e40*/  ULEA.HI.X.SX32 UR8, UR8, 0xffffffff, 0x1, UP0 ;  /* 0xffffffff08087891 */ /* 0x000fe400080f0eff */
[----:B------:R-:W-:Y:S02]  /*3e50*/  UIMAD.WIDE.U32 UR12, UR9, -0x33333333, URZ ;  /* 0xcccccccd090c78a5 */ /* 0x000fe4000f8e00ff */
[----:B------:R-:W-:Y:S02]  /*3e60*/  UIMAD.WIDE.U32 UR4, UR8, -0x33333333, URZ ;  /* 0xcccccccd080478a5 */ /* 0x000fe4000f8e00ff */
[----:B------:R-:W-:-:S02]  /*3e70*/  UISETP.GE.U32.AND UP1, UPT, UR9, 0x500, UPT ;  /* 0x000005000900788c */ /* 0x000fc4000bf26070 */
[----:B------:R-:W-:Y:S02]  /*3e80*/  UIMAD.WIDE.U32 UR4, UP0, UR9, -0x33333334, UR4 ;  /* 0xcccccccc090478a5 */ /* 0x000fe4000f800004 */
[----:B------:R-:W-:Y:S02]  /*3e90*/  UISETP.GE.U32.AND.EX UP1, UPT, UR8, URZ, UPT, UP1 ;  /* 0x000000ff0800728c */ /* 0x000fe4000bf26110 */
[----:B------:R-:W-:Y:S02]  /*3ea0*/  UIADD3.X UR7, UPT, UPT, URZ, URZ, URZ, UP0, !UPT ;  /* 0x000000ffff077290 */ /* 0x000fe400087fe4ff */
[----:B------:R-:W-:Y:S01]  /*3eb0*/  UIADD3 URZ, UP0, UPT, UR13, UR4, URZ ;  /* 0x000000040dff7290 */ /* 0x000fe2000ff1e0ff */
[----:B------:R-:W-:-:S03]  /*3ec0*/  UMOV UR6, UR5 ;  /* 0x0000000500067c82 */ /* 0x000fc60008000000 */
[----:B------:R-:W-:-:S04]  /*3ed0*/  UIMAD.WIDE.U32.X UR4, UR8, -0x33333334, UR6, UP0 ;  /* 0xcccccccc080478a5 */ /* 0x000fc800080e0406 */
[----:B------:R-:W-:-:S04]  /*3ee0*/  USHF.R.U64 UR6, UR4, 0xa, UR5 ;  /* 0x0000000a04067899 */ /* 0x000fc80008001205 */
[----:B------:R-:W-:-:S04]  /*3ef0*/  ULOP3.LUT UR7, UR6, 0x1, URZ, 0xc0, !UPT ;  /* 0x0000000106077892 */ /* 0x000fc8000f8ec0ff */
[----:B------:R-:W-:-:S04]  /*3f00*/  UISETP.NE.U32.AND UP0, UPT, UR7, 0x1, UPT ;  /* 0x000000010700788c */ /* 0x000fc8000bf05070 */
[----:B------:R-:W-:Y:S01]  /*3f10*/  UISETP.NE.U32.AND.EX UP0, UPT, URZ, URZ, UPT, UP0 ;  /* 0x000000ffff00728c */ /* 0x000fe2000bf05100 */
[----:B------:R-:W-:Y:S10]  /*3f20*/  BRA.U !UP1, `(.L_x_72) ;  /* 0x00000009093c7547 */ /* 0x000ff4000b800000 */
[----:B------:R-:W0:Y:S01]  /*3f30*/  LDCU.64 UR8, c[0x0][0x380] ;  /* 0x00007000ff0877ac */ /* 0x000e220008000a00 */
[----:B------:R-:W-:Y:S02]  /*3f40*/  IMAD.MOV.U32 R3, RZ, RZ, 0x500 ;  /* 0x00000500ff037424 */ /* 0x000fe400078e00ff */
[----:B------:R-:W-:Y:S01]  /*3f50*/  IMAD.MOV.U32 R2, RZ, RZ, RZ ;  /* 0x000000ffff027224 */ /* 0x000fe200078e00ff */
[----:B------:R-:W-:-:S04]  /*3f60*/  UIADD3 UR4, UP1, UPT, UR6, 0x1, URZ ;  /* 0x0000000106047890 */ /* 0x000fc8000ff3e0ff */
[----:B------:R-:W-:Y:S02]  /*3f70*/  ULEA.HI.X UR5, UR5, URZ, URZ, 0x16, UP1 ;  /* 0x000000ff05057291 */ /* 0x000fe400088fb4ff */
[----:B------:R-:W-:Y:S02]  /*3f80*/  ULOP3.LUT UR4, UR4, 0xfffffffe, URZ, 0xc0, !UPT ;  /* 0xfffffffe04047892 */ /* 0x000fe4000f8ec0ff */
[----:B------:R-:W-:Y:S01]  /*3f90*/  ULOP3.LUT UR5, UR5, 0x7fffff, URZ, 0xc0, !UPT ;  /* 0x007fffff05057892 */ /* 0x000fe2000f8ec0ff */
[----:B0-----:R-:W-:-:S04]  /*3fa0*/  LEA R6, P0, R0, UR8, 0x4 ;  /* 0x0000000800067c11 */ /* 0x001fc8000f8020ff */
[----:B------:R-:W-:Y:S02]  /*3fb0*/  IADD3 R6, P1, PT, R6, 0xe008, RZ ;  /* 0x0000e00806067810 */ /* 0x000fe40007f3e0ff */
[----:B------:R-:W-:-:S05]  /*3fc0*/  LEA.HI.X R5, R0, UR9, RZ, 0x4, P0 ;  /* 0x0000000900057c11 */ /* 0x000fca00080f24ff */
[----:B------:R-:W-:-:S07]  /*3fd0*/  IMAD.X R5, RZ, RZ, R5, P1 ;  /* 0x000000ffff057224 */ /* 0x000fce00008e0605 */
.L_x_73:
[----:B------:R-:W-:-:S05]  /*3fe0*/  IMAD.MOV.U32 R4, RZ, RZ, R6 ;  /* 0x000000ffff047224 */ /* 0x000fca00078e0006 */
[----:B------:R-:W2:Y:S04]  /*3ff0*/  LDG.E.64.CONSTANT R12, desc[UR10][R4.64+-0x9008] ;  /* 0xff6ff80a040c7981 */ /* 0x000ea8000c1e9b00 */
[----:B------:R-:W3:Y:S04]  /*4000*/  LDG.E.64.CONSTANT R8, desc[UR10][R4.64+-0x9000] ;  /* 0xff70000a04087981 */ /* 0x000ee8000c1e9b00 */
[----:B------:R-:W4:Y:S04]  /*4010*/  LDG.E.64.CONSTANT R10, desc[UR10][R4.64+-0x8008] ;  /* 0xff7ff80a040a7981 */ /* 0x000f28000c1e9b00 */
[----:B------:R-:W5:Y:S04]  /*4020*/  LDG.E.64.CONSTANT R6, desc[UR10][R4.64+-0x8000] ;  /* 0xff80000a04067981 */ /* 0x000f68000c1e9b00 */
[----:B------:R-:W5:Y:S04]  /*4030*/  LDG.E.64.CONSTANT R26, desc[UR10][R4.64+-0x7008] ;  /* 0xff8ff80a041a7981 */ /* 0x000f68000c1e9b00 */
[----:B------:R-:W5:Y:S04]  /*4040*/  LDG.E.64.CONSTANT R24, desc[UR10][R4.64+-0x7000] ;  /* 0xff90000a04187981 */ /* 0x000f68000c1e9b00 */
[----:B------:R-:W5:Y:S04]  /*4050*/  LDG.E.64.CONSTANT R20, desc[UR10][R4.64+-0x6008] ;  /* 0xff9ff80a04147981 */ /* 0x000f68000c1e9b00 */
[----:B------:R-:W5:Y:S01]  /*4060*/  LDG.E.64.CONSTANT R18, desc[UR10][R4.64+-0x6000] ;  /* 0xffa0000a04127981 */ /* 0x000f62000c1e9b00 */
[----:B--2---:R-:W-:-:S14]  /*4070*/  DSETP.GEU.AND P2, PT, |R16|, |R12|, PT ;  /* 0x4000000c1000722a */ /* 0x004fdc0003f4e200 */
[----:B---3--:R-:W-:-:S04]  /*4080*/  @P2 ISETP.GE.U32.AND P0, PT, R22, R8, PT ;  /* 0x000000081600220c */ /* 0x008fc80003f06070 */
[----:B------:R-:W-:-:S13]  /*4090*/  @P2 ISETP.GE.AND.EX P0, PT, R23, R9, PT, P0 ;  /* 0x000000091700220c */ /* 0x000fda0003f06300 */
[----:B------:R-:W-:-:S06]  /*40a0*/  @P2 DSETP.LT.OR P0, PT, |R12|, |R16|, !P0 ;  /* 0x400000100c00222a */ /* 0x000fcc0004701600 */
[----:B------:R-:W-:Y:S02]  /*40b0*/  @P2 FSEL R17, R17, R13, P0 ;  /* 0x0000000d11112208 */ /* 0x000fe40000000000 */
[----:B------:R-:W-:-:S03]  /*40c0*/  @P2 FSEL R14, R16, R12, P0 ;  /* 0x0000000c100e2208 */ /* 0x000fc60000000000 */
[----:B------:R-:W-:Y:S02]  /*40d0*/  @P2 IMAD.MOV.U32 R13, RZ, RZ, R17 ;  /* 0x000000ffff0d2224 */ /* 0x000fe400078e0011 */
[----:B------:R-:W2:Y:S01]  /*40e0*/  LDG.E.64.CONSTANT R16, desc[UR10][R4.64+-0x5008] ;  /* 0xffaff80a04107981 */ /* 0x000ea2000c1e9b00 */
[----:B------:R-:W-:-:S03]  /*40f0*/  @P2 IMAD.MOV.U32 R12, RZ, RZ, R14 ;  /* 0x000000ffff0c2224 */ /* 0x000fc600078e000e */
[----:B------:R-:W3:Y:S03]  /*4100*/  LDG.E.64.CONSTANT R14, desc[UR10][R4.64+-0x5000] ;  /* 0xffb0000a040e7981 */ /* 0x000ee6000c1e9b00 */
[----:B----4-:R-:W-:Y:S01]  /*4110*/  DSETP.GEU.AND P1, PT, |R12|, |R10|, PT ;  /* 0x4000000a0c00722a */ /* 0x010fe20003f2e200 */
[----:B------:R-:W-:Y:S02]  /*4120*/  @P2 SEL R8, R22, R8, P0 ;  /* 0x0000000816082207 */ /* 0x000fe40000000000 */
[----:B------:R-:W-:Y:S02]  /*4130*/  @P2 SEL R9, R23, R9, P0 ;  /* 0x0000000917092207 */ /* 0x000fe40000000000 */
[----:B------:R-:W4:Y:S09]  /*4140*/  LDG.E.64.CONSTANT R22, desc[UR10][R4.64+-0x4008] ;  /* 0xffbff80a04167981 */ /* 0x000f32000c1e9b00 */
[----:B-----5:R-:W-:-:S04]  /*4150*/  @P1 ISETP.GE.U32.AND P0, PT, R8, R6, PT ;  /* 0x000000060800120c */ /* 0x020fc80003f06070 */
[----:B------:R-:W-:-:S13]  /*4160*/  @P1 ISETP.GE.AND.EX P0, PT, R9, R7, PT, P0 ;  /* 0x000000070900120c */ /* 0x000fda0003f06300 */
[----:B------:R-:W-:-:S06]  /*4170*/  @P1 DSETP.LT.OR P0, PT, |R10|, |R12|, !P0 ;  /* 0x4000000c0a00122a */ /* 0x000fcc0004701600 */
[----:B------:R-:W-:Y:S02]  /*4180*/  @P1 FSEL R12, R12, R10, P0 ;  /* 0x0000000a0c0c1208 */ /* 0x000fe40000000000 */
[----:B------:R-:W-:-:S03]  /*4190*/  @P1 FSEL R13, R13, R11, P0 ;  /* 0x0000000b0d0d1208 */ /* 0x000fc60000000000 */
[----:B------:R-:W-:Y:S02]  /*41a0*/  @P1 IMAD.MOV.U32 R10, RZ, RZ, R12 ;  /* 0x000000ffff0a1224 */ /* 0x000fe400078e000c */
[----:B------:R-:W-:Y:S02]  /*41b0*/  @P1 IMAD.MOV.U32 R11, RZ, RZ, R13 ;  /* 0x000000ffff0b1224 */ /* 0x000fe400078e000d */
[----:B------:R-:W5:Y:S04]  /*41c0*/  LDG.E.64.CONSTANT R12, desc[UR10][R4.64+-0x4000] ;  /* 0xffc0000a040c7981 */ /* 0x000f68000c1e9b00 */
[----:B------:R-:W-:Y:S01]  /*41d0*/  DSETP.GEU.AND P2, PT, |R10|, |R26|, PT ;  /* 0x4000001a0a00722a */ /* 0x000fe20003f4e200 */
[----:B------:R-:W-:Y:S02]  /*41e0*/  @P1 SEL R6, R8, R6, P0 ;  /* 0x0000000608061207 */ /* 0x000fe40000000000 */
[----:B------:R-:W-:-:S11]  /*41f0*/  @P1 SEL R7, R9, R7, P0 ;  /* 0x0000000709071207 */ /* 0x000fd60000000000 */
[----:B------:R-:W-:-:S04]  /*4200*/  @P2 ISETP.GE.U32.AND P0, PT, R6, R24, PT ;  /* 0x000000180600220c */ /* 0x000fc80003f06070 */
[----:B------:R-:W-:-:S13]  /*4210*/  @P2 ISETP.GE.AND.EX P0, PT, R7, R25, PT, P0 ;  /* 0x000000190700220c */ /* 0x000fda0003f06300 */
[----:B------:R-:W-:-:S06]  /*4220*/  @P2 DSETP.LT.OR P0, PT, |R26|, |R10|, !P0 ;  /* 0x4000000a1a00222a */ /* 0x000fcc0004701600 */
[----:B------:R-:W-:Y:S02]  /*4230*/  @P2 FSEL R8, R10, R26, P0 ;  /* 0x0000001a0a082208 */ /* 0x000fe40000000000 */
[----:B------:R-:W-:-:S03]  /*4240*/  @P2 FSEL R11, R11, R27, P0 ;  /* 0x0000001b0b0b2208 */ /* 0x000fc60000000000 */
[----:B------:R-:W-:Y:S02]  /*4250*/  @P2 IMAD.MOV.U32 R26, RZ, RZ, R8 ;  /* 0x000000ffff1a2224 */ /* 0x000fe400078e0008 */
[----:B------:R-:W-:Y:S01]  /*4260*/  @P2 IMAD.MOV.U32 R27, RZ, RZ, R11 ;  /* 0x000000ffff1b2224 */ /* 0x000fe200078e000b */
[----:B------:R-:W5:Y:S04]  /*4270*/  LDG.E.64.CONSTANT R8, desc[UR10][R4.64+-0x3000] ;  /* 0xffd0000a04087981 */ /* 0x000f68000c1e9b00 */
[----:B------:R-:W5:Y:S01]  /*4280*/  LDG.E.64.CONSTANT R10, desc[UR10][R4.64+-0x3008] ;  /* 0xffcff80a040a7981 */ /* 0x000f62000c1e9b00 */
        /* <DEDUP_REMOVED lines=10> */
[----:B------:R-:W5:Y:S01]  /*4330*/  LDG.E.64.CONSTANT R6, desc[UR10][R4.64+-0x2008] ;  /* 0xffdff80a04067981 */ /* 0x000f62000c1e9b00 */
[----:B------:R-:W-:Y:S02]  /*4340*/  @P1 SEL R18, R24, R18, P0 ;  /* 0x0000001218121207 */ /* 0x000fe40000000000 */
[----:B------:R-:W-:Y:S02]  /*4350*/  @P1 SEL R19, R25, R19, P0 ;  /* 0x0000001319131207 */ /* 0x000fe40000000000 */
        /* <DEDUP_REMOVED lines=8> */
[----:B------:R-:W-:Y:S02]  /*43e0*/  @P2 IMAD.MOV.U32 R17, RZ, RZ, R21 ;  /* 0x000000ffff112224 */ /* 0x000fe400078e0015 */
[----:B------:R-:W2:Y:S04]  /*43f0*/  LDG.E.64.CONSTANT R20, desc[UR10][R4.64+-0x1008] ;  /* 0xffeff80a04147981 */ /* 0x000ea8000c1e9b00 */
[----:B----4-:R-:W-:Y:S01]  /*4400*/  DSETP.GEU.AND P1, PT, |R16|, |R22|, PT ;  /* 0x400000161000722a */ /* 0x010fe20003f2e200 */
[----:B------:R-:W-:Y:S02]  /*4410*/  @P2 SEL R14, R18, R14, P0 ;  /* 0x0000000e120e2207 */ /* 0x000fe40000000000 */
[----:B------:R-:W-:-:S02]  /*4420*/  @P2 SEL R15, R19, R15, P0 ;  /* 0x0000000f130f2207 */ /* 0x000fc40000000000 */
[----:B------:R-:W3:Y:S09]  /*4430*/  LDG.E.64.CONSTANT R18, desc[UR10][R4.64+-0x1000] ;  /* 0xfff0000a04127981 */ /* 0x000ef2000c1e9b00 */
[----:B-----5:R-:W-:-:S04]  /*4440*/  @P1 ISETP.GE.U32.AND P0, PT, R14, R12, PT ;  /* 0x0000000c0e00120c */ /* 0x020fc80003f06070 */
[----:B------:R-:W-:Y:S01]  /*4450*/  @P1 ISETP.GE.AND.EX P0, PT, R15, R13, PT, P0 ;  /* 0x0000000d0f00120c */ /* 0x000fe20003f06300 */
[----:B------:R-:W-:Y:S02]  /*4460*/  IMAD.MOV.U32 R26, RZ, RZ, R22 ;  /* 0x000000ffff1a7224 */ /* 0x000fe400078e0016 */
[----:B------:R-:W-:-:S10]  /*4470*/  IMAD.MOV.U32 R27, RZ, RZ, R23 ;  /* 0x000000ffff1b7224 */ /* 0x000fd400078e0017 */
[----:B------:R-:W-:Y:S01]  /*4480*/  @P1 DSETP.LT.OR P0, PT, |R22|, |R16|, !P0 ;  /* 0x400000101600122a */ /* 0x000fe20004701600 */
[----:B------:R-:W4:Y:S05]  /*4490*/  LDG.E.64.CONSTANT R22, desc[UR10][R4.64] ;  /* 0x0000000a04167981 */ /* 0x000f2a000c1e9b00 */
        /* <DEDUP_REMOVED lines=14> */
[----:B------:R-:W-:-:S06]  /*4580*/  @P2 IMAD.MOV.U32 R11, RZ, RZ, R27 ;  /* 0x000000ffff0b2224 */ /* 0x000fcc00078e001b */
        /* <DEDUP_REMOVED lines=10> */
[----:B------:R-:W-:Y:S02]  /*4630*/  @P1 SEL R24, R8, R24, P0 ;  /* 0x0000001808181207 */ /* 0x000fe40000000000 */
[----:B------:R-:W-:Y:S01]  /*4640*/  @P1 SEL R25, R9, R25, P0 ;  /* 0x0000001909191207 */ /* 0x000fe20000000000 */
[----:B------:R-:W-:-:S04]  /*4650*/  UIADD3 UR4, UP1, UPT, UR4, -0x2, URZ ;  /* 0xfffffffe04047890 */ /* 0x000fc8000ff3e0ff */
[----:B------:R-:W-:Y:S02]  /*4660*/  UIADD3.X UR5, UPT, UPT, UR5, -0x1, URZ, UP1, !UPT ;  /* 0xffffffff05057890 */ /* 0x000fe40008ffe4ff */
[----:B------:R-:W-:-:S04]  /*4670*/  UISETP.NE.U32.AND UP1, UPT, UR4, URZ, UPT ;  /* 0x000000ff0400728c */ /* 0x000fc8000bf25070 */
[----:B------:R-:W-:Y:S01]  /*4680*/  UISETP.NE.AND.EX UP1, UPT, UR5, URZ, UPT, UP1 ;  /* 0x000000ff0500728c */ /* 0x000fe2000bf25310 */
[----:B--2---:R-:W-:-:S14]  /*4690*/  DSETP.GEU.AND P2, PT, |R6|, |R20|, PT ;  /* 0x400000140600722a */ /* 0x004fdc0003f4e200 */
[----:B---3--:R-:W-:-:S04]  /*46a0*/  @P2 ISETP.GE.U32.AND P0, PT, R24, R18, PT ;  /* 0x000000121800220c */ /* 0x008fc80003f06070 */
[----:B------:R-:W-:-:S13]  /*46b0*/  @P2 ISETP.GE.AND.EX P0, PT, R25, R19, PT, P0 ;  /* 0x000000131900220c */ /* 0x000fda0003f06300 */
[----:B------:R-:W-:-:S06]  /*46c0*/  @P2 DSETP.LT.OR P0, PT, |R20|, |R6|, !P0 ;  /* 0x400000061400222a */ /* 0x000fcc0004701600 */
[----:B------:R-:W-:Y:S02]  /*46d0*/  @P2 FSEL R6, R6, R20, P0 ;  /* 0x0000001406062208 */ /* 0x000fe40000000000 */
[----:B------:R-:W-:-:S03]  /*46e0*/  @P2 FSEL R7, R7, R21, P0 ;  /* 0x0000001507072208 */ /* 0x000fc60000000000 */
[----:B------:R-:W-:Y:S02]  /*46f0*/  @P2 IMAD.MOV.U32 R20, RZ, RZ, R6 ;  /* 0x000000ffff142224 */ /* 0x000fe400078e0006 */
[----:B------:R-:W-:-:S06]  /*4700*/  @P2 IMAD.MOV.U32 R21, RZ, RZ, R7 ;  /* 0x000000ffff152224 */ /* 0x000fcc00078e0007 */
[----:B-----5:R-:W-:Y:S01]  /*4710*/  DSETP.GEU.AND P1, PT, |R20|, |R16|, PT ;  /* 0x400000101400722a */ /* 0x020fe20003f2e200 */
[----:B------:R-:W-:Y:S02]  /*4720*/  @P2 SEL R18, R24, R18, P0 ;  /* 0x0000001218122207 */ /* 0x000fe40000000000 */
[----:B------:R-:W-:-:S11]  /*4730*/  @P2 SEL R19, R25, R19, P0 ;  /* 0x0000001319132207 */ /* 0x000fd60000000000 */
[----:B----4-:R-:W-:-:S04]  /*4740*/  @P1 ISETP.GE.U32.AND P0, PT, R18, R22, PT ;  /* 0x000000161200120c */ /* 0x010fc80003f06070 */
[----:B------:R-:W-:Y:S02]  /*4750*/  @P1 ISETP.GE.AND.EX P0, PT, R19, R23, PT, P0 ;  /* 0x000000171300120c */ /* 0x000fe40003f06300 */
[----:B------:R-:W-:-:S05]  /*4760*/  IADD3 R6, P2, PT, R4, 0xa000, RZ ;  /* 0x0000a00004067810 */ /* 0x000fca0007f5e0ff */
[----:B------:R-:W-:-:S06]  /*4770*/  IMAD.X R5, RZ, RZ, R5, P2 ;  /* 0x000000ffff057224 */ /* 0x000fcc00010e0605 */
[----:B------:R-:W-:Y:S01]  /*4780*/  @P1 DSETP.LT.OR P0, PT, |R16|, |R20|, !P0 ;  /* 0x400000141000122a */ /* 0x000fe20004701600 */
[----:B------:R-:W-:-:S05]  /*4790*/  IADD3 R3, P2, PT, R3, 0xa00, RZ ;  /* 0x00000a0003037810 */ /* 0x000fca0007f5e0ff */
[----:B------:R-:W-:Y:S02]  /*47a0*/  @P1 FSEL R4, R20, R16, P0 ;  /* 0x0000001014041208 */ /* 0x000fe40000000000 */
[----:B------:R-:W-:Y:S01]  /*47b0*/  @P1 FSEL R21, R21, R17, P0 ;  /* 0x0000001115151208 */ /* 0x000fe20000000000 */
[----:B------:R-:W-:Y:S01]  /*47c0*/  IMAD.X R2, RZ, RZ, R2, P2 ;  /* 0x000000ffff027224 */ /* 0x000fe200010e0602 */
[----:B------:R-:W-:Y:S01]  /*47d0*/  @P1 SEL R22, R18, R22, P0 ;  /* 0x0000001612161207 */ /* 0x000fe20000000000 */
[----:B------:R-:W-:Y:S01]  /*47e0*/  @P1 IMAD.MOV.U32 R16, RZ, RZ, R4 ;  /* 0x000000ffff101224 */ /* 0x000fe200078e0004 */
[----:B------:R-:W-:Y:S01]  /*47f0*/  @P1 SEL R23, R19, R23, P0 ;  /* 0x0000001713171207 */ /* 0x000fe20000000000 */
[----:B------:R-:W-:Y:S01]  /*4800*/  @P1 IMAD.MOV.U32 R17, RZ, RZ, R21 ;  /* 0x000000ffff111224 */ /* 0x000fe200078e0015 */
[----:B------:R-:W-:Y:S06]  /*4810*/  BRA.U UP1, `(.L_x_73) ;  /* 0xfffffff501f07547 */ /* 0x000fec000b83ffff */
.L_x_72:
[----:B------:R-:W-:Y:S05]  /*4820*/  BRA.U !UP0, `(.L_x_71) ;  /* 0x0000000508107547 */ /* 0x000fea000b800000 */
[----:B------:R-:W0:Y:S02]  /*4830*/  LDC.64 R4, c[0x0][0x380] ;  /* 0x0000e000ff047b82 */ /* 0x000e240000000a00 */
[----:B0-----:R-:W-:-:S03]  /*4840*/  IMAD.WIDE.U32 R4, R0, 0x10, R4 ;  /* 0x0000001000047825 */ /* 0x001fc600078e0004 */
[----:B------:R-:W-:-:S04]  /*4850*/  LEA R24, P0, R3, R4, 0x4 ;  /* 0x0000000403187211 */ /* 0x000fc800078020ff */
[----:B------:R-:W-:-:S05]  /*4860*/  LEA.HI.X R25, R3, R5, R2, 0x4, P0 ;  /* 0x0000000503197211 */ /* 0x000fca00000f2402 */
[----:B------:R-:W2:Y:S04]  /*4870*/  LDG.E.64.CONSTANT R20, desc[UR10][R24.64] ;  /* 0x0000000a18147981 */ /* 0x000ea8000c1e9b00 */
[----:B------:R-:W3:Y:S04]  /*4880*/  LDG.E.64.CONSTANT R18, desc[UR10][R24.64+0x8] ;  /* 0x0000080a18127981 */ /* 0x000ee8000c1e9b00 */
[----:B------:R-:W4:Y:S04]  /*4890*/  LDG.E.64.CONSTANT R14, desc[UR10][R24.64+0x1000] ;  /* 0x0010000a180e7981 */ /* 0x000f28000c1e9b00 */
[----:B------:R-:W5:Y:S04]  /*48a0*/  LDG.E.64.CONSTANT R12, desc[UR10][R24.64+0x1008] ;  /* 0x0010080a180c7981 */ /* 0x000f68000c1e9b00 */
        /* <DEDUP_REMOVED lines=16> */
[----:B------:R-:W-:-:S11]  /*49b0*/  @P2 SEL R19, R23, R19, P0 ;  /* 0x0000001317132207 */ /* 0x000fd60000000000 */
[----:B-----5:R-:W-:-:S04]  /*49c0*/  @P1 ISETP.GE.U32.AND P0, PT, R18, R12, PT ;  /* 0x0000000c1200120c */ /* 0x020fc80003f06070 */
        /* <DEDUP_REMOVED lines=27> */
[----:B------:R-:W-:Y:S02]  /*4b80*/  @P1 SEL R5, R9, R5, P0 ;  /* 0x0000000509051207 */ /* 0x000fe40000000000 */
[----:B------:R-:W-:-:S05]  /*4b90*/  IADD3 R3, P1, PT, R3, 0x500, RZ ;  /* 0x0000050003037810 */ /* 0x000fca0007f3e0ff */
[----:B------:R-:W-:Y:S01]  /*4ba0*/  IMAD.X R2, RZ, RZ, R2, P1 ;  /* 0x000000ffff027224 */ /* 0x000fe200008e0602 */
[----:B--2---:R-:W-:-:S14]  /*4bb0*/  DSETP.GEU.AND P2, PT, |R6|, |R16|, PT ;  /* 0x400000100600722a */ /* 0x004fdc0003f4e200 */
[----:B------:R-:W-:-:S04]  /*4bc0*/  @P2 ISETP.GE.U32.AND P0, PT, R4, R26, PT ;  /* 0x0000001a0400220c */ /* 0x000fc80003f06070 */
[----:B------:R-:W-:-:S13]  /*4bd0*/  @P2 ISETP.GE.AND.EX P0, PT, R5, R27, PT, P0 ;  /* 0x0000001b0500220c */ /* 0x000fda0003f06300 */
[----:B------:R-:W-:-:S06]  /*4be0*/  @P2 DSETP.LT.OR P0, PT, |R16|, |R6|, !P0 ;  /* 0x400000061000222a */ /* 0x000fcc0004701600 */
[----:B------:R-:W-:Y:S02]  /*4bf0*/  @P2 FSEL R6, R6, R16, P0 ;  /* 0x0000001006062208 */ /* 0x000fe40000000000 */
[----:B------:R-:W-:Y:S02]  /*4c00*/  @P2 FSEL R7, R7, R17, P0 ;  /* 0x0000001107072208 */ /* 0x000fe40000000000 */
[----:B------:R-:W-:Y:S02]  /*4c10*/  @P2 SEL R26, R4, R26, P0 ;  /* 0x0000001a041a2207 */ /* 0x000fe40000000000 */
[----:B------:R-:W-:Y:S01]  /*4c20*/  @P2 SEL R27, R5, R27, P0 ;  /* 0x0000001b051b2207 */ /* 0x000fe20000000000 */
[----:B------:R-:W-:Y:S02]  /*4c30*/  @P2 IMAD.MOV.U32 R16, RZ, RZ, R6 ;  /* 0x000000ffff102224 */ /* 0x000fe400078e0006 */
[----:B------:R-:W-:Y:S02]  /*4c40*/  @P2 IMAD.MOV.U32 R17, RZ, RZ, R7 ;  /* 0x000000ffff112224 */ /* 0x000fe400078e0007 */
[----:B------:R-:W-:-:S02]  /*4c50*/  IMAD.MOV.U32 R22, RZ, RZ, R26 ;  /* 0x000000ffff167224 */ /* 0x000fc400078e001a */
[----:B------:R-:W-:-:S07]  /*4c60*/  IMAD.MOV.U32 R23, RZ, RZ, R27 ;  /* 0x000000ffff177224 */ /* 0x000fce00078e001b */
.L_x_71:
[----:B------:R-:W0:Y:S02]  /*4c70*/  LDCU UR4, c[0x0][0x390] ;  /* 0x00007200ff0477ac */ /* 0x000e240008000800 */
[----:B0-----:R-:W-:Y:S02]  /*4c80*/  USHF.R.S32.HI UR5, URZ, 0x1f, UR4 ;  /* 0x0000001fff057899 */ /* 0x001fe40008011404 */
[----:B------:R-:W-:-:S04]  /*4c90*/  ISETP.GE.U32.AND P0, PT, R3, UR4, PT ;  /* 0x0000000403007c0c */ /* 0x000fc8000bf06070 */
[----:B------:R-:W-:-:S13]  /*4ca0*/  ISETP.GE.AND.EX P0, PT, R2, UR5, PT, P0 ;  /* 0x0000000502007c0c */ /* 0x000fda000bf06300 */
[----:B------:R-:W-:Y:S05]  /*4cb0*/  @P0 BRA `(.L_x_74) ;  /* 0x00000008009c0947 */ /* 0x000fea0003800000 */
[----:B------:R-:W-:Y:S01]  /*4cc0*/  IADD3 R21, PT, PT, -R3, UR4, RZ ;  /* 0x0000000403157c10 */ /* 0x000fe2000fffe1ff */
[----:B------:R-:W-:Y:S03]  /*4cd0*/  BSSY.RECONVERGENT B1, `(.L_x_74) ;  /* 0x00000a5000017945 */ /* 0x000fe60003800200 */
[----:B------:R-:W-:-:S13]  /*4ce0*/  ISETP.GE.AND P0, PT, R0, R21, PT ;  /* 0x000000150000720c */ /* 0x000fda0003f06270 */
[----:B------:R-:W-:Y:S05]  /*4cf0*/  @P0 BRA `(.L_x_75) ;  /* 0x0000000800880947 */ /* 0x000fea0003800000 */
[----:B------:R-:W-:Y:S01]  /*4d00*/  LOP3.LUT R12, RZ, R0, RZ, 0x33, !PT ;  /* 0x00000000ff0c7212 */ /* 0x000fe200078e33ff */
[----:B------:R-:W-:Y:S01]  /*4d10*/  BSSY.RECONVERGENT B2, `(.L_x_76) ;  /* 0x0000032000027945 */ /* 0x000fe20003800200 */
[----:B------:R-:W-:Y:S02]  /*4d20*/  IMAD.MOV.U32 R20, RZ, RZ, R0 ;  /* 0x000000ffff147224 */ /* 0x000fe400078e0000 */
[----:B------:R-:W-:-:S04]  /*4d30*/  IADD3 R12, PT, PT, -R3, UR4, R12 ;  /* 0x00000004030c7c10 */ /* 0x000fc8000fffe10c */
[----:B------:R-:W-:-:S04]  /*4d40*/  LOP3.LUT R4, R12, 0x300, RZ, 0xc0, !PT ;  /* 0x000003000c047812 */ /* 0x000fc800078ec0ff */
[----:B------:R-:W-:-:S13]  /*4d50*/  ISETP.NE.AND P0, PT, R4, 0x300, PT ;  /* 0x000003000400780c */ /* 0x000fda0003f05270 */
[----:B------:R-:W-:Y:S05]  /*4d60*/  @!P0 BRA `(.L_x_77) ;  /* 0x0000000000b08947 */ /* 0x000fea0003800000 */
[----:B------:R-:W0:Y:S01]  /*4d70*/  LDCU.64 UR6, c[0x0][0x380] ;  /* 0x00007000ff0677ac */ /* 0x000e220008000a00 */
[----:B------:R-:W-:Y:S01]  /*4d80*/  IADD3 R5, P0, PT, R0, R3, RZ ;  /* 0x0000000300057210 */ /* 0x000fe20007f1e0ff */
[----:B------:R-:W-:Y:S01]  /*4d90*/  IMAD.MOV.U32 R20, RZ, RZ, R0 ;  /* 0x000000ffff147224 */ /* 0x000fe200078e0000 */
[----:B------:R-:W-:-:S03]  /*4da0*/  LEA.HI R4, R12, 0x1, RZ, 0x18 ;  /* 0x000000010c047811 */ /* 0x000fc600078fc0ff */
[----:B------:R-:W-:Y:S01]  /*4db0*/  IMAD.X R6, RZ, RZ, R2, P0 ;  /* 0x000000ffff067224 */ /* 0x000fe200000e0602 */
[----:B------:R-:W-:-:S05]  /*4dc0*/  LOP3.LUT R4, R4, 0x3, RZ, 0xc0, !PT ;  /* 0x0000000304047812 */ /* 0x000fca00078ec0ff */
[----:B------:R-:W-:Y:S01]  /*4dd0*/  IMAD.MOV R13, RZ, RZ, -R4 ;  /* 0x000000ffff0d7224 */ /* 0x000fe200078e0a04 */
[----:B0-----:R-:W-:-:S04]  /*4de0*/  LEA R14, P1, R5, UR6, 0x4 ;  /* 0x00000006050e7c11 */ /* 0x001fc8000f8220ff */
[----:B------:R-:W-:-:S09]  /*4df0*/  LEA.HI.X R5, R5, UR7, R6, 0x4, P1 ;  /* 0x0000000705057c11 */ /* 0x000fd200088f2406 */
.L_x_80:
[----:B------:R-:W-:-:S05]  /*4e00*/  IMAD.MOV.U32 R4, RZ, RZ, R14 ;  /* 0x000000ffff047224 */ /* 0x000fca00078e000e */
[----:B------:R-:W2:Y:S04]  /*4e10*/  LDG.E.64.CONSTANT R8, desc[UR10][R4.64] ;  /* 0x0000000a04087981 */ /* 0x000ea8000c1e9b00 */
[----:B------:R-:W3:Y:S01]  /*4e20*/  LDG.E.64.CONSTANT R6, desc[UR10][R4.64+0x8] ;  /* 0x0000080a04067981 */ /* 0x000ee2000c1e9b00 */
[----:B------:R-:W-:Y:S01]  /*4e30*/  VIADD R13, R13, 0x1 ;  /* 0x000000010d0d7836 */ /* 0x000fe20000000000 */
[----:B------:R-:W-:Y:S01]  /*4e40*/  BSSY.RECONVERGENT B3, `(.L_x_78) ;  /* 0x000001b000037945 */ /* 0x000fe20003800200 */
[----:B------:R-:W-:Y:S01]  /*4e50*/  IMAD.MOV.U32 R15, RZ, RZ, R22 ;  /* 0x000000ffff0f7224 */ /* 0x000fe200078e0016 */
        /* <DEDUP_REMOVED lines=25> */
.L_x_79:
[----:B------:R-:W-:Y:S05]  /*4ff0*/  BSYNC.RECONVERGENT B3 ;  /* 0x0000000000037941 */ /* 0x000fea0003800200 */
.L_x_78:
[----:B------:R-:W-:Y:S02]  /*5000*/  IMAD.X R5, RZ, RZ, R5, P3 ;  /* 0x000000ffff057224 */ /* 0x000fe400018e0605 */
[----:B------:R-:W-:Y:S01]  /*5010*/  VIADD R20, R20, 0x100 ;  /* 0x0000010014147836 */ /* 0x000fe20000000000 */
[----:B------:R-:W-:Y:S06]  /*5020*/  @P2 BRA `(.L_x_80) ;  /* 0xfffffffc00742947 */ /* 0x000fec000383ffff */
.L_x_77:
[----:B------:R-:W-:Y:S05]  /*5030*/  BSYNC.RECONVERGENT B2 ;  /* 0x0000000000027941 */ /* 0x000fea0003800200 */
.L_x_76:
[----:B------:R-:W-:-:S13]  /*5040*/  ISETP.GE.U32.AND P0, PT, R12, 0x300, PT ;  /* 0x000003000c00780c */ /* 0x000fda0003f06070 */
[----:B------:R-:W-:Y:S05]  /*5050*/  @!P0 BRA `(.L_x_75) ;  /* 0x0000000400b08947 */ /* 0x000fea0003800000 */
[----:B------:R-:W0:Y:S01]  /*5060*/  LDCU.64 UR6, c[0x0][0x380] ;  /* 0x00007000ff0677ac */ /* 0x000e220008000a00 */
[----:B------:R-:W-:-:S05]  /*5070*/  IADD3 R3, P0, PT, R20, R3, RZ ;  /* 0x0000000314037210 */ /* 0x000fca0007f1e0ff */
[----:B------:R-:W-:Y:S01]  /*5080*/  IMAD.X R2, RZ, RZ, R2, P0 ;  /* 0x000000ffff027224 */ /* 0x000fe200000e0602 */
[----:B0-----:R-:W-:-:S04]  /*5090*/  LEA R8, P1, R3, UR6, 0x4 ;  /* 0x0000000603087c11 */ /* 0x001fc8000f8220ff */
[----:B------:R-:W-:Y:S02]  /*50a0*/  IADD3 R8, P0, PT, R8, 0x3008, RZ ;  /* 0x0000300808087810 */ /* 0x000fe40007f1e0ff */
[----:B------:R-:W-:-:S05]  /*50b0*/  LEA.HI.X R9, R3, UR7, R2, 0x4, P1 ;  /* 0x0000000703097c11 */ /* 0x000fca00088f2402 */
[----:B------:R-:W-:-:S07]  /*50c0*/  IMAD.X R9, RZ, RZ, R9, P0 ;  /* 0x000000ffff097224 */ /* 0x000fce00000e0609 */
.L_x_89:
[----:B------:R-:W2:Y:S04]  /*50d0*/  LDG.E.64.CONSTANT R10, desc[UR10][R8.64+-0x3008] ;  /* 0xffcff80a080a7981 */ /* 0x000ea8000c1e9b00 */
[----:B------:R-:W3:Y:S04]  /*50e0*/  LDG.E.64.CONSTANT R12, desc[UR10][R8.64+-0x3000] ;  /* 0xffd0000a080c7981 */ /* 0x000ee8000c1e9b00 */
[----:B------:R0:W5:Y:S04]  /*50f0*/  LDG.E.64.CONSTANT R6, desc[UR10][R8.64+-0x2008] ;  /* 0xffdff80a08067981 */ /* 0x000168000c1e9b00 */
        /* <DEDUP_REMOVED lines=22> */
.L_x_82:
[----:B------:R-:W-:Y:S05]  /*5260*/  BSYNC.RECONVERGENT B2 ;  /* 0x0000000000027941 */ /* 0x000fea0003800200 */
.L_x_81:
        /* <DEDUP_REMOVED lines=25> */
.L_x_84:
[----:B------:R-:W-:Y:S05]  /*5400*/  BSYNC.RECONVERGENT B2 ;  /* 0x0000000000027941 */ /* 0x000fea0003800200 */
.L_x_83:
        /* <DEDUP_REMOVED lines=21> */
.L_x_86:
[----:B------:R-:W-:Y:S05]  /*5560*/  BSYNC.RECONVERGENT B2 ;  /* 0x0000000000027941 */ /* 0x000fea0003800200 */
.L_x_85:
        /* <DEDUP_REMOVED lines=21> */
.L_x_88:
[----:B------:R-:W-:Y:S05]  /*56c0*/  BSYNC.RECONVERGENT B2 ;  /* 0x0000000000027941 */ /* 0x000fea0003800200 */
.L_x_87:
[----:B------:R-:W-:Y:S01]  /*56d0*/  VIADD R20, R20, 0x400 ;  /* 0x0000040014147836 */ /* 0x000fe20000000000 */
[----:B------:R-:W-:-:S04]  /*56e0*/  IADD3 R8, P1, PT, R8, 0x4000, RZ ;  /* 0x0000400008087810 */ /* 0x000fc80007f3e0ff */
[----:B------:R-:W-:Y:S01]  /*56f0*/  ISETP.GE.AND P0, PT, R20, R21, PT ;  /* 0x000000151400720c */ /* 0x000fe20003f06270 */
[----:B------:R-:W-:-:S12]  /*5700*/  IMAD.X R9, RZ, RZ, R9, P1 ;  /* 0x000000ffff097224 */ /* 0x000fd800008e0609 */
[----:B------:R-:W-:Y:S05]  /*5710*/  @!P0 BRA `(.L_x_89) ;  /* 0xfffffff8006c8947 */ /* 0x000fea000383ffff */
.L_x_75:
[----:B------:R-:W-:Y:S05]  /*5720*/  BSYNC.RECONVERGENT B1 ;  /* 0x0000000000017941 */ /* 0x000fea0003800200 */
.L_x_74:
[----:B------:R-:W0:Y:S01]  /*5730*/  S2R R8, SR_LANEID ;  /* 0x0000000000087919 */ /* 0x000e220000000000 */
[----:B------:R-:W-:Y:S01]  /*5740*/  BSSY.RECONVERGENT B1, `(.L_x_90) ;  /* 0x000001f000017945 */ /* 0x000fe20003800200 */
[----:B------:R-:W-:Y:S01]  /*5750*/  IMAD.MOV.U32 R11, RZ, RZ, R22 ;  /* 0x000000ffff0b7224 */ /* 0x000fe200078e0016 */
[----:B------:R1:W2:Y:S01]  /*5760*/  SHFL.DOWN PT, R4, R16, 0x1, 0x1f ;  /* 0x08201f0010047f89 */ /* 0x0002a200000e0000 */
[----:B------:R-:W-:Y:S02]  /*5770*/  IMAD.MOV.U32 R12, RZ, RZ, R23 ;  /* 0x000000ffff0c7224 */ /* 0x000fe400078e0017 */
[----:B------:R-:W-:Y:S01]  /*5780*/  IMAD.MOV.U32 R2, RZ, RZ, R16 ;  /* 0x000000ffff027224 */ /* 0x000fe200078e0010 */
[----:B------:R1:W3:Y:S01]  /*5790*/  SHFL.DOWN PT, R5, R17, 0x1, 0x1f ;  /* 0x08201f0011057f89 */ /* 0x0002e200000e0000 */
        /* <DEDUP_REMOVED lines=25> */
.L_x_91:
[----:B------:R-:W-:Y:S05]  /*5930*/  BSYNC.RECONVERGENT B1 ;  /* 0x0000000000017941 */ /* 0x000fea0003800200 */
.L_x_90:
        /* <DEDUP_REMOVED lines=31> */
.L_x_93:
[----:B------:R-:W-:Y:S05]  /*5b30*/  BSYNC.RECONVERGENT B1 ;  /* 0x0000000000017941 */ /* 0x000fea0003800200 */
.L_x_92:
[----:B------:R-:W-:Y:S01]  /*5b40*/  ISETP.GT.AND P0, PT, R8, 0x1b, PT ;  /* 0x0000001b0800780c */ /* 0x000fe20003f04270 */
[----:B-1----:R1:W1:Y:S01]  /*5b50*/  SHFL.DOWN PT, R6, R4, 0x4, 0x1f ;  /* 0x08801f0004067f89 */ /* 0x00226200000e0000 */
[----:B------:R-:W-:Y:S01]  /*5b60*/  BSSY.RECONVERGENT B1, `(.L_x_94) ;  /* 0x000001d000017945 */ /* 0x000fe20003800200 */
[----:B0-----:R-:W-:Y:S02]  /*5b70*/  IMAD.MOV.U32 R11, RZ, RZ, R9 ;  /* 0x000000ffff0b7224 */ /* 0x001fe400078e0009 */
[----:B--2---:R0:W2:Y:S01]  /*5b80*/  SHFL.DOWN PT, R7, R5, 0x4, 0x1f ;  /* 0x08801f0005077f89 */ /* 0x0040a200000e0000 */
[----:B------:R-:W-:Y:S02]  /*5b90*/  IMAD.MOV.U32 R12, RZ, RZ, R10 ;  /* 0x000000ffff0c7224 */ /* 0x000fe400078e000a */
[----:B------:R-:W-:Y:S01]  /*5ba0*/  IMAD.MOV.U32 R2, RZ, RZ, R4 ;  /* 0x000000ffff027224 */ /* 0x000fe200078e0004 */
[----:B---3--:R0:W3:Y:S01]  /*5bb0*/  SHFL.DOWN PT, R14, R9, 0x4, 0x1f ;  /* 0x08801f00090e7f89 */ /* 0x0080e200000e0000 */
[----:B------:R-:W-:-:S03]  /*5bc0*/  IMAD.MOV.U32 R3, RZ, RZ, R5 ;  /* 0x000000ffff037224 */ /* 0x000fc600078e0005 */
[----:B----4-:R0:W4:Y:S01]  /*5bd0*/  SHFL.DOWN PT, R13, R10, 0x4, 0x1f ;  /* 0x08801f000a0d7f89 */ /* 0x01012200000e0000 */
        /* <DEDUP_REMOVED lines=21> */
.L_x_95:
[----:B------:R-:W-:Y:S05]  /*5d30*/  BSYNC.RECONVERGENT B1 ;  /* 0x0000000000017941 */ /* 0x000fea0003800200 */
.L_x_94:
        /* <DEDUP_REMOVED lines=31> */
.L_x_97:
[----:B------:R-:W-:Y:S05]  /*5f30*/  BSYNC.RECONVERGENT B1 ;  /* 0x0000000000017941 */ /* 0x000fea0003800200 */
.L_x_96:
[----:B------:R-:W-:Y:S01]  /*5f40*/  ISETP.GT.AND P0, PT, R8, 0xf, PT ;  /* 0x0000000f0800780c */ /* 0x000fe20003f04270 */
[----:B-1----:R1:W1:Y:S01]  /*5f50*/  SHFL.DOWN PT, R6, R4, 0x10, 0x1f ;  /* 0x0a001f0004067f89 */ /* 0x00226200000e0000 */
[----:B------:R-:W-:Y:S01]  /*5f60*/  BSSY.RECONVERGENT B1, `(.L_x_98) ;  /* 0x000001d000017945 */ /* 0x000fe20003800200 */
[----:B---3--:R-:W-:Y:S02]  /*5f70*/  IMAD.MOV.U32 R14, RZ, RZ, R9 ;  /* 0x000000ffff0e7224 */ /* 0x008fe400078e0009 */
[----:B--2---:R2:W3:Y:S01]  /*5f80*/  SHFL.DOWN PT, R7, R5, 0x10, 0x1f ;  /* 0x0a001f0005077f89 */ /* 0x0044e200000e0000 */
[----:B------:R-:W-:Y:S02]  /*5f90*/  IMAD.MOV.U32 R15, RZ, RZ, R10 ;  /* 0x000000ffff0f7224 */ /* 0x000fe400078e000a */
[----:B------:R-:W-:Y:S01]  /*5fa0*/  IMAD.MOV.U32 R2, RZ, RZ, R4 ;  /* 0x000000ffff027224 */ /* 0x000fe200078e0004 */
[----:B0-----:R2:W0:Y:S01]  /*5fb0*/  SHFL.DOWN PT, R12, R9, 0x10, 0x1f ;  /* 0x0a001f00090c7f89 */ /* 0x00142200000e0000 */
[----:B------:R-:W-:-:S03]  /*5fc0*/  IMAD.MOV.U32 R3, RZ, RZ, R5 ;  /* 0x000000ffff037224 */ /* 0x000fc600078e0005 */
[----:B------:R2:W0:Y:S01]  /*5fd0*/  SHFL.DOWN PT, R11, R10, 0x10, 0x1f ;  /* 0x0a001f000a0b7f89 */ /* 0x00042200000e0000 */
[----:B------:R-:W-:Y:S05]  /*5fe0*/  @P0 BRA `(.L_x_99) ;  /* 0x0000000000500947 */ /* 0x000fea0003800000 */
[----:B-1-3--:R-:W-:Y:S01]  /*5ff0*/  DSETP.GEU.AND P0, PT, |R4|, |R6|, PT ;  /* 0x400000060400722a */ /* 0x00afe20003f0e200 */
        /* <DEDUP_REMOVED lines=19> */
.L_x_99:
[----:B------:R-:W-:Y:S05]  /*6130*/  BSYNC.RECONVERGENT B1 ;  /* 0x0000000000017941 */ /* 0x000fea0003800200 */
.L_x_98:
[----:B------:R-:W-:Y:S01]  /*6140*/  ISETP.NE.AND P0, PT, R8, RZ, PT ;  /* 0x000000ff0800720c */ /* 0x000fe20003f05270 */
[----:B------:R-:W-:-:S12]  /*6150*/  BSSY.RECONVERGENT B1, `(.L_x_100) ;  /* 0x000000a000017945 */ /* 0x000fd80003800200 */
[----:B------:R-:W-:Y:S05]  /*6160*/  @P0 BRA `(.L_x_101) ;  /* 0x0000000000200947 */ /* 0x000fea0003800000 */
[----:B-1----:R-:W1:Y:S01]  /*6170*/  S2R R6, SR_CgaCtaId ;  /* 0x0000000000067919 */ /* 0x002e620000008800 */
[----:B--2---:R-:W-:Y:S02]  /*6180*/  MOV R5, 0x400 ;  /* 0x0000040000057802 */ /* 0x004fe40000000f00 */
[----:B------:R-:W-:-:S04]  /*6190*/  SHF.R.U32.HI R4, RZ, 0x1, R0 ;  /* 0x00000001ff047819 */ /* 0x000fc80000011600 */
[----:B------:R-:W-:Y:S02]  /*61a0*/  LOP3.LUT R4, R4, 0x1f0, RZ, 0xc0, !PT ;  /* 0x000001f004047812 */ /* 0x000fe400078ec0ff */
[----:B-1----:R-:W-:-:S05]  /*61b0*/  LEA R5, R6, R5, 0x18 ;  /* 0x0000000506057211 */ /* 0x002fca00078ec0ff */
[----:B------:R-:W-:-:S05]  /*61c0*/  IMAD.IADD R5, R4, 0x1, R5 ;  /* 0x0000000104057824 */ /* 0x000fca00078e0205 */
[----:B------:R1:W-:Y:S04]  /*61d0*/  STS.64 [R5+0x10], R14 ;  /* 0x0000100e05007388 */ /* 0x0003e80000000a00 */
[----:B------:R1:W-:Y:S02]  /*61e0*/  STS.64 [R5+0x8], R2 ;  /* 0x0000080205007388 */ /* 0x0003e40000000a00 */
.L_x_101:
[----:B------:R-:W-:Y:S05]  /*61f0*/  BSYNC.RECONVERGENT B1 ;  /* 0x0000000000017941 */ /* 0x000fea0003800200 */
.L_x_100:
[----:B------:R-:W-:Y:S01]  /*6200*/  BAR.SYNC.DEFER_BLOCKING 0x0 ;  /* 0x0000000000007b1d */ /* 0x000fe20000010000 */
[----:B------:R-:W-:-:S13]  /*6210*/  ISETP.NE.AND P1, PT, R0, RZ, PT ;  /* 0x000000ff0000720c */ /* 0x000fda0003f25270 */
[----:B------:R-:W-:Y:S05]  /*6220*/  @P1 BRA `(.L_x_34) ;  /* 0x00000008008c1947 */ /* 0x000fea0003800000 */
[----:B-12---:R-:W1:Y:S01]  /*6230*/  S2R R5, SR_CgaCtaId ;  /* 0x0000000000057919 */ /* 0x006e620000008800 */
[----:B------:R-:W-:Y:S01]  /*6240*/  MOV R0, 0x400 ;  /* 0x0000040000007802 */ /* 0x000fe20000000f00 */
[----:B------:R-:W-:Y:S03]  /*6250*/  BSSY.RECONVERGENT B1, `(.L_x_102) ;  /* 0x000001a000017945 */ /* 0x000fe60003800200 */
[----:B-1----:R-:W-:-:S05]  /*6260*/  LEA R0, R5, R0, 0x18 ;  /* 0x0000000005007211 */ /* 0x002fca00078ec0ff */
[----:B------:R-:W1:Y:S04]  /*6270*/  LDS.64 R16, [R0+0x18] ;  /* 0x0000180000107984 */ /* 0x000e680000000a00 */
[----:B---3--:R-:W2:Y:S04]  /*6280*/  LDS.128 R4, [R0+0x20] ;  /* 0x0000200000047984 */ /* 0x008ea80000000c00 */
[----:B0---4-:R0:W3:Y:S04]  /*6290*/  LDS.64 R12, [R0+0x80] ;  /* 0x00008000000c7984 */ /* 0x0110e80000000a00 */
[----:B------:R0:W4:Y:S01]  /*62a0*/  LDS.128 R8, [R0+0x30] ;  /* 0x0000300000087984 */ /* 0x0001220000000c00 */
[----:B-1----:R-:W-:Y:S01]  /*62b0*/  DSETP.GEU.AND P0, PT, |R2|, |R16|, PT ;  /* 0x400000100200722a */ /* 0x002fe20003f0e200 */
[----:B------:R-:W-:-:S02]  /*62c0*/  IMAD.MOV.U32 R24, RZ, RZ, R16 ;  /* 0x000000ffff187224 */ /* 0x000fc400078e0010 */
[----:B------:R-:W-:Y:S02]  /*62d0*/  IMAD.MOV.U32 R25, RZ, RZ, R17 ;  /* 0x000000ffff197224 */ /* 0x000fe400078e0011 */
[----:B--2---:R-:W-:Y:S02]  /*62e0*/  IMAD.MOV.U32 R27, RZ, RZ, R4 ;  /* 0x000000ffff1b7224 */ /* 0x004fe400078e0004 */
[----:B------:R-:W-:-:S07]  /*62f0*/  IMAD.MOV.U32 R29, RZ, RZ, R5 ;  /* 0x000000ffff1d7224 */ /* 0x000fce00078e0005 */
[----:B0--34-:R-:W-:Y:S05]  /*6300*/  @!P0 BRA `(.L_x_103) ;  /* 0x0000000000388947 */ /* 0x019fea0003800000 */
        /* <DEDUP_REMOVED lines=14> */
.L_x_103:
[----:B------:R-:W-:Y:S05]  /*63f0*/  BSYNC.RECONVERGENT B1 ;  /* 0x0000000000017941 */ /* 0x000fea0003800200 */
.L_x_102:
        /* <DEDUP_REMOVED lines=23> */
.L_x_105:
[----:B------:R-:W-:Y:S05]  /*6570*/  BSYNC.RECONVERGENT B1 ;  /* 0x0000000000017941 */ /* 0x000fea0003800200 */
.L_x_104:
        /* <DEDUP_REMOVED lines=21> */
.L_x_107:
[----:B------:R-:W-:Y:S05]  /*66d0*/  BSYNC.RECONVERGENT B1 ;  /* 0x0000000000017941 */ /* 0x000fea0003800200 */
.L_x_106:
        /* <DEDUP_REMOVED lines=23> */
.L_x_109:
[----:B------:R-:W-:Y:S05]  /*6850*/  BSYNC.RECONVERGENT B1 ;  /* 0x0000000000017941 */ /* 0x000fea0003800200 */
.L_x_108:
        /* <DEDUP_REMOVED lines=21> */
.L_x_111:
[----:B------:R-:W-:Y:S05]  /*69b0*/  BSYNC.RECONVERGENT B1 ;  /* 0x0000000000017941 */ /* 0x000fea0003800200 */
.L_x_110:
        /* <DEDUP_REMOVED lines=21> */
.L_x_113:
[----:B------:R-:W-:Y:S05]  /*6b10*/  BSYNC.RECONVERGENT B1 ;  /* 0x0000000000017941 */ /* 0x000fea0003800200 */
.L_x_112:
        /* <DEDUP_REMOVED lines=20> */
.L_x_34:
[----:B------:R-:W-:Y:S05]  /*6c60*/  BSYNC.RECONVERGENT B0 ;  /* 0x0000000000007941 */ /* 0x000fea0003800200 */
.L_x_1:
[----:B------:R-:W-:Y:S05]  /*6c70*/  @P1 EXIT ;  /* 0x000000000000194d */ /* 0x000fea0003800000 */
[----:B012---:R-:W0:Y:S02]  /*6c80*/  LDC.64 R4, c[0x0][0x388] ;  /* 0x0000e200ff047b82 */ /* 0x007e240000000a00 */
[----:B0-----:R-:W-:Y:S04]  /*6c90*/  STG.E.64 desc[UR10][R4.64], R2 ;  /* 0x0000000204007986 */ /* 0x001fe8000c101b0a */
[----:B------:R-:W-:Y:S01]  /*6ca0*/  STG.E.64 desc[UR10][R4.64+0x8], R14 ;  /* 0x0000080e04007986 */ /* 0x000fe2000c101b0a */
[----:B------:R-:W-:Y:S05]  /*6cb0*/  EXIT ;  /* 0x000000000000794d */ /* 0x000fea0003800000 */
.L_x_114:
        /* <DEDUP_REMOVED lines=12> */
.L_x_813:


//--------------------- .text._ZN6thrust24THRUST_300001_SM_1000_NS8cuda_cub4core6detail13_kernel_agentINS1_8__reduce10DrainAgentIlEEJN3cub18CUB_300001_SM_10009GridQueueIyEElEEEvDpT0_ --------------------------
	.section	.text._ZN6thrust24THRUST_300001_SM_1000_NS8cuda_cub4core6detail13_kernel_agentINS1_8__reduce10DrainAgentIlEEJN3cub18CUB_300001_SM_10009GridQueueIyEElEEEvDpT0_,"ax",@progbits
	.align	128
        .global         _ZN6thrust24THRUST_300001_SM_1000_NS8cuda_cub4core6detail13_kernel_agentINS1_8__reduce10DrainAgentIlEEJN3cub18CUB_300001_SM_10009GridQueueIyEElEEEvDpT0_
        .type           _ZN6thrust24THRUST_300001_SM_1000_NS8cuda_cub4core6detail13_kernel_agentINS1_8__reduce10DrainAgentIlEEJN3cub18CUB_300001_SM_10009GridQueueIyEElEEEvDpT0_,@function
        .size           _ZN6thrust24THRUST_300001_SM_1000_NS8cuda_cub4core6detail13_kernel_agentINS1_8__reduce10DrainAgentIlEEJN3cub18CUB_300001_SM_10009GridQueueIyEElEEEvDpT0_,(.L_x_814 - _ZN6thrust24THRUST_300001_SM_1000_NS8cuda_cub4core6detail13_kernel_agentINS1_8__reduce10DrainAgentIlEEJN3cub18CUB_300001_SM_10009GridQueueIyEElEEEvDpT0_)
        .other          _ZN6thrust24THRUST_300001_SM_1000_NS8cuda_cub4core6detail13_kernel_agentINS1_8__reduce10DrainAgentIlEEJN3cub18CUB_300001_SM_10009GridQueueIyEElEEEvDpT0_,@"STO_CUDA_ENTRY STV_DEFAULT"
_ZN6thrust24THRUST_300001_SM_1000_NS8cuda_cub4core6detail13_kernel_agentINS1_8__reduce10DrainAgentIlEEJN3cub18CUB_300001_SM_10009GridQueueIyEElEEEvDpT0_:
.text._ZN6thrust24THRUST_300001_SM_1000_NS8cuda_cub4core6detail13_kernel_agentINS1_8__reduce10DrainAgentIlEEJN3cub18CUB_300001_SM_10009GridQueueIyEElEEEvDpT0_:
[----:B------:R-:W-:Y:S08]  /*0000*/  LDC R1, c[0x0][0x37c] ;  /* 0x0000df00ff017b82 */ /* 0x000ff00000000800 */
[----:B------:R-:W0:Y:S01]  /*0010*/  LDC.64 R2, c[0x0][0x380] ;  /* 0x0000e000ff027b82 */ /* 0x000e220000000a00 */
[----:B------:R-:W0:Y:S07]  /*0020*/  LDCU.64 UR4, c[0x0][0x358] ;  /* 0x00006b00ff0477ac */ /* 0x000e2e0008000a00 */
[----:B------:R-:W1:Y:S01]  /*0030*/  LDC.64 R4, c[0x0][0x388] ;  /* 0x0000e200ff047b82 */ /* 0x000e620000000a00 */
[----:B0-----:R-:W-:Y:S04]  /*0040*/  STG.E.64 desc[UR4][R2.64+0x8], RZ ;  /* 0x000008ff02007986 */ /* 0x001fe8000c101b04 */
[----:B-1----:R-:W-:Y:S01]  /*0050*/  STG.E.64 desc[UR4][R2.64], R4 ;  /* 0x0000000402007986 */ /* 0x002fe2000c101b04 */
[----:B------:R-:W-:Y:S05]  /*0060*/  EXIT ;  /* 0x000000000000794d */ /* 0x000fea0003800000 */
.L_x_115:
        /* <DEDUP_REMOVED lines=9> */
.L_x_814:


//--------------------- .text._ZN6thrust24THRUST_300001_SM_1000_NS8cuda_cub4core6detail13_kernel_agentINS1_8__reduce11ReduceAgentINS0_12zip_iteratorIN4cuda3std3__45tupleIJNS0_10device_ptrIdEENS0_17counting_iteratorIlNS0_11use_defaultESF_SF_EEEEEEEPNSB_IJdlEEESJ_lNS1_9__extrema9arg_max_fIdl10comparatorEEEEJSI_SK_lN3cub18CUB_300001_SM_100013GridEvenShareIlEENSR_9GridQueueIyEESO_EEEvDpT0_ --------------------------
	.section	.text._ZN6thrust24THRUST_300001_SM_1000_NS8cuda_cub4core6detail13_kernel_agentINS1_8__reduce11ReduceAgentINS0_12zip_iteratorIN4cuda3std3__45tupleIJNS0_10device_ptrIdEENS0_17counting_iteratorIlNS0_11use_defaultESF_SF_EEEEEEEPNSB_IJdlEEESJ_lNS1_9__extrema9arg_max_fIdl10comparatorEEEEJSI_SK_lN3cub18CUB_300001_SM_100013GridEvenShareIlEENSR_9GridQueueIyEESO_EEEvDpT0_,"ax",@progbits
	.align	128
        .global         _ZN6thrust24THRUST_300001_SM_1000_NS8cuda_cub4core6detail13_kernel_agentINS1_8__reduce11ReduceAgentINS0_12zip_iteratorIN4cuda3std3__45tupleIJNS0_10device_ptrIdEENS0_17counting_iteratorIlNS0_11use_defaultESF_SF_EEEEEEEPNSB_IJdlEEESJ_lNS1_9__extrema9arg_max_fIdl10comparatorEEEEJSI_SK_lN3cub18CUB_300001_SM_100013GridEvenShareIlEENSR_9GridQueueIyEESO_EEEvDpT0_
        .type           _ZN6thrust24THRUST_300001_SM_1000_NS8cuda_cub4core6detail13_kernel_agentINS1_8__reduce11ReduceAgentINS0_12zip_iteratorIN4cuda3std3__45tupleIJNS0_10device_ptrIdEENS0_17counting_iteratorIlNS0_11use_defaultESF_SF_EEEEEEEPNSB_IJdlEEESJ_lNS1_9__extrema9arg_max_fIdl10comparatorEEEEJSI_SK_lN3cub18CUB_300001_SM_100013GridEvenShareIlEENSR_9GridQueueIyEESO_EEEvDpT0_,@function
        .size           _ZN6thrust24THRUST_300001_SM_1000_NS8cuda_cub4core6detail13_kernel_agentINS1_8__reduce11ReduceAgentINS0_12zip_iteratorIN4cuda3std3__45tupleIJNS0_10device_ptrIdEENS0_17counting_iteratorIlNS0_11use_defaultESF_SF_EEEEEEEPNSB_IJdlEEESJ_lNS1_9__extrema9arg_max_fIdl10comparatorEEEEJSI_SK_lN3cub18CUB_300001_SM_100013GridEvenShareIlEENSR_9GridQueueIyEESO_EEEvDpT0_,(.L_x_815 - _ZN6thrust24THRUST_300001_SM_1000_NS8cuda_cub4core6detail13_kernel_agentINS1_8__reduce11ReduceAgentINS0_12zip_iteratorIN4cuda3std3__45tupleIJNS0_10device_ptrIdEENS0_17counting_iteratorIlNS0_11use_defaultESF_SF_EEEEEEEPNSB_IJdlEEESJ_lNS1_9__extrema9arg_max_fIdl10comparatorEEEEJSI_SK_lN3cub18CUB_300001_SM_100013GridEvenShareIlEENSR_9GridQueueIyEESO_EEEvDpT0_)
        .other          _ZN6thrust24THRUST_300001_SM_1000_NS8cuda_cub4core6detail13_kernel_agentINS1_8__reduce11ReduceAgentINS0_12zip_iteratorIN4cuda3std3__45tupleIJNS0_10device_ptrIdEENS0_17counting_iteratorIlNS0_11use_defaultESF_SF_EEEEEEEPNSB_IJdlEEESJ_lNS1_9__extrema9arg_max_fIdl10comparatorEEEEJSI_SK_lN3cub18CUB_300001_SM_100013GridEvenShareIlEENSR_9GridQueueIyEESO_EEEvDpT0_,@"STO_CUDA_ENTRY STV_DEFAULT"
_ZN6thrust24THRUST_300001_SM_1000_NS8cuda_cub4core6detail13_kernel_agentINS1_8__reduce11ReduceAgentINS0_12zip_iteratorIN4cuda3std3__45tupleIJNS0_10device_ptrIdEENS0_17counting_iteratorIlNS0_11use_defaultESF_SF_EEEEEEEPNSB_IJdlEEESJ_lNS1_9__extrema9arg_max_fIdl10comparatorEEEEJSI_SK_lN3cub18CUB_300001_SM_100013GridEvenShareIlEENSR_9GridQueueIyEESO_EEEvDpT0_:
.text._ZN6thrust24THRUST_300001_SM_1000_NS8cuda_cub4core6detail13_kernel_agentINS1_8__reduce11ReduceAgentINS0_12zip_iteratorIN4cuda3std3__45tupleIJNS0_10device_ptrIdEENS0_17counting_iteratorIlNS0_11use_defaultESF_SF_EEEEEEEPNSB_IJdlEEESJ_lNS1_9__extrema9arg_max_fIdl10comparatorEEEEJSI_SK_lN3cub18CUB_300001_SM_100013GridEvenShareIlEENSR_9GridQueueIyEESO_EEEvDpT0_:
[----:B------:R-:W-:Y:S01]  /*0000*/  LDC R1, c[0x0][0x37c] ;  /* 0x0000df00ff017b82 */ /* 0x000fe20000000800 */
[----:B------:R-:W0:Y:S01]  /*0010*/  S2R R0, SR_CTAID.X ;  /* 0x0000000000007919 */ /* 0x000e220000002500 */
[----:B------:R-:W1:Y:S01]  /*0020*/  LDCU.64 UR4, c[0x0][0x398] ;  /* 0x00007300ff0477ac */ /* 0x000e620008000a00 */
[----:B------:R-:W-:Y:S01]  /*0030*/  BSSY.RECONVERGENT B0, `(.L_x_116) ;  /* 0x0000689000007945 */ /* 0x000fe20003800200 */
[----:B------:R-:W2:Y:S01]  /*0040*/  LDCU UR6, c[0x0][0x370] ;  /* 0x00006e00ff0677ac */ /* 0x000ea20008000800 */
[----:B------:R-:W3:Y:S01]  /*0050*/  LDCU.64 UR10, c[0x0][0x358] ;  /* 0x00006b00ff0a77ac */ /* 0x000ee20008000a00 */
[----:B-1----:R-:W-:Y:S02]  /*0060*/  IMAD.U32 R25, RZ, RZ, UR4 ;  /* 0x00000004ff197e24 */ /* 0x002fe4000f8e00ff */
[----:B------:R-:W-:Y:S01]  /*0070*/  IMAD.U32 R16, RZ, RZ, UR5 ;  /* 0x00000005ff107e24 */ /* 0x000fe2000f8e00ff */
[----:B--2---:R-:W-:Y:S01]  /*0080*/  UIMAD UR6, UR6, 0x500, URZ ;  /* 0x00000500060678a4 */ /* 0x004fe2000f8e02ff */
[----:B0-----:R-:W-:-:S05]  /*0090*/  IMAD R8, R0, 0x500, RZ ;  /* 0x0000050000087824 */ /* 0x001fca00078e02ff */
[----:B------:R-:W-:-:S04]  /*00a0*/  IADD3 R2, P1, PT, R8, 0x500, RZ ;  /* 0x0000050008027810 */ /* 0x000fc80007f3e0ff */
[----:B------:R-:W-:Y:S01]  /*00b0*/  ISETP.GT.U32.AND P0, PT, R2, R25, PT ;  /* 0x000000190200720c */ /* 0x000fe20003f04070 */
[----:B------:R-:W-:-:S05]  /*00c0*/  IMAD.X R3, RZ, RZ, RZ, P1 ;  /* 0x000000ffff037224 */ /* 0x000fca00008e06ff */
[----:B------:R-:W-:-:S13]  /*00d0*/  ISETP.GT.AND.EX P0, PT, R3, R16, PT, P0 ;  /* 0x000000100300720c */ /* 0x000fda0003f04300 */
[----:B---3--:R-:W-:Y:S05]  /*00e0*/  @!P0 BRA `(.L_x_117) ;  /* 0x0000003800e48947 */ /* 0x008fea0003800000 */
[----:B------:R-:W0:Y:S01]  /*00f0*/  S2R R10, SR_TID.X ;  /* 0x00000000000a7919 */ /* 0x000e220000002100 */
[----:B------:R-:W-:Y:S01]  /*0100*/  IMAD.IADD R9, R25, 0x1, -R8 ;  /* 0x0000000119097824 */ /* 0x000fe200078e0a08 */
[----:B------:R-:W-:Y:S01]  /*0110*/  BSSY.RECONVERGENT B1, `(.L_x_118) ;  /* 0x000000f000017945 */ /* 0x000fe20003800200 */
[----:B------:R-:W-:Y:S02]  /*0120*/  CS2R R20, SRZ ;  /* 0x0000000000147805 */ /* 0x000fe4000001ff00 */
[----:B------:R-:W-:Y:S02]  /*0130*/  CS2R R14, SRZ ;  /* 0x00000000000e7805 */ /* 0x000fe4000001ff00 */
[----:B0-----:R-:W-:Y:S01]  /*0140*/  ISETP.GE.AND P0, PT, R10, R9, PT ;  /* 0x000000090a00720c */ /* 0x001fe20003f06270 */
[----:B------:R-:W-:-:S12]  /*0150*/  IMAD.MOV.U32 R6, RZ, RZ, R10 ;  /* 0x000000ffff067224 */ /* 0x000fd800078e000a */
[----:B------:R-:W-:Y:S05]  /*0160*/  @P0 BRA `(.L_x_119) ;  /* 0x0000000000240947 */ /* 0x000fea0003800000 */
[----:B------:R-:W0:Y:S01]  /*0170*/  LDCU.128 UR4, c[0x0][0x380] ;  /* 0x00007000ff0477ac */ /* 0x000e220008000c00 */
[----:B------:R-:W-:-:S05]  /*0180*/  IADD3 R21, P0, PT, R8, R10, RZ ;  /* 0x0000000a08157210 */ /* 0x000fca0007f1e0ff */
[----:B------:R-:W-:Y:S01]  /*0190*/  IMAD.X R20, RZ, RZ, RZ, P0 ;  /* 0x000000ffff147224 */ /* 0x000fe200000e06ff */
[----:B0-----:R-:W-:-:S04]  /*01a0*/  LEA R14, P1, R21, UR4, 0x3 ;  /* 0x00000004150e7c11 */ /* 0x001fc8000f8218ff */
[----:B------:R-:W-:-:S06]  /*01b0*/  LEA.HI.X R15, R21, UR5, R20, 0x3, P1 ;  /* 0x00000005150f7c11 */ /* 0x000fcc00088f1c14 */
[----:B------:R-:W5:Y:S01]  /*01c0*/  LDG.E.64 R14, desc[UR10][R14.64] ;  /* 0x0000000a0e0e7981 */ /* 0x000f62000c1e1b00 */
[----:B------:R-:W-:Y:S01]  /*01d0*/  IADD3 R21, P0, PT, R21, UR6, RZ ;  /* 0x0000000615157c10 */ /* 0x000fe2000ff1e0ff */
[----:B------:R-:W-:-:S03]  /*01e0*/  VIADD R6, R10, 0x100 ;  /* 0x000001000a067836 */ /* 0x000fc60000000000 */
[----:B------:R-:W-:-:S09]  /*01f0*/  IADD3.X R20, PT, PT, R20, UR7, RZ, P0, !PT ;  /* 0x0000000714147c10 */ /* 0x000fd200087fe4ff */
.L_x_119:
[----:B------:R-:W-:Y:S05]  /*0200*/  BSYNC.RECONVERGENT B1 ;  /* 0x0000000000017941 */ /* 0x000fea0003800200 */
.L_x_118:
[----:B------:R-:W-:Y:S01]  /*0210*/  ISETP.GE.AND P0, PT, R6, R9, PT ;  /* 0x000000090600720c */ /* 0x000fe20003f06270 */
[----:B------:R-:W-:-:S12]  /*0220*/  BSSY.RECONVERGENT B1, `(.L_x_120) ;  /* 0x00000af000017945 */ /* 0x000fd80003800200 */
[----:B------:R-:W-:Y:S05]  /*0230*/  @P0 BRA `(.L_x_121) ;  /* 0x0000000800b40947 */ /* 0x000fea0003800000 */
[----:B------:R-:W-:Y:S01]  /*0240*/  LOP3.LUT R2, RZ, R6, RZ, 0x33, !PT ;  /* 0x00000006ff027212 */ /* 0x000fe200078e33ff */
[----:B------:R-:W-:Y:S03]  /*0250*/  BSSY.RECONVERGENT B2, `(.L_x_122) ;  /* 0x0000034000027945 */ /* 0x000fe60003800200 */
[----:B------:R-:W-:-:S04]  /*0260*/  IADD3 R25, PT, PT, -R8, R25, R2 ;  /* 0x0000001908197210 */ /* 0x000fc80007ffe102 */
[----:B------:R-:W-:-:S04]  /*0270*/  LOP3.LUT R2, R25, 0x300, RZ, 0xc0, !PT ;  /* 0x0000030019027812 */ /* 0x000fc800078ec0ff */
[----:B------:R-:W-:-:S13]  /*0280*/  ISETP.NE.AND P0, PT, R2, 0x300, PT ;  /* 0x000003000200780c */ /* 0x000fda0003f05270 */
[----:B------:R-:W-:Y:S05]  /*0290*/  @!P0 BRA `(.L_x_123) ;  /* 0x0000000000bc8947 */ /* 0x000fea0003800000 */
[----:B------:R-:W0:Y:S01]  /*02a0*/  LDCU.128 UR4, c[0x0][0x380] ;  /* 0x00007000ff0477ac */ /* 0x000e220008000c00 */
[----:B------:R-:W-:Y:S02]  /*02b0*/  IADD3 R12, P0, PT, R8, R6, RZ ;  /* 0x00000006080c7210 */ /* 0x000fe40007f1e0ff */
[----:B------:R-:W-:-:S03]  /*02c0*/  LEA.HI R2, R25, 0x1, RZ, 0x18 ;  /* 0x0000000119027811 */ /* 0x000fc600078fc0ff */
[----:B------:R-:W-:Y:S01]  /*02d0*/  IMAD.X R3, RZ, RZ, RZ, P0 ;  /* 0x000000ffff037224 */ /* 0x000fe200000e06ff */
[----:B------:R-:W-:-:S05]  /*02e0*/  LOP3.LUT R2, R2, 0x3, RZ, 0xc0, !PT ;  /* 0x0000000302027812 */ /* 0x000fca00078ec0ff */
[----:B------:R-:W-:Y:S01]  /*02f0*/  IMAD.MOV R7, RZ, RZ, -R2 ;  /* 0x000000ffff077224 */ /* 0x000fe200078e0a02 */
[C---:B0-----:R-:W-:Y:S02]  /*0300*/  IADD3 R13, P1, PT, R12.reuse, UR6, RZ ;  /* 0x000000060c0d7c10 */ /* 0x041fe4000ff3e0ff */
[C---:B------:R-:W-:Y:S02]  /*0310*/  LEA R11, P2, R12.reuse, UR4, 0x3 ;  /* 0x000000040c0b7c11 */ /* 0x040fe4000f8418ff */
[----:B------:R-:W-:Y:S02]  /*0320*/  IADD3.X R16, PT, PT, R3, UR7, RZ, P1, !PT ;  /* 0x0000000703107c10 */ /* 0x000fe40008ffe4ff */
[----:B------:R-:W-:-:S09]  /*0330*/  LEA.HI.X R12, R12, UR5, R3, 0x3, P2 ;  /* 0x000000050c0c7c11 */ /* 0x000fd200090f1c03 */
.L_x_126:
[----:B------:R-:W-:Y:S02]  /*0340*/  IMAD.MOV.U32 R2, RZ, RZ, R11 ;  /* 0x000000ffff027224 */ /* 0x000fe400078e000b */
[----:B------:R-:W-:-:S06]  /*0350*/  IMAD.MOV.U32 R3, RZ, RZ, R12 ;  /* 0x000000ffff037224 */ /* 0x000fcc00078e000c */
[----:B------:R-:W2:Y:S01]  /*0360*/  LDG.E.64 R2, desc[UR10][R2.64] ;  /* 0x0000000a02027981 */ /* 0x000ea2000c1e1b00 */
[----:B------:R-:W-:Y:S01]  /*0370*/  VIADD R7, R7, 0x1 ;  /* 0x0000000107077836 */ /* 0x000fe20000000000 */
[----:B------:R-:W-:Y:S01]  /*0380*/  BSSY.RECONVERGENT B3, `(.L_x_124) ;  /* 0x000001b000037945 */ /* 0x000fe20003800200 */
[----:B------:R-:W-:Y:S01]  /*0390*/  IMAD.MOV.U32 R18, RZ, RZ, R21 ;  /* 0x000000ffff127224 */ /* 0x000fe200078e0015 */
[----:B------:R-:W-:Y:S01]  /*03a0*/  IADD3 R11, P3, PT, R11, 0x800, RZ ;  /* 0x000008000b0b7810 */ /* 0x000fe20007f7e0ff */
[----:B------:R-:W-:Y:S01]  /*03b0*/  IMAD.MOV.U32 R17, RZ, RZ, R20 ;  /* 0x000000ffff117224 */ /* 0x000fe200078e0014 */
[----:B------:R-:W-:Y:S01]  /*03c0*/  ISETP.NE.AND P2, PT, R7, RZ, PT ;  /* 0x000000ff0700720c */ /* 0x000fe20003f45270 */
[----:B-----5:R-:W-:Y:S02]  /*03d0*/  IMAD.MOV.U32 R4, RZ, RZ, R14 ;  /* 0x000000ffff047224 */ /* 0x020fe400078e000e */
[----:B------:R-:W-:Y:S02]  /*03e0*/  IMAD.MOV.U32 R5, RZ, RZ, R15 ;  /* 0x000000ffff057224 */ /* 0x000fe400078e000f */
[----:B------:R-:W-:-:S02]  /*03f0*/  IMAD.MOV.U32 R21, RZ, RZ, R13 ;  /* 0x000000ffff157224 */ /* 0x000fc400078e000d */
[----:B------:R-:W-:Y:S01]  /*0400*/  IMAD.MOV.U32 R20, RZ, RZ, R16 ;  /* 0x000000ffff147224 */ /* 0x000fe200078e0010 */
[----:B--2---:R-:W-:Y:S01]  /*0410*/  DSETP.GEU.AND P0, PT, |R14|, |R2|, PT ;  /* 0x400000020e00722a */ /* 0x004fe20003f0e200 */
[----:B------:R-:W-:Y:S02]  /*0420*/  IMAD.MOV.U32 R14, RZ, RZ, R2 ;  /* 0x000000ffff0e7224 */ /* 0x000fe400078e0002 */
[----:B------:R-:W-:-:S11]  /*0430*/  IMAD.MOV.U32 R15, RZ, RZ, R3 ;  /* 0x000000ffff0f7224 */ /* 0x000fd600078e0003 */
        /* <DEDUP_REMOVED lines=15> */
.L_x_125:
[----:B------:R-:W-:Y:S05]  /*0530*/  BSYNC.RECONVERGENT B3 ;  /* 0x0000000000037941 */ /* 0x000fea0003800200 */
.L_x_124:
[----:B------:R-:W-:Y:S01]  /*0540*/  IADD3 R13, P0, PT, R13, 0x100, RZ ;  /* 0x000001000d0d7810 */ /* 0x000fe20007f1e0ff */
[----:B------:R-:W-:Y:S02]  /*0550*/  VIADD R6, R6, 0x100 ;  /* 0x0000010006067836 */ /* 0x000fe40000000000 */
[----:B------:R-:W-:Y:S02]  /*0560*/  IMAD.X R12, RZ, RZ, R12, P3 ;  /* 0x000000ffff0c7224 */ /* 0x000fe400018e060c */
[----:B------:R-:W-:Y:S01]  /*0570*/  IMAD.X R16, RZ, RZ, R16, P0 ;  /* 0x000000ffff107224 */ /* 0x000fe200000e0610 */
[----:B------:R-:W-:Y:S07]  /*0580*/  @P2 BRA `(.L_x_126) ;  /* 0xfffffffc006c2947 */ /* 0x000fee000383ffff */
.L_x_123:
[----:B------:R-:W-:Y:S05]  /*0590*/  BSYNC.RECONVERGENT B2 ;  /* 0x0000000000027941 */ /* 0x000fea0003800200 */
.L_x_122:
[----:B------:R-:W-:-:S13]  /*05a0*/  ISETP.GE.U32.AND P0, PT, R25, 0x300, PT ;  /* 0x000003001900780c */ /* 0x000fda0003f06070 */
[----:B------:R-:W-:Y:S05]  /*05b0*/  @!P0 BRA `(.L_x_121) ;  /* 0x0000000400d48947 */ /* 0x000fea0003800000 */
[----:B------:R-:W0:Y:S01]  /*05c0*/  LDC.64 R4, c[0x0][0x380] ;  /* 0x0000e000ff047b82 */ /* 0x000e220000000a00 */
[----:B------:R-:W-:-:S07]  /*05d0*/  VIADD R11, R6, 0x200 ;  /* 0x00000200060b7836 */ /* 0x000fce0000000000 */
[----:B------:R-:W1:Y:S02]  /*05e0*/  LDC.64 R2, c[0x0][0x388] ;  /* 0x0000e200ff027b82 */ /* 0x000e640000000a00 */
.L_x_135:
[----:B------:R-:W-:-:S05]  /*05f0*/  VIADD R7, R11, 0xfffffe00 ;  /* 0xfffffe000b077836 */ /* 0x000fca0000000000 */
[----:B------:R-:W-:-:S04]  /*0600*/  IADD3 R13, P0, PT, R8, R7, RZ ;  /* 0x00000007080d7210 */ /* 0x000fc80007f1e0ff */
[----:B------:R-:W-:Y:S02]  /*0610*/  LEA.HI.X.SX32 R12, R7, RZ, 0x1, P0 ;  /* 0x000000ff070c7211 */ /* 0x000fe400000f0eff */
[----:B0-----:R-:W-:-:S04]  /*0620*/  LEA R16, P0, R13, R4, 0x3 ;  /* 0x000000040d107211 */ /* 0x001fc800078018ff */
[----:B------:R-:W-:-:S05]  /*0630*/  LEA.HI.X R17, R13, R5, R12, 0x3, P0 ;  /* 0x000000050d117211 */ /* 0x000fca00000f1c0c */
[----:B------:R-:W2:Y:S04]  /*0640*/  LDG.E.64 R18, desc[UR10][R16.64] ;  /* 0x0000000a10127981 */ /* 0x000ea8000c1e1b00 */
[----:B-----5:R0:W5:Y:S01]  /*0650*/  LDG.E.64 R6, desc[UR10][R16.64+0x800] ;  /* 0x0008000a10067981 */ /* 0x020162000c1e1b00 */
[----:B-1----:R-:W-:Y:S01]  /*0660*/  IADD3 R24, P1, PT, R13, R2, RZ ;  /* 0x000000020d187210 */ /* 0x002fe20007f3e0ff */
[----:B------:R-:W-:Y:S04]  /*0670*/  BSSY.RECONVERGENT B2, `(.L_x_127) ;  /* 0x0000016000027945 */ /* 0x000fe80003800200 */
[----:B------:R-:W-:-:S02]  /*0680*/  IMAD.X R25, R12, 0x1, R3, P1 ;  /* 0x000000010c197824 */ /* 0x000fc400008e0603 */
[----:B------:R-:W-:Y:S02]  /*0690*/  IMAD.MOV.U32 R23, RZ, RZ, R24 ;  /* 0x000000ffff177224 */ /* 0x000fe400078e0018 */
[----:B------:R-:W-:Y:S01]  /*06a0*/  IMAD.MOV.U32 R22, RZ, RZ, R25 ;  /* 0x000000ffff167224 */ /* 0x000fe200078e0019 */
[----:B--2---:R-:W-:Y:S01]  /*06b0*/  DSETP.GEU.AND P0, PT, |R14|, |R18|, PT ;  /* 0x400000120e00722a */ /* 0x004fe20003f0e200 */
[----:B------:R-:W-:Y:S02]  /*06c0*/  IMAD.MOV.U32 R12, RZ, RZ, R18 ;  /* 0x000000ffff0c7224 */ /* 0x000fe400078e0012 */
[----:B------:R-:W-:-:S11]  /*06d0*/  IMAD.MOV.U32 R13, RZ, RZ, R19 ;  /* 0x000000ffff0d7224 */ /* 0x000fd600078e0013 */
        /* <DEDUP_REMOVED lines=15> */
.L_x_128:
[----:B------:R-:W-:Y:S05]  /*07d0*/  BSYNC.RECONVERGENT B2 ;  /* 0x0000000000027941 */ /* 0x000fea0003800200 */
.L_x_127:
[----:B------:R0:W5:Y:S04]  /*07e0*/  LDG.E.64 R14, desc[UR10][R16.64+0x1000] ;  /* 0x0010000a100e7981 */ /* 0x000168000c1e1b00 */
[----:B------:R0:W5:Y:S02]  /*07f0*/  LDG.E.64 R18, desc[UR10][R16.64+0x1800] ;  /* 0x0018000a10127981 */ /* 0x000164000c1e1b00 */
[----:B-----5:R-:W-:Y:S01]  /*0800*/  DSETP.GEU.AND P0, PT, |R12|, |R6|, PT ;  /* 0x400000060c00722a */ /* 0x020fe20003f0e200 */
[----:B------:R-:W-:Y:S01]  /*0810*/  VIADD R21, R11, 0xffffff00 ;  /* 0xffffff000b157836 */ /* 0x000fe20000000000 */
[----:B------:R-:W-:Y:S04]  /*0820*/  BSSY.RECONVERGENT B2, `(.L_x_129) ;  /* 0x0000017000027945 */ /* 0x000fe80003800200 */
[----:B------:R-:W-:-:S02]  /*0830*/  SHF.R.S32.HI R20, RZ, 0x1f, R21 ;  /* 0x0000001fff147819 */ /* 0x000fc40000011415 */
[----:B------:R-:W-:Y:S01]  /*0840*/  IADD3 R26, P1, P2, R21, R2, R8 ;  /* 0x00000002151a7210 */ /* 0x000fe20007a3e008 */
[----:B------:R-:W-:-:S03]  /*0850*/  IMAD.MOV.U32 R21, RZ, RZ, R7 ;  /* 0x000000ffff157224 */ /* 0x000fc600078e0007 */
[----:B------:R-:W-:Y:S01]  /*0860*/  IADD3.X R27, PT, PT, R20, R3, RZ, P1, P2 ;  /* 0x00000003141b7210 */ /* 0x000fe20000fe44ff */
[----:B------:R-:W-:Y:S02]  /*0870*/  IMAD.MOV.U32 R24, RZ, RZ, R26 ;  /* 0x000000ffff187224 */ /* 0x000fe400078e001a */
[----:B------:R-:W-:Y:S02]  /*0880*/  IMAD.MOV.U32 R20, RZ, RZ, R6 ;  /* 0x000000ffff147224 */ /* 0x000fe400078e0006 */
[----:B------:R-:W-:Y:S01]  /*0890*/  IMAD.MOV.U32 R25, RZ, RZ, R27 ;  /* 0x000000ffff197224 */ /* 0x000fe200078e001b */
[----:B0-----:R-:W-:Y:S06]  /*08a0*/  @!P0 BRA `(.L_x_130) ;  /* 0x0000000000388947 */ /* 0x001fec0003800000 */
        /* <DEDUP_REMOVED lines=14> */
.L_x_130:
[----:B------:R-:W-:Y:S05]  /*0990*/  BSYNC.RECONVERGENT B2 ;  /* 0x0000000000027941 */ /* 0x000fea0003800200 */
.L_x_129:
[----:B------:R-:W-:Y:S01]  /*09a0*/  DSETP.GEU.AND P0, PT, |R20|, |R14|, PT ;  /* 0x4000000e1400722a */ /* 0x000fe20003f0e200 */
[----:B------:R-:W-:Y:S01]  /*09b0*/  SHF.R.S32.HI R6, RZ, 0x1f, R11 ;  /* 0x0000001fff067819 */ /* 0x000fe2000001140b */
[----:B------:R-:W-:Y:S01]  /*09c0*/  BSSY.RECONVERGENT B2, `(.L_x_131) ;  /* 0x0000017000027945 */ /* 0x000fe20003800200 */
[C---:B------:R-:W-:Y:S01]  /*09d0*/  IADD3 R23, P1, P2, R11.reuse, R2, R8 ;  /* 0x000000020b177210 */ /* 0x040fe20007a3e008 */
[----:B------:R-:W-:Y:S02]  /*09e0*/  VIADD R17, R11, 0x100 ;  /* 0x000001000b117836 */ /* 0x000fe40000000000 */
[----:B------:R-:W-:Y:S01]  /*09f0*/  IMAD.MOV.U32 R7, RZ, RZ, R15 ;  /* 0x000000ffff077224 */ /* 0x000fe200078e000f */
[----:B------:R-:W-:Y:S01]  /*0a00*/  IADD3.X R16, PT, PT, R6, R3, RZ, P1, P2 ;  /* 0x0000000306107210 */ /* 0x000fe20000fe44ff */
[----:B------:R-:W-:Y:S02]  /*0a10*/  IMAD.MOV.U32 R12, RZ, RZ, R23 ;  /* 0x000000ffff0c7224 */ /* 0x000fe400078e0017 */
[----:B------:R-:W-:-:S02]  /*0a20*/  IMAD.MOV.U32 R6, RZ, RZ, R14 ;  /* 0x000000ffff067224 */ /* 0x000fc400078e000e */
[----:B------:R-:W-:Y:S02]  /*0a30*/  IMAD.MOV.U32 R13, RZ, RZ, R16 ;  /* 0x000000ffff0d7224 */ /* 0x000fe400078e0010 */
        /* <DEDUP_REMOVED lines=15> */
.L_x_132:
[----:B------:R-:W-:Y:S05]  /*0b30*/  BSYNC.RECONVERGENT B2 ;  /* 0x0000000000027941 */ /* 0x000fea0003800200 */
.L_x_131:
[----:B------:R-:W-:Y:S01]  /*0b40*/  DSETP.GEU.AND P0, PT, |R6|, |R18|, PT ;  /* 0x400000120600722a */ /* 0x000fe20003f0e200 */
[----:B------:R-:W-:Y:S01]  /*0b50*/  SHF.R.S32.HI R14, RZ, 0x1f, R17 ;  /* 0x0000001fff0e7819 */ /* 0x000fe20000011411 */
[----:B------:R-:W-:Y:S01]  /*0b60*/  BSSY.RECONVERGENT B2, `(.L_x_133) ;  /* 0x0000016000027945 */ /* 0x000fe20003800200 */
[----:B------:R-:W-:Y:S01]  /*0b70*/  IADD3 R17, P1, P2, R17, R2, R8 ;  /* 0x0000000211117210 */ /* 0x000fe20007a3e008 */
[----:B------:R-:W-:-:S03]  /*0b80*/  IMAD.MOV.U32 R15, RZ, RZ, R19 ;  /* 0x000000ffff0f7224 */ /* 0x000fc600078e0013 */
[----:B------:R-:W-:Y:S01]  /*0b90*/  IADD3.X R16, PT, PT, R14, R3, RZ, P1, P2 ;  /* 0x000000030e107210 */ /* 0x000fe20000fe44ff */
[----:B------:R-:W-:Y:S02]  /*0ba0*/  IMAD.MOV.U32 R21, RZ, RZ, R17 ;  /* 0x000000ffff157224 */ /* 0x000fe400078e0011 */
[----:B------:R-:W-:Y:S02]  /*0bb0*/  IMAD.MOV.U32 R14, RZ, RZ, R18 ;  /* 0x000000ffff0e7224 */ /* 0x000fe400078e0012 */
        /* <DEDUP_REMOVED lines=16> */
.L_x_134:
[----:B------:R-:W-:Y:S05]  /*0cc0*/  BSYNC.RECONVERGENT B2 ;  /* 0x0000000000027941 */ /* 0x000fea0003800200 */
.L_x_133:
[C---:B------:R-:W-:Y:S02]  /*0cd0*/  VIADD R6, R11.reuse, 0x200 ;  /* 0x000002000b067836 */ /* 0x040fe40000000000 */
[----:B------:R-:W-:-:S03]  /*0ce0*/  VIADD R11, R11, 0x400 ;  /* 0x000004000b0b7836 */ /* 0x000fc60000000000 */
[----:B------:R-:W-:-:S13]  /*0cf0*/  ISETP.GE.AND P0, PT, R6, R9, PT ;  /* 0x000000090600720c */ /* 0x000fda0003f06270 */
[----:B------:R-:W-:Y:S05]  /*0d00*/  @!P0 BRA `(.L_x_135) ;  /* 0xfffffff800388947 */ /* 0x000fea000383ffff */
.L_x_121:
[----:B------:R-:W-:Y:S05]  /*0d10*/  BSYNC.RECONVERGENT B1 ;  /* 0x0000000000017941 */ /* 0x000fea0003800200 */
.L_x_120:
[----:B------:R-:W-:-:S13]  /*0d20*/  ISETP.GE.AND P0, PT, R9, 0x100, PT ;  /* 0x000001000900780c */ /* 0x000fda0003f06270 */
[----:B------:R-:W-:Y:S05]  /*0d30*/  @!P0 BRA `(.L_x_136) ;  /* 0x0000001400508947 */ /* 0x000fea0003800000 */
[----:B------:R-:W0:Y:S01]  /*0d40*/  S2R R11, SR_LANEID ;  /* 0x00000000000b7919 */ /* 0x000e220000000000 */
[----:B------:R-:W-:Y:S01]  /*0d50*/  BSSY.RECONVERGENT B1, `(.L_x_137) ;  /* 0x000001f000017945 */ /* 0x000fe20003800200 */
[----:B------:R-:W-:Y:S01]  /*0d60*/  IMAD.MOV.U32 R12, RZ, RZ, R21 ;  /* 0x000000ffff0c7224 */ /* 0x000fe200078e0015 */
[----:B-----5:R1:W2:Y:S01]  /*0d70*/  SHFL.DOWN PT, R4, R14, 0x1, 0x1f ;  /* 0x08201f000e047f89 */ /* 0x0202a200000e0000 */
        /* <DEDUP_REMOVED lines=9> */
[----:B------:R-:W-:Y:S01]  /*0e10*/  IMAD.MOV.U32 R12, RZ, RZ, R6 ;  /* 0x000000ffff0c7224 */ /* 0x000fe200078e0006 */
[----:B------:R-:W-:Y:S01]  /*0e20*/  MOV R13, R7 ;  /* 0x00000007000d7202 */ /* 0x000fe20000000f00 */
[----:B------:R-:W-:Y:S02]  /*0e30*/  IMAD.MOV.U32 R2, RZ, RZ, R4 ;  /* 0x000000ffff027224 */ /* 0x000fe400078e0004 */
[----:B------:R-:W-:-:S09]  /*0e40*/  IMAD.MOV.U32 R3, RZ, RZ, R5 ;  /* 0x000000ffff037224 */ /* 0x000fd200078e0005 */
        /* <DEDUP_REMOVED lines=15> */
.L_x_138:
[----:B------:R-:W-:Y:S05]  /*0f40*/  BSYNC.RECONVERGENT B1 ;  /* 0x0000000000017941 */ /* 0x000fea0003800200 */
.L_x_137:
        /* <DEDUP_REMOVED lines=31> */
.L_x_140:
[----:B------:R-:W-:Y:S05]  /*1140*/  BSYNC.RECONVERGENT B1 ;  /* 0x0000000000017941 */ /* 0x000fea0003800200 */
.L_x_139:
[----:B------:R-:W-:Y:S01]  /*1150*/  ISETP.GT.AND P0, PT, R11, 0x1b, PT ;  /* 0x0000001b0b00780c */ /* 0x000fe20003f04270 */
[----:B-1----:R1:W1:Y:S01]  /*1160*/  SHFL.DOWN PT, R6, R4, 0x4, 0x1f ;  /* 0x08801f0004067f89 */ /* 0x00226200000e0000 */
[----:B------:R-:W-:Y:S01]  /*1170*/  BSSY.RECONVERGENT B1, `(.L_x_141) ;  /* 0x000001d000017945 */ /* 0x000fe20003800200 */
[----:B----4-:R-:W-:Y:S02]  /*1180*/  IMAD.MOV.U32 R14, RZ, RZ, R8 ;  /* 0x000000ffff0e7224 */ /* 0x010fe400078e0008 */
[----:B--2---:R2:W4:Y:S01]  /*1190*/  SHFL.DOWN PT, R7, R5, 0x4, 0x1f ;  /* 0x08801f0005077f89 */ /* 0x00452200000e0000 */
[----:B---3--:R-:W-:Y:S02]  /*11a0*/  IMAD.MOV.U32 R15, RZ, RZ, R9 ;  /* 0x000000ffff0f7224 */ /* 0x008fe400078e0009 */
[----:B0-----:R-:W-:Y:S01]  /*11b0*/  IMAD.MOV.U32 R2, RZ, RZ, R4 ;  /* 0x000000ffff027224 */ /* 0x001fe200078e0004 */
[----:B------:R2:W0:Y:S01]  /*11c0*/  SHFL.DOWN PT, R13, R8, 0x4, 0x1f ;  /* 0x08801f00080d7f89 */ /* 0x00042200000e0000 */
[----:B------:R-:W-:-:S03]  /*11d0*/  IMAD.MOV.U32 R3, RZ, RZ, R5 ;  /* 0x000000ffff037224 */ /* 0x000fc600078e0005 */
[----:B------:R2:W3:Y:S01]  /*11e0*/  SHFL.DOWN PT, R12, R9, 0x4, 0x1f ;  /* 0x08801f00090c7f89 */ /* 0x0004e200000e0000 */
[----:B------:R-:W-:Y:S05]  /*11f0*/  @P0 BRA `(.L_x_142) ;  /* 0x0000000000500947 */ /* 0x000fea0003800000 */
[----:B-1--4-:R-:W-:Y:S01]  /*1200*/  DSETP.GEU.AND P0, PT, |R4|, |R6|, PT ;  /* 0x400000060400722a */ /* 0x012fe20003f0e200 */
[----:B0-----:R-:W-:Y:S02]  /*1210*/  IMAD.MOV.U32 R14, RZ, RZ, R13 ;  /* 0x000000ffff0e7224 */ /* 0x001fe400078e000d */
        /* <DEDUP_REMOVED lines=18> */
.L_x_142:
[----:B------:R-:W-:Y:S05]  /*1340*/  BSYNC.RECONVERGENT B1 ;  /* 0x0000000000017941 */ /* 0x000fea0003800200 */
.L_x_141:
[----:B------:R-:W-:Y:S01]  /*1350*/  ISETP.GT.AND P0, PT, R11, 0x17, PT ;  /* 0x000000170b00780c */ /* 0x000fe20003f04270 */
[----:B-1----:R1:W1:Y:S01]  /*1360*/  SHFL.DOWN PT, R4, R2, 0x8, 0x1f ;  /* 0x09001f0002047f89 */ /* 0x00226200000e0000 */
[----:B------:R-:W-:Y:S01]  /*1370*/  BSSY.RECONVERGENT B1, `(.L_x_143) ;  /* 0x000001d000017945 */ /* 0x000fe20003800200 */
[----:B---3--:R-:W-:Y:S02]  /*1380*/  IMAD.MOV.U32 R12, RZ, RZ, R14 ;  /* 0x000000ffff0c7224 */ /* 0x008fe400078e000e */
[----:B--2---:R2:W3:Y:S01]  /*1390*/  SHFL.DOWN PT, R5, R3, 0x8, 0x1f ;  /* 0x09001f0003057f89 */ /* 0x0044e200000e0000 */
[----:B0-----:R-:W-:Y:S02]  /*13a0*/  IMAD.MOV.U32 R13, RZ, RZ, R15 ;  /* 0x000000ffff0d7224 */ /* 0x001fe400078e000f */
[----:B------:R-:W-:Y:S01]  /*13b0*/  IMAD.MOV.U32 R8, RZ, RZ, R2 ;  /* 0x000000ffff087224 */ /* 0x000fe200078e0002 */
[----:B----4-:R2:W0:Y:S01]  /*13c0*/  SHFL.DOWN PT, R7, R14, 0x8, 0x1f ;  /* 0x09001f000e077f89 */ /* 0x01042200000e0000 */
[----:B------:R-:W-:-:S03]  /*13d0*/  IMAD.MOV.U32 R9, RZ, RZ, R3 ;  /* 0x000000ffff097224 */ /* 0x000fc600078e0003 */
[----:B------:R2:W4:Y:S01]  /*13e0*/  SHFL.DOWN PT, R6, R15, 0x8, 0x1f ;  /* 0x09001f000f067f89 */ /* 0x00052200000e0000 */
[----:B------:R-:W-:Y:S05]  /*13f0*/  @P0 BRA `(.L_x_144) ;  /* 0x0000000000500947 */ /* 0x000fea0003800000 */
[----:B-1-3--:R-:W-:Y:S01]  /*1400*/  DSETP.GEU.AND P0, PT, |R2|, |R4|, PT ;  /* 0x400000040200722a */ /* 0x00afe20003f0e200 */
[----:B0-----:R-:W-:Y:S02]  /*1410*/  IMAD.MOV.U32 R12, RZ, RZ, R7 ;  /* 0x000000ffff0c7224 */ /* 0x001fe400078e0007 */
        /* <DEDUP_REMOVED lines=18> */
.L_x_144:
[----:B------:R-:W-:Y:S05]  /*1540*/  BSYNC.RECONVERGENT B1 ;  /* 0x0000000000017941 */ /* 0x000fea0003800200 */
.L_x_143:
[----:B------:R-:W-:Y:S01]  /*1550*/  ISETP.GT.AND P0, PT, R11, 0xf, PT ;  /* 0x0000000f0b00780c */ /* 0x000fe20003f04270 */
[----:B-1----:R1:W1:Y:S01]  /*1560*/  SHFL.DOWN PT, R2, R8, 0x10, 0x1f ;  /* 0x0a001f0008027f89 */ /* 0x00226200000e0000 */
[----:B------:R-:W-:Y:S01]  /*1570*/  BSSY.RECONVERGENT B1, `(.L_x_145) ;  /* 0x000001d000017945 */ /* 0x000fe20003800200 */
[----:B------:R-:W-:Y:S02]  /*1580*/  IMAD.MOV.U32 R4, RZ, RZ, R12 ;  /* 0x000000ffff047224 */ /* 0x000fe400078e000c */
[----:B--2---:R2:W1:Y:S01]  /*1590*/  SHFL.DOWN PT, R3, R9, 0x10, 0x1f ;  /* 0x0a001f0009037f89 */ /* 0x00446200000e0000 */
[----:B---3--:R-:W-:Y:S02]  /*15a0*/  IMAD.MOV.U32 R5, RZ, RZ, R13 ;  /* 0x000000ffff057224 */ /* 0x008fe400078e000d */
[----:B----4-:R-:W-:Y:S01]  /*15b0*/  IMAD.MOV.U32 R6, RZ, RZ, R8 ;  /* 0x000000ffff067224 */ /* 0x010fe200078e0008 */
[----:B------:R2:W3:Y:S01]  /*15c0*/  SHFL.DOWN PT, R15, R12, 0x10, 0x1f ;  /* 0x0a001f000c0f7f89 */ /* 0x0004e200000e0000 */
[----:B0-----:R-:W-:-:S03]  /*15d0*/  IMAD.MOV.U32 R7, RZ, RZ, R9 ;  /* 0x000000ffff077224 */ /* 0x001fc600078e0009 */
[----:B------:R2:W0:Y:S01]  /*15e0*/  SHFL.DOWN PT, R14, R13, 0x10, 0x1f ;  /* 0x0a001f000d0e7f89 */ /* 0x00042200000e0000 */
[----:B------:R-:W-:Y:S05]  /*15f0*/  @P0 BRA `(.L_x_146) ;  /* 0x0000000000500947 */ /* 0x000fea0003800000 */
[----:B-1----:R-:W-:Y:S01]  /*1600*/  DSETP.GEU.AND P0, PT, |R8|, |R2|, PT ;  /* 0x400000020800722a */ /* 0x002fe20003f0e200 */
[----:B---3--:R-:W-:Y:S02]  /*1610*/  IMAD.MOV.U32 R4, RZ, RZ, R15 ;  /* 0x000000ffff047224 */ /* 0x008fe400078e000f */
        /* <DEDUP_REMOVED lines=18> */
.L_x_146:
[----:B------:R-:W-:Y:S05]  /*1740*/  BSYNC.RECONVERGENT B1 ;  /* 0x0000000000017941 */ /* 0x000fea0003800200 */
.L_x_145:
        /* <DEDUP_REMOVED lines=11> */
.L_x_148:
[----:B------:R-:W-:Y:S05]  /*1800*/  BSYNC.RECONVERGENT B1 ;  /* 0x0000000000017941 */ /* 0x000fea0003800200 */
.L_x_147:
[----:B------:R-:W-:Y:S01]  /*1810*/  BAR.SYNC.DEFER_BLOCKING 0x0 ;  /* 0x0000000000007b1d */ /* 0x000fe20000010000 */
[----:B------:R-:W-:-:S13]  /*1820*/  ISETP.NE.AND P1, PT, R10, RZ, PT ;  /* 0x000000ff0a00720c */ /* 0x000fda0003f25270 */
[----:B------:R-:W-:Y:S05]  /*1830*/  @P1 BRA `(.L_x_149) ;  /* 0x0000005000201947 */ /* 0x000fea0003800000 */
[----:B-1--4-:R-:W1:Y:S01]  /*1840*/  S2R R3, SR_CgaCtaId ;  /* 0x0000000000037919 */ /* 0x012e620000008800 */
[----:B------:R-:W-:Y:S01]  /*1850*/  MOV R20, 0x400 ;  /* 0x0000040000147802 */ /* 0x000fe20000000f00 */
[----:B------:R-:W-:Y:S03]  /*1860*/  BSSY.RECONVERGENT B1, `(.L_x_150) ;  /* 0x000001a000017945 */ /* 0x000fe60003800200 */
[----:B-1----:R-:W-:-:S05]  /*1870*/  LEA R20, R3, R20, 0x18 ;  /* 0x0000001403147211 */ /* 0x002fca00078ec0ff */
[----:B------:R-:W1:Y:S04]  /*1880*/  LDS.64 R16, [R20+0x18] ;  /* 0x0000180014107984 */ /* 0x000e680000000a00 */
[----:B--2---:R-:W2:Y:S04]  /*1890*/  LDS.128 R8, [R20+0x20] ;  /* 0x0000200014087984 */ /* 0x004ea80000000c00 */
[----:B------:R4:W4:Y:S04]  /*18a0*/  LDS.64 R2, [R20+0x80] ;  /* 0x0000800014027984 */ /* 0x0009280000000a00 */
[----:B0--3--:R0:W3:Y:S01]  /*18b0*/  LDS.128 R12, [R20+0x30] ;  /* 0x00003000140c7984 */ /* 0x0090e20000000c00 */
[----:B-1----:R-:W-:Y:S01]  /*18c0*/  DSETP.GEU.AND P0, PT, |R6|, |R16|, PT ;  /* 0x400000100600722a */ /* 0x002fe20003f0e200 */
[----:B------:R-:W-:-:S02]  /*18d0*/  IMAD.MOV.U32 R22, RZ, RZ, R16 ;  /* 0x000000ffff167224 */ /* 0x000fc400078e0010 */
[----:B------:R-:W-:Y:S02]  /*18e0*/  IMAD.MOV.U32 R23, RZ, RZ, R17 ;  /* 0x000000ffff177224 */ /* 0x000fe400078e0011 */
[----:B--2---:R-:W-:Y:S02]  /*18f0*/  IMAD.MOV.U32 R24, RZ, RZ, R8 ;  /* 0x000000ffff187224 */ /* 0x004fe400078e0008 */
[----:B------:R-:W-:-:S07]  /*1900*/  IMAD.MOV.U32 R25, RZ, RZ, R9 ;  /* 0x000000ffff197224 */ /* 0x000fce00078e0009 */
[----:B0--34-:R-:W-:Y:S05]  /*1910*/  @!P0 BRA `(.L_x_151) ;  /* 0x0000000000388947 */ /* 0x019fea0003800000 */
[----:B------:R-:W-:Y:S01]  /*1920*/  DSETP.GEU.AND P0, PT, |R16|, |R6|, PT ;  /* 0x400000061000722a */ /* 0x000fe20003f0e200 */
[----:B------:R-:W-:Y:S01]  /*1930*/  IMAD.MOV.U32 R22, RZ, RZ, R6 ;  /* 0x000000ffff167224 */ /* 0x000fe200078e0006 */
[----:B------:R-:W-:Y:S01]  /*1940*/  MOV R25, R5 ;  /* 0x0000000500197202 */ /* 0x000fe20000000f00 */
[----:B------:R-:W-:Y:S02]  /*1950*/  IMAD.MOV.U32 R23, RZ, RZ, R7 ;  /* 0x000000ffff177224 */ /* 0x000fe400078e0007 */
[----:B------:R-:W-:-:S09]  /*1960*/  IMAD.MOV.U32 R24, RZ, RZ, R4 ;  /* 0x000000ffff187224 */ /* 0x000fd200078e0004 */
        /* <DEDUP_REMOVED lines=9> */
.L_x_151:
[----:B------:R-:W-:Y:S05]  /*1a00*/  BSYNC.RECONVERGENT B1 ;  /* 0x0000000000017941 */ /* 0x000fea0003800200 */
.L_x_150:
        /* <DEDUP_REMOVED lines=23> */
.L_x_153:
[----:B------:R-:W-:Y:S05]  /*1b80*/  BSYNC.RECONVERGENT B1 ;  /* 0x0000000000017941 */ /* 0x000fea0003800200 */
.L_x_152:
        /* <DEDUP_REMOVED lines=21> */
.L_x_155:
[----:B------:R-:W-:Y:S05]  /*1ce0*/  BSYNC.RECONVERGENT B1 ;  /* 0x0000000000017941 */ /* 0x000fea0003800200 */
.L_x_154:
        /* <DEDUP_REMOVED lines=23> */
.L_x_157:
[----:B------:R-:W-:Y:S05]  /*1e60*/  BSYNC.RECONVERGENT B1 ;  /* 0x0000000000017941 */ /* 0x000fea0003800200 */
.L_x_156:
        /* <DEDUP_REMOVED lines=21> */
.L_x_159:
[----:B------:R-:W-:Y:S05]  /*1fc0*/  BSYNC.RECONVERGENT B1 ;  /* 0x0000000000017941 */ /* 0x000fea0003800200 */
.L_x_158:
        /* <DEDUP_REMOVED lines=21> */
.L_x_161:
[----:B------:R-:W-:Y:S05]  /*2120*/  BSYNC.RECONVERGENT B1 ;  /* 0x0000000000017941 */ /* 0x000fea0003800200 */
.L_x_160:
        /* <DEDUP_REMOVED lines=21> */
.L_x_136:
[----:B------:R-:W0:Y:S01]  /*2280*/  S2R R2, SR_LANEID ;  /* 0x0000000000027919 */ /* 0x000e220000000000 */
[----:B------:R-:W-:Y:S01]  /*2290*/  LOP3.LUT R3, R10, 0x3e0, RZ, 0xc0, !PT ;  /* 0x000003e00a037812 */ /* 0x000fe200078ec0ff */
[----:B------:R-:W-:Y:S01]  /*22a0*/  BSSY.RECONVERGENT B1, `(.L_x_162) ;  /* 0x0000024000017945 */ /* 0x000fe20003800200 */
[----:B------:R-:W-:Y:S02]  /*22b0*/  IMAD.MOV.U32 R18, RZ, RZ, R21 ;  /* 0x000000ffff127224 */ /* 0x000fe400078e0015 */
[----:B------:R-:W-:Y:S01]  /*22c0*/  LOP3.LUT R6, RZ, R3, RZ, 0x33, !PT ;  /* 0x00000003ff067212 */ /* 0x000fe200078e33ff */
[----:B------:R-:W-:Y:S02]  /*22d0*/  VIADD R4, R3, 0x20 ;  /* 0x0000002003047836 */ /* 0x000fe40000000000 */
[----:B------:R-:W-:Y:S02]  /*22e0*/  IMAD.MOV.U32 R22, RZ, RZ, R20 ;  /* 0x000000ffff167224 */ /* 0x000fe400078e0014 */
[----:B------:R-:W-:Y:S01]  /*22f0*/  IMAD.IADD R3, R9, 0x1, R6 ;  /* 0x0000000109037824 */ /* 0x000fe200078e0206 */
[----:B------:R-:W-:Y:S01]  /*2300*/  ISETP.GT.AND P0, PT, R4, R9, PT ;  /* 0x000000090400720c */ /* 0x000fe20003f04270 */
[----:B-----5:R-:W-:-:S02]  /*2310*/  IMAD.MOV.U32 R4, RZ, RZ, R14 ;  /* 0x000000ffff047224 */ /* 0x020fc400078e000e */
[----:B------:R-:W-:Y:S01]  /*2320*/  IMAD.MOV.U32 R5, RZ, RZ, R15 ;  /* 0x000000ffff057224 */ /* 0x000fe200078e000f */
[----:B------:R-:W-:-:S05]  /*2330*/  SEL R3, R3, 0x1f, P0 ;  /* 0x0000001f03037807 */ /* 0x000fca0000000000 */
[----:B------:R1:W2:Y:S04]  /*2340*/  SHFL.DOWN PT, R6, R14, 0x1, R3 ;  /* 0x082000000e067989 */ /* 0x0002a800000e0003 */
[----:B------:R1:W3:Y:S04]  /*2350*/  SHFL.DOWN PT, R7, R15, 0x1, R3 ;  /* 0x082000000f077989 */ /* 0x0002e800000e0003 */
[----:B------:R1:W4:Y:S01]  /*2360*/  SHFL.DOWN PT, R8, R21, 0x1, R3 ;  /* 0x0820000015087989 */ /* 0x00032200000e0003 */
[----:B0-----:R-:W-:-:S03]  /*2370*/  ISETP.GE.AND P0, PT, R2, R3, PT ;  /* 0x000000030200720c */ /* 0x001fc60003f06270 */
[----:B------:R1:W0:Y:S10]  /*2380*/  SHFL.DOWN PT, R11, R20, 0x1, R3 ;  /* 0x08200000140b7989 */ /* 0x00023400000e0003 */
[----:B-12---:R-:W-:Y:S05]  /*2390*/  @P0 BRA `(.L_x_163) ;  /* 0x0000000000500947 */ /* 0x006fea0003800000 */
[----:B---3--:R-:W-:Y:S01]  /*23a0*/  DSETP.GEU.AND P0, PT, |R14|, |R6|, PT ;  /* 0x400000060e00722a */ /* 0x008fe20003f0e200 */
        /* <DEDUP_REMOVED lines=19> */
.L_x_163:
[----:B------:R-:W-:Y:S05]  /*24e0*/  BSYNC.RECONVERGENT B1 ;  /* 0x0000000000017941 */ /* 0x000fea0003800200 */
.L_x_162:
[----:B------:R-:W-:Y:S01]  /*24f0*/  IADD3 R6, PT, PT, R2, 0x2, RZ ;  /* 0x0000000202067810 */ /* 0x000fe20007ffe0ff */
[----:B------:R1:W2:Y:S01]  /*2500*/  SHFL.DOWN PT, R12, R4, 0x2, R3 ;  /* 0x08400000040c7989 */ /* 0x0002a200000e0003 */
[----:B------:R-:W-:Y:S01]  /*2510*/  BSSY.RECONVERGENT B1, `(.L_x_164) ;  /* 0x000001e000017945 */ /* 0x000fe20003800200 */
[----:B----4-:R-:W-:Y:S01]  /*2520*/  IMAD.MOV.U32 R8, RZ, RZ, R18 ;  /* 0x000000ffff087224 */ /* 0x010fe200078e0012 */
[----:B------:R-:W-:Y:S01]  /*2530*/  ISETP.GT.AND P0, PT, R6, R3, PT ;  /* 0x000000030600720c */ /* 0x000fe20003f04270 */
[----:B------:R1:W4:Y:S01]  /*2540*/  SHFL.DOWN PT, R13, R5, 0x2, R3 ;  /* 0x08400000050d7989 */ /* 0x00032200000e0003 */
[----:B------:R-:W-:Y:S02]  /*2550*/  IMAD.MOV.U32 R16, RZ, RZ, R22 ;  /* 0x000000ffff107224 */ /* 0x000fe400078e0016 */
[----:B------:R-:W-:Y:S01]  /*2560*/  IMAD.MOV.U32 R6, RZ, RZ, R4 ;  /* 0x000000ffff067224 */ /* 0x000fe200078e0004 */
[----:B0-----:R1:W0:Y:S01]  /*2570*/  SHFL.DOWN PT, R11, R18, 0x2, R3 ;  /* 0x08400000120b7989 */ /* 0x00122200000e0003 */
[----:B---3--:R-:W-:-:S03]  /*2580*/  IMAD.MOV.U32 R7, RZ, RZ, R5 ;  /* 0x000000ffff077224 */ /* 0x008fc600078e0005 */
[----:B------:R1:W3:Y:S04]  /*2590*/  SHFL.DOWN PT, R15, R22, 0x2, R3 ;  /* 0x08400000160f7989 */ /* 0x0002e800000e0003 */
[----:B------:R-:W-:Y:S05]  /*25a0*/  @P0 BRA `(.L_x_165) ;  /* 0x0000000000500947 */ /* 0x000fea0003800000 */
[----:B--2-4-:R-:W-:Y:S01]  /*25b0*/  DSETP.GEU.AND P0, PT, |R4|, |R12|, PT ;  /* 0x4000000c0400722a */ /* 0x014fe20003f0e200 */
        /* <DEDUP_REMOVED lines=19> */
.L_x_165:
[----:B------:R-:W-:Y:S05]  /*26f0*/  BSYNC.RECONVERGENT B1 ;  /* 0x0000000000017941 */ /* 0x000fea0003800200 */
.L_x_164:
[----:B-1----:R-:W-:Y:S01]  /*2700*/  VIADD R4, R2, 0x4 ;  /* 0x0000000402047836 */ /* 0x002fe20000000000 */
[----:B--2---:R1:W2:Y:S01]  /*2710*/  SHFL.DOWN PT, R12, R6, 0x4, R3 ;  /* 0x08800000060c7989 */ /* 0x0042a200000e0003 */
[----:B------:R-:W-:Y:S01]  /*2720*/  BSSY.RECONVERGENT B1, `(.L_x_166) ;  /* 0x000001e000017945 */ /* 0x000fe20003800200 */
[----:B------:R-:W-:Y:S02]  /*2730*/  IMAD.MOV.U32 R14, RZ, RZ, R8 ;  /* 0x000000ffff0e7224 */ /* 0x000fe400078e0008 */
[----:B------:R-:W-:Y:S01]  /*2740*/  ISETP.GT.AND P0, PT, R4, R3, PT ;  /* 0x000000030400720c */ /* 0x000fe20003f04270 */
[----:B----4-:R1:W4:Y:S01]  /*2750*/  SHFL.DOWN PT, R13, R7, 0x4, R3 ;  /* 0x08800000070d7989 */ /* 0x01032200000e0003 */
[----:B------:R-:W-:Y:S02]  /*2760*/  IMAD.MOV.U32 R18, RZ, RZ, R16 ;  /* 0x000000ffff127224 */ /* 0x000fe400078e0010 */
[----:B------:R-:W-:Y:S01]  /*2770*/  IMAD.MOV.U32 R4, RZ, RZ, R6 ;  /* 0x000000ffff047224 */ /* 0x000fe200078e0006 */
[----:B0-----:R1:W0:Y:S01]  /*2780*/  SHFL.DOWN PT, R11, R8, 0x4, R3 ;  /* 0x08800000080b7989 */ /* 0x00122200000e0003 */
[----:B------:R-:W-:-:S03]  /*2790*/  IMAD.MOV.U32 R5, RZ, RZ, R7 ;  /* 0x000000ffff057224 */ /* 0x000fc600078e0007 */
[----:B---3--:R1:W3:Y:S04]  /*27a0*/  SHFL.DOWN PT, R15, R16, 0x4, R3 ;  /* 0x08800000100f7989 */ /* 0x0082e800000e0003 */
        /* <DEDUP_REMOVED lines=21> */
.L_x_167:
[----:B------:R-:W-:Y:S05]  /*2900*/  BSYNC.RECONVERGENT B1 ;  /* 0x0000000000017941 */ /* 0x000fea0003800200 */
.L_x_166:
[----:B-1----:R-:W-:Y:S01]  /*2910*/  VIADD R8, R2, 0x8 ;  /* 0x0000000802087836 */ /* 0x002fe20000000000 */
[----:B------:R1:W1:Y:S01]  /*2920*/  SHFL.DOWN PT, R6, R4, 0x8, R3 ;  /* 0x0900000004067989 */ /* 0x00026200000e0003 */
[----:B------:R-:W-:Y:S01]  /*2930*/  BSSY.RECONVERGENT B1, `(.L_x_168) ;  /* 0x000001e000017945 */ /* 0x000fe20003800200 */
[----:B------:R-:W-:Y:S02]  /*2940*/  IMAD.MOV.U32 R16, RZ, RZ, R18 ;  /* 0x000000ffff107224 */ /* 0x000fe400078e0012 */
[----:B------:R-:W-:Y:S01]  /*2950*/  ISETP.GT.AND P0, PT, R8, R3, PT ;  /* 0x000000030800720c */ /* 0x000fe20003f04270 */
[----:B------:R1:W1:Y:S01]  /*2960*/  SHFL.DOWN PT, R7, R5, 0x8, R3 ;  /* 0x0900000005077989 */ /* 0x00026200000e0003 */
[----:B------:R-:W-:Y:S02]  /*2970*/  IMAD.MOV.U32 R8, RZ, RZ, R14 ;  /* 0x000000ffff087224 */ /* 0x000fe400078e000e */
[----:B--2---:R-:W-:Y:S01]  /*2980*/  IMAD.MOV.U32 R12, RZ, RZ, R4 ;  /* 0x000000ffff0c7224 */ /* 0x004fe200078e0004 */
[----:B0-----:R0:W2:Y:S01]  /*2990*/  SHFL.DOWN PT, R11, R14, 0x8, R3 ;  /* 0x090000000e0b7989 */ /* 0x0010a200000e0003 */
[----:B----4-:R-:W-:-:S03]  /*29a0*/  IMAD.MOV.U32 R13, RZ, RZ, R5 ;  /* 0x000000ffff0d7224 */ /* 0x010fc600078e0005 */
[----:B---3--:R0:W3:Y:S04]  /*29b0*/  SHFL.DOWN PT, R15, R18, 0x8, R3 ;  /* 0x09000000120f7989 */ /* 0x0080e800000e0003 */
[----:B------:R-:W-:Y:S05]  /*29c0*/  @P0 BRA `(.L_x_169) ;  /* 0x0000000000500947 */ /* 0x000fea0003800000 */
[----:B-1----:R-:W-:Y:S01]  /*29d0*/  DSETP.GEU.AND P0, PT, |R4|, |R6|, PT ;  /* 0x400000060400722a */ /* 0x002fe20003f0e200 */
[----:B--2---:R-:W-:Y:S02]  /*29e0*/  IMAD.MOV.U32 R8, RZ, RZ, R11 ;  /* 0x000000ffff087224 */ /* 0x004fe400078e000b */
        /* <DEDUP_REMOVED lines=18> */
.L_x_169:
[----:B------:R-:W-:Y:S05]  /*2b10*/  BSYNC.RECONVERGENT B1 ;  /* 0x0000000000017941 */ /* 0x000fea0003800200 */
.L_x_168:
[----:B-1----:R-:W-:Y:S01]  /*2b20*/  VIADD R4, R2, 0x10 ;  /* 0x0000001002047836 */ /* 0x002fe20000000000 */
[----:B0-----:R0:W1:Y:S01]  /*2b30*/  SHFL.DOWN PT, R14, R12, 0x10, R3 ;  /* 0x0a0000000c0e7989 */ /* 0x00106200000e0003 */
[----:B------:R-:W-:Y:S01]  /*2b40*/  BSSY.RECONVERGENT B1, `(.L_x_170) ;  /* 0x000001e000017945 */ /* 0x000fe20003800200 */
[----:B------:R-:W-:Y:S02]  /*2b50*/  IMAD.MOV.U32 R5, RZ, RZ, R16 ;  /* 0x000000ffff057224 */ /* 0x000fe400078e0010 */
[----:B------:R-:W-:Y:S01]  /*2b60*/  ISETP.GT.AND P0, PT, R4, R3, PT ;  /* 0x000000030400720c */ /* 0x000fe20003f04270 */
[----:B---3--:R0:W3:Y:S01]  /*2b70*/  SHFL.DOWN PT, R15, R13, 0x10, R3 ;  /* 0x0a0000000d0f7989 */ /* 0x0080e200000e0003 */
[----:B------:R-:W-:Y:S02]  /*2b80*/  IMAD.MOV.U32 R4, RZ, RZ, R8 ;  /* 0x000000ffff047224 */ /* 0x000fe400078e0008 */
[----:B------:R-:W-:Y:S01]  /*2b90*/  IMAD.MOV.U32 R6, RZ, RZ, R12 ;  /* 0x000000ffff067224 */ /* 0x000fe200078e000c */
[----:B--2---:R0:W2:Y:S01]  /*2ba0*/  SHFL.DOWN PT, R11, R8, 0x10, R3 ;  /* 0x0a000000080b7989 */ /* 0x0040a200000e0003 */
[----:B------:R-:W-:-:S03]  /*2bb0*/  IMAD.MOV.U32 R7, RZ, RZ, R13 ;  /* 0x000000ffff077224 */ /* 0x000fc600078e000d */
[----:B------:R0:W4:Y:S04]  /*2bc0*/  SHFL.DOWN PT, R17, R16, 0x10, R3 ;  /* 0x0a00000010117989 */ /* 0x00012800000e0003 */
[----:B------:R-:W-:Y:S05]  /*2bd0*/  @P0 BRA `(.L_x_171) ;  /* 0x0000000000500947 */ /* 0x000fea0003800000 */
[----:B-1-3--:R-:W-:Y:S01]  /*2be0*/  DSETP.GEU.AND P0, PT, |R12|, |R14|, PT ;  /* 0x4000000e0c00722a */ /* 0x00afe20003f0e200 */
        /* <DEDUP_REMOVED lines=19> */
.L_x_171:
[----:B------:R-:W-:Y:S05]  /*2d20*/  BSYNC.RECONVERGENT B1 ;  /* 0x0000000000017941 */ /* 0x000fea0003800200 */
.L_x_170:
[----:B------:R-:W-:Y:S01]  /*2d30*/  ISETP.NE.AND P0, PT, R2, RZ, PT ;  /* 0x000000ff0200720c */ /* 0x000fe20003f05270 */
[----:B------:R-:W-:-:S12]  /*2d40*/  BSSY.RECONVERGENT B1, `(.L_x_172) ;  /* 0x000000a000017945 */ /* 0x000fd80003800200 */
[----:B------:R-:W-:Y:S05]  /*2d50*/  @P0 BRA `(.L_x_173) ;  /* 0x0000000000200947 */ /* 0x000fea0003800000 */
[----:B0-----:R-:W0:Y:S01]  /*2d60*/  S2R R8, SR_CgaCtaId ;  /* 0x0000000000087919 */ /* 0x001e220000008800 */
[----:B------:R-:W-:Y:S02]  /*2d70*/  MOV R3, 0x400 ;  /* 0x0000040000037802 */ /* 0x000fe40000000f00 */
[----:B------:R-:W-:-:S04]  /*2d80*/  SHF.R.U32.HI R2, RZ, 0x1, R10 ;  /* 0x00000001ff027819 */ /* 0x000fc8000001160a */
[----:B------:R-:W-:Y:S02]  /*2d90*/  LOP3.LUT R2, R2, 0x1f0, RZ, 0xc0, !PT ;  /* 0x000001f002027812 */ /* 0x000fe400078ec0ff */
[----:B0-----:R-:W-:-:S05]  /*2da0*/  LEA R3, R8, R3, 0x18 ;  /* 0x0000000308037211 */ /* 0x001fca00078ec0ff */
[----:B------:R-:W-:-:S05]  /*2db0*/  IMAD.IADD R3, R2, 0x1, R3 ;  /* 0x0000000102037824 */ /* 0x000fca00078e0203 */
[----:B------:R0:W-:Y:S04]  /*2dc0*/  STS.64 [R3+0x10], R4 ;  /* 0x0000100403007388 */ /* 0x0001e80000000a00 */
[----:B------:R0:W-:Y:S02]  /*2dd0*/  STS.64 [R3+0x8], R6 ;  /* 0x0000080603007388 */ /* 0x0001e40000000a00 */
.L_x_173:
[----:B------:R-:W-:Y:S05]  /*2de0*/  BSYNC.RECONVERGENT B1 ;  /* 0x0000000000017941 */ /* 0x000fea0003800200 */
.L_x_172:
[----:B------:R-:W-:Y:S01]  /*2df0*/  BAR.SYNC.DEFER_BLOCKING 0x0 ;  /* 0x0000000000007b1d */ /* 0x000fe20000010000 */
[----:B------:R-:W-:-:S13]  /*2e00*/  ISETP.NE.AND P1, PT, R10, RZ, PT ;  /* 0x000000ff0a00720c */ /* 0x000fda0003f25270 */
[----:B------:R-:W-:Y:S05]  /*2e10*/  @P1 BRA `(.L_x_149) ;  /* 0x0000003800a81947 */ /* 0x000fea0003800000 */
[----:B------:R-:W-:Y:S01]  /*2e20*/  ISETP.GE.AND P0, PT, R9, 0x21, PT ;  /* 0x000000210900780c */ /* 0x000fe20003f06270 */
[----:B0-----:R-:W-:Y:S02]  /*2e30*/  IMAD.MOV.U32 R13, RZ, RZ, R4 ;  /* 0x000000ffff0d7224 */ /* 0x001fe400078e0004 */
[----:B------:R-:W-:Y:S02]  /*2e40*/  IMAD.MOV.U32 R8, RZ, RZ, R5 ;  /* 0x000000ffff087224 */ /* 0x000fe400078e0005 */
[----:B------:R-:W-:Y:S02]  /*2e50*/  IMAD.MOV.U32 R2, RZ, RZ, R6 ;  /* 0x000000ffff027224 */ /* 0x000fe400078e0006 */
[----:B------:R-:W-:-:S06]  /*2e60*/  IMAD.MOV.U32 R3, RZ, RZ, R7 ;  /* 0x000000ffff037224 */ /* 0x000fcc00078e0007 */
[----:B------:R-:W-:Y:S05]  /*2e70*/  @!P0 BRA `(.L_x_174) ;  /* 0x00000000006c8947 */ /* 0x000fea0003800000 */
[----:B------:R-:W0:Y:S01]  /*2e80*/  S2UR UR5, SR_CgaCtaId ;  /* 0x00000000000579c3 */ /* 0x000e220000008800 */
[----:B------:R-:W-:Y:S01]  /*2e90*/  UMOV UR4, 0x400 ;  /* 0x0000040000047882 */ /* 0x000fe20000000000 */
[----:B------:R-:W-:Y:S01]  /*2ea0*/  BSSY.RECONVERGENT B1, `(.L_x_174) ;  /* 0x0000018000017945 */ /* 0x000fe20003800200 */
[----:B0-----:R-:W-:-:S09]  /*2eb0*/  ULEA UR4, UR5, UR4, 0x18 ;  /* 0x0000000405047291 */ /* 0x001fd2000f8ec0ff */
[----:B--2---:R-:W0:Y:S04]  /*2ec0*/  LDS.64 R10, [UR4+0x18] ;  /* 0x00001804ff0a7984 */ /* 0x004e280008000a00 */
[----:B-1-3--:R-:W1:Y:S01]  /*2ed0*/  LDS.64 R14, [UR4+0x20] ;  /* 0x00002004ff0e7984 */ /* 0x00ae620008000a00 */
[----:B0-----:R-:W-:Y:S01]  /*2ee0*/  DSETP.GEU.AND P0, PT, |R6|, |R10|, PT ;  /* 0x4000000a0600722a */ /* 0x001fe20003f0e200 */
[----:B------:R-:W-:Y:S02]  /*2ef0*/  IMAD.MOV.U32 R2, RZ, RZ, R10 ;  /* 0x000000ffff027224 */ /* 0x000fe400078e000a */
[----:B------:R-:W-:Y:S02]  /*2f00*/  IMAD.MOV.U32 R3, RZ, RZ, R11 ;  /* 0x000000ffff037224 */ /* 0x000fe400078e000b */
[----:B-1----:R-:W-:-:S02]  /*2f10*/  IMAD.MOV.U32 R13, RZ, RZ, R14 ;  /* 0x000000ffff0d7224 */ /* 0x002fc400078e000e */
[----:B------:R-:W-:-:S07]  /*2f20*/  IMAD.MOV.U32 R8, RZ, RZ, R15 ;  /* 0x000000ffff087224 */ /* 0x000fce00078e000f */
[----:B------:R-:W-:Y:S05]  /*2f30*/  @!P0 BRA `(.L_x_175) ;  /* 0x0000000000388947 */ /* 0x000fea0003800000 */
        /* <DEDUP_REMOVED lines=14> */
.L_x_175:
[----:B------:R-:W-:Y:S05]  /*3020*/  BSYNC.RECONVERGENT B1 ;  /* 0x0000000000017941 */ /* 0x000fea0003800200 */
.L_x_174:
[----:B------:R-:W-:Y:S01]  /*3030*/  ISETP.GE.AND P0, PT, R9, 0x41, PT ;  /* 0x000000410900780c */ /* 0x000fe20003f06270 */
[----:B--2---:R-:W-:Y:S02]  /*3040*/  IMAD.MOV.U32 R11, RZ, RZ, R13 ;  /* 0x000000ffff0b7224 */ /* 0x004fe400078e000d */
        /* <DEDUP_REMOVED lines=8> */
[----:B------:R-:W0:Y:S04]  /*30d0*/  LDS.64 R6, [UR4+0x28] ;  /* 0x00002804ff067984 */ /* 0x000e280008000a00 */
        /* <DEDUP_REMOVED lines=21> */
.L_x_177:
[----:B------:R-:W-:Y:S05]  /*3230*/  BSYNC.RECONVERGENT B1 ;  /* 0x0000000000017941 */ /* 0x000fea0003800200 */
.L_x_176:
[----:B------:R-:W-:Y:S01]  /*3240*/  ISETP.GE.AND P0, PT, R9, 0x61, PT ;  /* 0x000000610900780c */ /* 0x000fe20003f06270 */
[----:B------:R-:W-:Y:S02]  /*3250*/  IMAD.MOV.U32 R13, RZ, RZ, R11 ;  /* 0x000000ffff0d7224 */ /* 0x000fe400078e000b */
        /* <DEDUP_REMOVED lines=30> */
.L_x_179:
[----:B------:R-:W-:Y:S05]  /*3440*/  BSYNC.RECONVERGENT B1 ;  /* 0x0000000000017941 */ /* 0x000fea0003800200 */
.L_x_178:
        /* <DEDUP_REMOVED lines=32> */
.L_x_181:
[----:B------:R-:W-:Y:S05]  /*3650*/  BSYNC.RECONVERGENT B1 ;  /* 0x0000000000017941 */ /* 0x000fea0003800200 */
.L_x_180:
        /* <DEDUP_REMOVED lines=32> */
.L_x_183:
[----:B------:R-:W-:Y:S05]  /*3860*/  BSYNC.RECONVERGENT B1 ;  /* 0x0000000000017941 */ /* 0x000fea0003800200 */
.L_x_182:
        /* <DEDUP_REMOVED lines=32> */
.L_x_185:
[----:B------:R-:W-:Y:S05]  /*3a70*/  BSYNC.RECONVERGENT B1 ;  /* 0x0000000000017941 */ /* 0x000fea0003800200 */
.L_x_184:
[----:B------:R-:W-:Y:S01]  /*3a80*/  ISETP.GE.AND P0, PT, R9, 0xe1, PT ;  /* 0x000000e10900780c */ /* 0x000fe20003f06270 */
[----:B------:R-:W-:Y:S01]  /*3a90*/  IMAD.MOV.U32 R5, RZ, RZ, R10 ;  /* 0x000000ffff057224 */ /* 0x000fe200078e000a */
[----:B------:R-:W-:Y:S01]  /*3aa0*/  MOV R4, R11 ;  /* 0x0000000b00047202 */ /* 0x000fe20000000f00 */
[----:B------:R-:W-:Y:S02]  /*3ab0*/  IMAD.MOV.U32 R6, RZ, RZ, R2 ;  /* 0x000000ffff067224 */ /* 0x000fe400078e0002 */
[----:B------:R-:W-:-:S08]  /*3ac0*/  IMAD.MOV.U32 R7, RZ, RZ, R3 ;  /* 0x000000ffff077224 */ /* 0x000fd000078e0003 */
[----:B------:R-:W-:Y:S05]  /*3ad0*/  @!P0 BRA `(.L_x_149) ;  /* 0x0000002c00788947 */ /* 0x000fea0003800000 */
[----:B------:R-:W0:Y:S01]  /*3ae0*/  S2UR UR5, SR_CgaCtaId ;  /* 0x00000000000579c3 */ /* 0x000e220000008800 */
[----:B------:R-:W-:Y:S02]  /*3af0*/  UMOV UR4, 0x400 ;  /* 0x0000040000047882 */ /* 0x000fe40000000000 */
[----:B0-----:R-:W-:-:S09]  /*3b00*/  ULEA UR4, UR5, UR4, 0x18 ;  /* 0x0000000405047291 */ /* 0x001fd2000f8ec0ff */
[----:B------:R-:W0:Y:S04]  /*3b10*/  LDS.64 R8, [UR4+0x78] ;  /* 0x00007804ff087984 */ /* 0x000e280008000a00 */
[----:B------:R-:W2:Y:S01]  /*3b20*/  LDS.64 R12, [UR4+0x80] ;  /* 0x00008004ff0c7984 */ /* 0x000ea20008000a00 */
[----:B0-----:R-:W-:Y:S01]  /*3b30*/  DSETP.GEU.AND P0, PT, |R2|, |R8|, PT ;  /* 0x400000080200722a */ /* 0x001fe20003f0e200 */
        /* <DEDUP_REMOVED lines=20> */
.L_x_117:
[----:B------:R-:W0:Y:S01]  /*3c80*/  S2R R3, SR_TID.X ;  /* 0x0000000000037919 */ /* 0x000e220000002100 */
[----:B------:R-:W1:Y:S02]  /*3c90*/  LDCU.128 UR12, c[0x0][0x380] ;  /* 0x00007000ff0c77ac */ /* 0x000e640008000c00 */
[----:B-1----:R-:W-:Y:S02]  /*3ca0*/  IMAD.U32 R2, RZ, RZ, UR12 ;  /* 0x0000000cff027e24 */ /* 0x002fe4000f8e00ff */
[----:B------:R-:W-:Y:S01]  /*3cb0*/  IMAD.U32 R4, RZ, RZ, UR13 ;  /* 0x0000000dff047e24 */ /* 0x000fe2000f8e00ff */
[----:B0-----:R-:W-:-:S05]  /*3cc0*/  IADD3 R5, P0, PT, R8, R3, RZ ;  /* 0x0000000308057210 */ /* 0x001fca0007f1e0ff */
[----:B------:R-:W-:Y:S01]  /*3cd0*/  IMAD.X R6, RZ, RZ, RZ, P0 ;  /* 0x000000ffff067224 */ /* 0x000fe200000e06ff */
[----:B------:R-:W-:-:S04]  /*3ce0*/  LEA R20, P0, R5, R2, 0x3 ;  /* 0x0000000205147211 */ /* 0x000fc800078018ff */
[----:B------:R-:W-:-:S05]  /*3cf0*/  LEA.HI.X R21, R5, R4, R6, 0x3, P0 ;  /* 0x0000000405157211 */ /* 0x000fca00000f1c06 */
[----:B------:R-:W2:Y:S04]  /*3d00*/  LDG.E.64 R6, desc[UR10][R20.64] ;  /* 0x0000000a14067981 */ /* 0x000ea8000c1e1b00 */
[----:B------:R-:W2:Y:S04]  /*3d10*/  LDG.E.64 R14, desc[UR10][R20.64+0x800] ;  /* 0x0008000a140e7981 */ /* 0x000ea8000c1e1b00 */
[----:B------:R-:W3:Y:S04]  /*3d20*/  LDG.E.64 R18, desc[UR10][R20.64+0x1000] ;  /* 0x0010000a14127981 */ /* 0x000ee8000c1e1b00 */
[----:B------:R-:W4:Y:S04]  /*3d30*/  LDG.E.64 R12, desc[UR10][R20.64+0x1800] ;  /* 0x0018000a140c7981 */ /* 0x000f28000c1e1b00 */
[----:B------:R-:W5:Y:S01]  /*3d40*/  LDG.E.64 R10, desc[UR10][R20.64+0x2000] ;  /* 0x0020000a140a7981 */ /* 0x000f62000c1e1b00 */
[----:B------:R-:W-:Y:S01]  /*3d50*/  IMAD.U32 R5, RZ, RZ, UR14 ;  /* 0x0000000eff057e24 */ /* 0x000fe2000f8e00ff */
[----:B------:R-:W-:Y:S01]  /*3d60*/  LOP3.LUT R9, R3, 0x400, RZ, 0xfc, !PT ;  /* 0x0000040003097812 */ /* 0x000fe200078efcff */
[----:B------:R-:W-:Y:S01]  /*3d70*/  BSSY.RECONVERGENT B1, `(.L_x_186) ;  /* 0x0000020000017945 */ /* 0x000fe20003800200 */
[----:B------:R-:W-:-:S04]  /*3d80*/  ISETP.LE.U32.AND P0, PT, R25, UR6, PT ;  /* 0x0000000619007c0c */ /* 0x000fc8000bf03070 */
[----:B------:R-:W-:Y:S01]  /*3d90*/  ISETP.GE.U32.AND.EX P0, PT, RZ, R16, PT, P0 ;  /* 0x00000010ff00720c */ /* 0x000fe20003f06100 */
[----:B--2---:R-:W-:-:S06]  /*3da0*/  DSETP.GEU.AND P2, PT, |R6|, |R14|, PT ;  /* 0x4000000e0600722a */ /* 0x004fcc0003f4e200 */
[----:B------:R-:W-:Y:S02]  /*3db0*/  FSEL R6, R6, R14, P2 ;  /* 0x0000000e06067208 */ /* 0x000fe40001000000 */
[----:B------:R-:W-:-:S06]  /*3dc0*/  FSEL R7, R7, R15, P2 ;  /* 0x0000000f07077208 */ /* 0x000fcc0001000000 */
[----:B---3--:R-:W-:-:S06]  /*3dd0*/  DSETP.GEU.AND P3, PT, |R6|, |R18|, PT ;  /* 0x400000120600722a */ /* 0x008fcc0003f6e200 */
[----:B------:R-:W-:Y:S01]  /*3de0*/  FSEL R14, R6, R18, P3 ;  /* 0x00000012060e7208 */ /* 0x000fe20001800000 */
[----:B------:R-:W-:Y:S01]  /*3df0*/  IMAD.U32 R6, RZ, RZ, UR15 ;  /* 0x0000000fff067e24 */ /* 0x000fe2000f8e00ff */
[----:B------:R-:W-:Y:S01]  /*3e00*/  FSEL R15, R7, R19, P3 ;  /* 0x00000013070f7208 */ /* 0x000fe20001800000 */
[----:B------:R-:W-:-:S05]  /*3e10*/  VIADD R18, R3, 0x100 ;  /* 0x0000010003127836 */ /* 0x000fca0000000000 */
[----:B----4-:R-:W-:-:S06]  /*3e20*/  DSETP.GEU.AND P1, PT, |R14|, |R12|, PT ;  /* 0x4000000c0e00722a */ /* 0x010fcc0003f2e200 */
[----:B------:R-:W-:Y:S01]  /*3e30*/  FSEL R12, R14, R12, P1 ;  /* 0x0000000c0e0c7208 */ /* 0x000fe20000800000 */
[----:B------:R-:W-:Y:S01]  /*3e40*/  VIADD R14, R3, 0x200 ;  /* 0x00000200030e7836 */ /* 0x000fe20000000000 */
[----:B------:R-:W-:Y:S02]  /*3e50*/  FSEL R13, R15, R13, P1 ;  /* 0x0000000d0f0d7208 */ /* 0x000fe40000800000 */
[----:B------:R-:W-:Y:S02]  /*3e60*/  IADD3 R15, P5, PT, R8, R5, RZ ;  /* 0x00000005080f7210 */ /* 0x000fe40007fbe0ff */
[----:B------:R-:W-:Y:S02]  /*3e70*/  @P3 SEL R14, R3, R18, P2 ;  /* 0x00000012030e3207 */ /* 0x000fe40001000000 */
[----:B-----5:R-:W-:Y:S01]  /*3e80*/  DSETP.GEU.AND P4, PT, |R12|, |R10|, PT ;  /* 0x4000000a0c00722a */ /* 0x020fe20003f8e200 */
[----:B------:R-:W-:Y:S01]  /*3e90*/  IMAD.X R17, RZ, RZ, R6, P5 ;  /* 0x000000ffff117224 */ /* 0x000fe200028e0606 */
[----:B------:R-:W-:Y:S01]  /*3ea0*/  IADD3 R7, P5, PT, R9, R15, RZ ;  /* 0x0000000f09077210 */ /* 0x000fe20007fbe0ff */
[----:B------:R-:W-:-:S04]  /*3eb0*/  @!P1 VIADD R14, R3, 0x300 ;  /* 0x00000300030e9836 */ /* 0x000fc80000000000 */
[----:B------:R-:W-:-:S07]  /*3ec0*/  IMAD.X R8, RZ, RZ, R17, P5 ;  /* 0x000000ffff087224 */ /* 0x000fce00028e0611 */
[----:B------:R-:W-:Y:S05]  /*3ed0*/  @!P4 BRA `(.L_x_187) ;  /* 0x000000000024c947 */ /* 0x000fea0003800000 */
[C---:B------:R-:W-:Y:S02]  /*3ee0*/  ISETP.GE.U32.AND P1, PT, R14.reuse, R9, PT ;  /* 0x000000090e00720c */ /* 0x040fe40003f26070 */
[----:B------:R-:W-:Y:S02]  /*3ef0*/  IADD3 R14, P2, PT, R14, R15, RZ ;  /* 0x0000000f0e0e7210 */ /* 0x000fe40007f5e0ff */
[----:B------:R-:W-:-:S03]  /*3f00*/  ISETP.GE.U32.AND.EX P1, PT, RZ, RZ, PT, P1 ;  /* 0x000000ffff00720c */ /* 0x000fc60003f26110 */
[----:B------:R-:W-:-:S10]  /*3f10*/  IMAD.X R9, RZ, RZ, R17, P2 ;  /* 0x000000ffff097224 */ /* 0x000fd400010e0611 */
[----:B------:R-:W-:-:S06]  /*3f20*/  DSETP.LT.OR P1, PT, |R10|, |R12|, !P1 ;  /* 0x4000000c0a00722a */ /* 0x000fcc0004f21600 */
[----:B------:R-:W-:Y:S02]  /*3f30*/  FSEL R10, R12, R10, P1 ;  /* 0x0000000a0c0a7208 */ /* 0x000fe40000800000 */
[----:B------:R-:W-:Y:S02]  /*3f40*/  FSEL R11, R13, R11, P1 ;  /* 0x0000000b0d0b7208 */ /* 0x000fe40000800000 */
[----:B------:R-:W-:Y:S02]  /*3f50*/  SEL R7, R14, R7, P1 ;  /* 0x000000070e077207 */ /* 0x000fe40000800000 */
[----:B------:R-:W-:-:S07]  /*3f60*/  SEL R8, R9, R8, P1 ;  /* 0x0000000809087207 */ /* 0x000fce0000800000 */
.L_x_187:
[----:B------:R-:W-:Y:S05]  /*3f70*/  BSYNC.RECONVERGENT B1 ;  /* 0x0000000000017941 */ /* 0x000fea0003800200 */
.L_x_186:
[----:B------:R-:W-:Y:S05]  /*3f80*/  @P0 BRA `(.L_x_188) ;  /* 0x0000001400000947 */ /* 0x000fea0003800000 */
[----:B------:R-:W0:Y:S01]  /*3f90*/  LDCU.64 UR8, c[0x0][0x3e8] ;  /* 0x00007d00ff0877ac */ /* 0x000e220008000a00 */
[----:B------:R-:W-:Y:S01]  /*3fa0*/  ISETP.NE.AND P0, PT, R3, RZ, PT ;  /* 0x000000ff0300720c */ /* 0x000fe20003f05270 */
[----:B------:R-:W-:Y:S01]  /*3fb0*/  BSSY.RECONVERGENT B1, `(.L_x_189) ;  /* 0x0000012000017945 */ /* 0x000fe20003800200 */
[----:B------:R-:W-:Y:S01]  /*3fc0*/  UMOV UR4, 0x8 ;  /* 0x0000000800047882 */ /* 0x000fe20000000000 */
[----:B------:R-:W-:Y:S02]  /*3fd0*/  UMOV UR5, 0x0 ;  /* 0x0000000000057882 */ /* 0x000fe40000000000 */
[----:B0-----:R-:W-:-:S04]  /*3fe0*/  UIMAD.WIDE.U32 UR4, UR8, 0x1, UR4 ;  /* 0x00000001080478a5 */ /* 0x001fc8000f8e0004 */
[----:B------:R-:W-:Y:S02]  /*3ff0*/  UIADD3 UR7, UPT, UPT, UR5, UR9, URZ ;  /* 0x0000000905077290 */ /* 0x000fe4000fffe0ff */
[----:B------:R-:W-:Y:S02]  /*4000*/  IMAD.U32 R13, RZ, RZ, UR5 ;  /* 0x00000005ff0d7e24 */ /* 0x000fe4000f8e00ff */
[----:B------:R-:W-:Y:S02]  /*4010*/  IMAD.U32 R12, RZ, RZ, UR4 ;  /* 0x00000004ff0c7e24 */ /* 0x000fe4000f8e00ff */
[----:B------:R-:W-:Y:S01]  /*4020*/  IMAD.U32 R13, RZ, RZ, UR7 ;  /* 0x00000007ff0d7e24 */ /* 0x000fe2000f8e00ff */
[----:B------:R-:W-:Y:S06]  /*4030*/  @P0 BRA `(.L_x_190) ;  /* 0x0000000000240947 */ /* 0x000fec0003800000 */
[----:B------:R-:W-:Y:S02]  /*4040*/  IMAD.MOV.U32 R18, RZ, RZ, 0x500 ;  /* 0x00000500ff127424 */ /* 0x000fe400078e00ff */
[----:B------:R-:W-:-:S05]  /*4050*/  IMAD.MOV.U32 R19, RZ, RZ, 0x0 ;  /* 0x00000000ff137424 */ /* 0x000fca00078e00ff */
[----:B------:R-:W2:Y:S01]  /*4060*/  ATOMG.E.ADD.64.STRONG.GPU PT, R14, desc[UR10][R12.64], R18 ;  /* 0x800000120c0e79a8 */ /* 0x000ea200081ef50a */
[----:B------:R-:W0:Y:S01]  /*4070*/  S2UR UR5, SR_CgaCtaId ;  /* 0x00000000000579c3 */ /* 0x000e220000008800 */
[----:B------:R-:W-:Y:S02]  /*4080*/  UMOV UR4, 0x400 ;  /* 0x0000040000047882 */ /* 0x000fe40000000000 */
[----:B0-----:R-:W-:Y:S01]  /*4090*/  ULEA UR4, UR5, UR4, 0x18 ;  /* 0x0000000405047291 */ /* 0x001fe2000f8ec0ff */
[----:B--2---:R-:W-:-:S05]  /*40a0*/  IADD3 R14, P0, PT, R14, UR6, RZ ;  /* 0x000000060e0e7c10 */ /* 0x004fca000ff1e0ff */
[----:B------:R-:W-:-:S05]  /*40b0*/  IMAD.X R15, RZ, RZ, R15, P0 ;  /* 0x000000ffff0f7224 */ /* 0x000fca00000e060f */
[----:B------:R0:W-:Y:S03]  /*40c0*/  STS.64 [UR4+0x98], R14 ;  /* 0x0000980eff007988 */ /* 0x0001e60008000a04 */
.L_x_190:
[----:B------:R-:W-:Y:S05]  /*40d0*/  BSYNC.RECONVERGENT B1 ;  /* 0x0000000000017941 */ /* 0x000fea0003800200 */
.L_x_189:
[----:B------:R-:W1:Y:S08]  /*40e0*/  S2UR UR5, SR_CgaCtaId ;  /* 0x00000000000579c3 */ /* 0x000e700000008800 */
[----:B------:R-:W-:Y:S06]  /*40f0*/  BAR.SYNC.DEFER_BLOCKING 0x0 ;  /* 0x0000000000007b1d */ /* 0x000fec0000010000 */
[----:B------:R-:W-:-:S02]  /*4100*/  UMOV UR4, 0x400 ;  /* 0x0000040000047882 */ /* 0x000fc40000000000 */
[----:B-1----:R-:W-:-:S06]  /*4110*/  ULEA UR4, UR5, UR4, 0x18 ;  /* 0x0000000405047291 */ /* 0x002fcc000f8ec0ff */
[----:B------:R-:W-:-:S05]  /*4120*/  IMAD.U32 R9, RZ, RZ, UR4 ;  /* 0x00000004ff097e24 */ /* 0x000fca000f8e00ff */
[----:B------:R-:W0:Y:S02]  /*4130*/  LDS.64 R18, [R9+0x98] ;  /* 0x0000980009127984 */ /* 0x000e240000000a00 */
[----:B0-----:R-:W-:-:S04]  /*4140*/  IADD3 R14, P1, PT, R18, 0x500, RZ ;  /* 0x00000500120e7810 */ /* 0x001fc80007f3e0ff */
[----:B------:R-:W-:Y:S01]  /*4150*/  ISETP.GT.U32.AND P0, PT, R14, R25, PT ;  /* 0x000000190e00720c */ /* 0x000fe20003f04070 */
[----:B------:R-:W-:-:S05]  /*4160*/  IMAD.X R15, RZ, RZ, R19, P1 ;  /* 0x000000ffff0f7224 */ /* 0x000fca00008e0613 */
[----:B------:R-:W-:-:S13]  /*4170*/  ISETP.GT.AND.EX P0, PT, R15, R16, PT, P0 ;  /* 0x000000100f00720c */ /* 0x000fda0003f04300 */
[----:B------:R-:W-:Y:S05]  /*4180*/  @P0 BRA `(.L_x_191) ;  /* 0x0000000400b40947 */ /* 0x000fea0003800000 */
[----:B------:R-:W-:Y:S01]  /*4190*/  BSSY.RECONVERGENT B1, `(.L_x_191) ;  /* 0x000006c000017945 */ /* 0x000fe20003800200 */
[----:B------:R-:W-:Y:S01]  /*41a0*/  IMAD.MOV.U32 R20, RZ, RZ, R10 ;  /* 0x000000ffff147224 */ /* 0x000fe200078e000a */
[----:B------:R-:W0:Y:S01]  /*41b0*/  LDCU.64 UR8, c[0x0][0x398] ;  /* 0x00007300ff0877ac */ /* 0x000e220008000a00 */
[----:B------:R-:W-:Y:S02]  /*41c0*/  IMAD.MOV.U32 R21, RZ, RZ, R11 ;  /* 0x000000ffff157224 */ /* 0x000fe400078e000b */
[----:B------:R-:W-:Y:S01]  /*41d0*/  IMAD.MOV.U32 R15, RZ, RZ, R7 ;  /* 0x000000ffff0f7224 */ /* 0x000fe200078e0007 */
[----:B------:R-:W1:Y:S01]  /*41e0*/  LDCU.128 UR12, c[0x0][0x380] ;  /* 0x00007000ff0c77ac */ /* 0x000e620008000c00 */
[----:B------:R-:W-:-:S07]  /*41f0*/  IMAD.MOV.U32 R14, RZ, RZ, R8 ;  /* 0x000000ffff0e7224 */ /* 0x000fce00078e0008 */
.L_x_194:
[----:B------:R-:W-:Y:S01]  /*4200*/  IADD3 R7, P0, PT, R3, R18, RZ ;  /* 0x0000001203077210 */ /* 0x000fe20007f1e0ff */
[----:B-1----:R-:W-:Y:S02]  /*4210*/  IMAD.U32 R2, RZ, RZ, UR12 ;  /* 0x0000000cff027e24 */ /* 0x002fe4000f8e00ff */
[----:B------:R-:W-:Y:S02]  /*4220*/  IMAD.U32 R4, RZ, RZ, UR13 ;  /* 0x0000000dff047e24 */ /* 0x000fe4000f8e00ff */
[----:B------:R-:W-:Y:S01]  /*4230*/  IMAD.X R25, RZ, RZ, R19, P0 ;  /* 0x000000ffff197224 */ /* 0x000fe200000e0613 */
[----:B------:R-:W-:-:S04]  /*4240*/  LEA R10, P0, R7, R2, 0x3 ;  /* 0x00000002070a7211 */ /* 0x000fc800078018ff */
[----:B------:R-:W-:-:S05]  /*4250*/  LEA.HI.X R11, R7, R4, R25, 0x3, P0 ;  /* 0x00000004070b7211 */ /* 0x000fca00000f1c19 */
[----:B------:R-:W2:Y:S04]  /*4260*/  LDG.E.64 R16, desc[UR10][R10.64] ;  /* 0x0000000a0a107981 */ /* 0x000ea8000c1e1b00 */
[----:B------:R-:W3:Y:S01]  /*4270*/  LDG.E.64 R18, desc[UR10][R10.64+0x800] ;  /* 0x0008000a0a127981 */ /* 0x000ee2000c1e1b00 */
[----:B------:R-:W-:Y:S02]  /*4280*/  IMAD.U32 R5, RZ, RZ, UR14 ;  /* 0x0000000eff057e24 */ /* 0x000fe4000f8e00ff */
[----:B------:R-:W-:-:S03]  /*4290*/  IMAD.U32 R6, RZ, RZ, UR15 ;  /* 0x0000000fff067e24 */ /* 0x000fc6000f8e00ff */
[----:B------:R-:W-:-:S04]  /*42a0*/  IADD3 R24, P0, PT, R7, R5, RZ ;  /* 0x0000000507187210 */ /* 0x000fc80007f1e0ff */
[----:B------:R-:W-:Y:S01]  /*42b0*/  IADD3 R27, P3, PT, R24, 0x100, RZ ;  /* 0x00000100181b7810 */ /* 0x000fe20007f7e0ff */
[----:B------:R-:W-:-:S04]  /*42c0*/  IMAD.X R25, R25, 0x1, R6, P0 ;  /* 0x0000000119197824 */ /* 0x000fc800000e0606 */
[----:B------:R-:W-:Y:S01]  /*42d0*/  IMAD.X R26, RZ, RZ, R25, P3 ;  /* 0x000000ffff1a7224 */ /* 0x000fe200018e0619 */
[----:B--2---:R-:W-:-:S14]  /*42e0*/  DSETP.GEU.AND P2, PT, |R20|, |R16|, PT ;  /* 0x400000101400722a */ /* 0x004fdc0003f4e200 */
[----:B------:R-:W-:-:S04]  /*42f0*/  @P2 ISETP.GE.U32.AND P0, PT, R15, R24, PT ;  /* 0x000000180f00220c */ /* 0x000fc80003f06070 */
[----:B------:R-:W-:-:S13]  /*4300*/  @P2 ISETP.GE.AND.EX P0, PT, R14, R25, PT, P0 ;  /* 0x000000190e00220c */ /* 0x000fda0003f06300 */
[----:B------:R-:W-:-:S06]  /*4310*/  @P2 DSETP.LT.OR P0, PT, |R16|, |R20|, !P0 ;  /* 0x400000141000222a */ /* 0x000fcc0004701600 */
[----:B------:R-:W-:Y:S02]  /*4320*/  @P2 FSEL R7, R20, R16, P0 ;  /* 0x0000001014072208 */ /* 0x000fe40000000000 */
[----:B------:R-:W-:Y:S02]  /*4330*/  @P2 FSEL R20, R21, R17, P0 ;  /* 0x0000001115142208 */ /* 0x000fe40000000000 */
[C---:B------:R-:W-:Y:S01]  /*4340*/  IADD3 R21, P5, PT, R24.reuse, 0x300, RZ ;  /* 0x0000030018157810 */ /* 0x040fe20007fbe0ff */
[----:B------:R-:W-:Y:S01]  /*4350*/  @P2 IMAD.MOV.U32 R16, RZ, RZ, R7 ;  /* 0x000000ffff102224 */ /* 0x000fe200078e0007 */
[C---:B------:R-:W-:Y:S01]  /*4360*/  IADD3 R7, P6, PT, R24.reuse, 0x400, RZ ;  /* 0x0000040018077810 */ /* 0x040fe20007fde0ff */
[----:B------:R-:W-:Y:S01]  /*4370*/  @P2 IMAD.MOV.U32 R17, RZ, RZ, R20 ;  /* 0x000000ffff112224 */ /* 0x000fe200078e0014 */
[----:B------:R-:W-:Y:S01]  /*4380*/  IADD3 R20, P4, PT, R24, 0x200, RZ ;  /* 0x0000020018147810 */ /* 0x000fe20007f9e0ff */
[--C-:B------:R-:W-:Y:S01]  /*4390*/  IMAD.X R23, RZ, RZ, R25.reuse, P5 ;  /* 0x000000ffff177224 */ /* 0x100fe200028e0619 */
[----:B------:R-:W-:Y:S01]  /*43a0*/  @P2 SEL R24, R15, R24, P0 ;  /* 0x000000180f182207 */ /* 0x000fe20000000000 */
[----:B------:R-:W-:-:S02]  /*43b0*/  IMAD.X R8, RZ, RZ, R25, P6 ;  /* 0x000000ffff087224 */ /* 0x000fc400030e0619 */
[----:B------:R-:W-:Y:S01]  /*43c0*/  IMAD.X R22, RZ, RZ, R25, P4 ;  /* 0x000000ffff167224 */ /* 0x000fe200020e0619 */
[----:B------:R-:W-:Y:S01]  /*43d0*/  @P2 SEL R25, R14, R25, P0 ;  /* 0x000000190e192207 */ /* 0x000fe20000000000 */
[----:B---3--:R-:W-:Y:S01]  /*43e0*/  DSETP.GEU.AND P1, PT, |R16|, |R18|, PT ;  /* 0x400000121000722a */ /* 0x008fe20003f2e200 */
[----:B------:R-:W2:-:S13]  /*43f0*/  LDG.E.64 R14, desc[UR10][R10.64+0x1000] ;  /* 0x0010000a0a0e7981 */ /* 0x000e9a000c1e1b00 */
[----:B------:R-:W-:-:S04]  /*4400*/  @P1 ISETP.GE.U32.AND P0, PT, R24, R27, PT ;  /* 0x0000001b1800120c */ /* 0x000fc80003f06070 */
[----:B------:R-:W-:-:S13]  /*4410*/  @P1 ISETP.GE.AND.EX P0, PT, R25, R26, PT, P0 ;  /* 0x0000001a1900120c */ /* 0x000fda0003f06300 */
[----:B------:R-:W-:-:S06]  /*4420*/  @P1 DSETP.LT.OR P0, PT, |R18|, |R16|, !P0 ;  /* 0x400000101200122a */ /* 0x000fcc0004701600 */
[----:B------:R-:W-:Y:S02]  /*4430*/  @P1 FSEL R28, R16, R18, P0 ;  /* 0x00000012101c1208 */ /* 0x000fe40000000000 */
[----:B------:R-:W-:Y:S02]  /*4440*/  @P1 FSEL R29, R17, R19, P0 ;  /* 0x00000013111d1208 */ /* 0x000fe40000000000 */
[----:B------:R-:W3:Y:S01]  /*4450*/  LDG.E.64 R16, desc[UR10][R10.64+0x1800] ;  /* 0x0018000a0a107981 */ /* 0x000ee2000c1e1b00 */
[----:B------:R-:W-:Y:S02]  /*4460*/  @P1 IMAD.MOV.U32 R18, RZ, RZ, R28 ;  /* 0x000000ffff121224 */ /* 0x000fe400078e001c */
[----:B------:R-:W-:Y:S01]  /*4470*/  @P1 IMAD.MOV.U32 R19, RZ, RZ, R29 ;  /* 0x000000ffff131224 */ /* 0x000fe200078e001d */
[----:B------:R-:W-:Y:S02]  /*4480*/  @P1 SEL R27, R24, R27, P0 ;  /* 0x0000001b181b1207 */ /* 0x000fe40000000000 */
[----:B------:R-:W-:Y:S01]  /*4490*/  @P1 SEL R26, R25, R26, P0 ;  /* 0x0000001a191a1207 */ /* 0x000fe20000000000 */
[----:B------:R-:W-:Y:S01]  /*44a0*/  BSSY.RECONVERGENT B2, `(.L_x_192) ;  /* 0x000001d000027945 */ /* 0x000fe20003800200 */
[----:B------:R-:W5:Y:S01]  /*44b0*/  LDG.E.64 R10, desc[UR10][R10.64+0x2000] ;  /* 0x0020000a0a0a7981 */ /* 0x000f62000c1e1b00 */
[----:B------:R-:W-:Y:S06]  /*44c0*/  BAR.SYNC.DEFER_BLOCKING 0x0 ;  /* 0x0000000000007b1d */ /* 0x000fec0000010000 */
[----:B--2---:R-:W-:-:S14]  /*44d0*/  DSETP.GEU.AND P2, PT, |R18|, |R14|, PT ;  /* 0x4000000e1200722a */ /* 0x004fdc0003f4e200 */
[----:B------:R-:W-:-:S04]  /*44e0*/  @P2 ISETP.GE.U32.AND P0, PT, R27, R20, PT ;  /* 0x000000141b00220c */ /* 0x000fc80003f06070 */
[----:B------:R-:W-:-:S13]  /*44f0*/  @P2 ISETP.GE.AND.EX P0, PT, R26, R22, PT, P0 ;  /* 0x000000161a00220c */ /* 0x000fda0003f06300 */
[----:B------:R-:W-:-:S06]  /*4500*/  @P2 DSETP.LT.OR P0, PT, |R14|, |R18|, !P0 ;  /* 0x400000120e00222a */ /* 0x000fcc0004701600 */
[----:B------:R-:W-:Y:S02]  /*4510*/  @P2 FSEL R18, R18, R14, P0 ;  /* 0x0000000e12122208 */ /* 0x000fe40000000000 */
[----:B------:R-:W-:-:S03]  /*4520*/  @P2 FSEL R19, R19, R15, P0 ;  /* 0x0000000f13132208 */ /* 0x000fc60000000000 */
[----:B------:R-:W-:Y:S02]  /*4530*/  @P2 IMAD.MOV.U32 R14, RZ, RZ, R18 ;  /* 0x000000ffff0e2224 */ /* 0x000fe400078e0012 */
[----:B------:R-:W-:-:S06]  /*4540*/  @P2 IMAD.MOV.U32 R15, RZ, RZ, R19 ;  /* 0x000000ffff0f2224 */ /* 0x000fcc00078e0013 */
[----:B---3--:R-:W-:Y:S01]  /*4550*/  DSETP.GEU.AND P1, PT, |R14|, |R16|, PT ;  /* 0x400000100e00722a */ /* 0x008fe20003f2e200 */
[----:B------:R-:W-:Y:S02]  /*4560*/  @P2 SEL R20, R27, R20, P0 ;  /* 0x000000141b142207 */ /* 0x000fe40000000000 */
[----:B------:R-:W-:Y:S02]  /*4570*/  @P2 SEL R22, R26, R22, P0 ;  /* 0x000000161a162207 */ /* 0x000fe40000000000 */
[----:B------:R-:W-:-:S09]  /*4580*/  ISETP.NE.AND P2, PT, R3, RZ, PT ;  /* 0x000000ff0300720c */ /* 0x000fd20003f45270 */
[----:B------:R-:W-:-:S04]  /*4590*/  @P1 ISETP.GE.U32.AND P0, PT, R20, R21, PT ;  /* 0x000000151400120c */ /* 0x000fc80003f06070 */
[----:B------:R-:W-:-:S13]  /*45a0*/  @P1 ISETP.GE.AND.EX P0, PT, R22, R23, PT, P0 ;  /* 0x000000171600120c */ /* 0x000fda0003f06300 */
[----:B------:R-:W-:Y:S01]  /*45b0*/  @P1 DSETP.LT.OR P0, PT, |R16|, |R14|, !P0 ;  /* 0x4000000e1000122a */ /* 0x000fe20004701600 */
[----:B------:R-:W-:-:S13]  /*45c0*/  @P2 BRA `(.L_x_193) ;  /* 0x0000000000282947 */ /* 0x000fda0003800000 */
[----:B------:R-:W-:Y:S02]  /*45d0*/  IMAD.MOV.U32 R24, RZ, RZ, 0x500 ;  /* 0x00000500ff187424 */ /* 0x000fe400078e00ff */
[----:B------:R-:W-:-:S06]  /*45e0*/  IMAD.MOV.U32 R25, RZ, RZ, 0x0 ;  /* 0x00000000ff197424 */ /* 0x000fcc00078e00ff */
[----:B------:R-:W2:Y:S01]  /*45f0*/  ATOMG.E.ADD.64.STRONG.GPU PT, R24, desc[UR10][R12.64], R24 ;  /* 0x800000180c1879a8 */ /* 0x000ea200081ef50a */
[----:B------:R-:W1:Y:S01]  /*4600*/  S2UR UR5, SR_CgaCtaId ;  /* 0x00000000000579c3 */ /* 0x000e620000008800 */
[----:B------:R-:W-:Y:S02]  /*4610*/  UMOV UR4, 0x400 ;  /* 0x0000040000047882 */ /* 0x000fe40000000000 */
[----:B-1----:R-:W-:-:S06]  /*4620*/  ULEA UR4, UR5, UR4, 0x18 ;  /* 0x0000000405047291 */ /* 0x002fcc000f8ec0ff */
[----:B------:R-:W-:Y:S01]  /*4630*/  IMAD.U32 R9, RZ, RZ, UR4 ;  /* 0x00000004ff097e24 */ /* 0x000fe2000f8e00ff */
[----:B--2---:R-:W-:-:S05]  /*4640*/  IADD3 R18, P2, PT, R24, UR6, RZ ;  /* 0x0000000618127c10 */ /* 0x004fca000ff5e0ff */
[----:B------:R-:W-:-:S05]  /*4650*/  IMAD.X R19, RZ, RZ, R25, P2 ;  /* 0x000000ffff137224 */ /* 0x000fca00010e0619 */
[----:B------:R1:W-:Y:S03]  /*4660*/  STS.64 [R9+0x98], R18 ;  /* 0x0000981209007388 */ /* 0x0003e60000000a00 */
.L_x_193:
[----:B0-----:R-:W-:Y:S05]  /*4670*/  BSYNC.RECONVERGENT B2 ;  /* 0x0000000000027941 */ /* 0x001fea0003800200 */
.L_x_192:
[----:B------:R-:W-:Y:S01]  /*4680*/  BAR.SYNC.DEFER_BLOCKING 0x0 ;  /* 0x0000000000007b1d */ /* 0x000fe20000010000 */
[----:B------:R-:W-:Y:S01]  /*4690*/  @P1 FSEL R14, R14, R16, P0 ;  /* 0x000000100e0e1208 */ /* 0x000fe20000000000 */
[----:B------:R-:W-:Y:S01]  /*46a0*/  IMAD.U32 R25, RZ, RZ, UR8 ;  /* 0x00000008ff197e24 */ /* 0x000fe2000f8e00ff */
[----:B------:R-:W-:Y:S02]  /*46b0*/  @P1 FSEL R15, R15, R17, P0 ;  /* 0x000000110f0f1208 */ /* 0x000fe40000000000 */
[----:B------:R-:W-:Y:S01]  /*46c0*/  @P1 SEL R21, R20, R21, P0 ;  /* 0x0000001514151207 */ /* 0x000fe20000000000 */
[----:B------:R-:W-:Y:S01]  /*46d0*/  @P1 IMAD.MOV.U32 R16, RZ, RZ, R14 ;  /* 0x000000ffff101224 */ /* 0x000fe200078e000e */
[----:B------:R-:W-:Y:S01]  /*46e0*/  @P1 SEL R23, R22, R23, P0 ;  /* 0x0000001716171207 */ /* 0x000fe20000000000 */
[----:B------:R-:W-:-:S06]  /*46f0*/  @P1 IMAD.MOV.U32 R17, RZ, RZ, R15 ;  /* 0x000000ffff111224 */ /* 0x000fcc00078e000f */
[----:B-----5:R-:W-:Y:S01]  /*4700*/  DSETP.GEU.AND P2, PT, |R16|, |R10|, PT ;  /* 0x4000000a1000722a */ /* 0x020fe20003f4e200 */
[----:B-1----:R-:W0:-:S13]  /*4710*/  LDS.64 R18, [R9+0x98] ;  /* 0x0000980009127984 */ /* 0x002e1a0000000a00 */
[----:B------:R-:W-:-:S04]  /*4720*/  @P2 ISETP.GE.U32.AND P0, PT, R21, R7, PT ;  /* 0x000000071500220c */ /* 0x000fc80003f06070 */
[----:B------:R-:W-:-:S13]  /*4730*/  @P2 ISETP.GE.AND.EX P0, PT, R23, R8, PT, P0 ;  /* 0x000000081700220c */ /* 0x000fda0003f06300 */
[----:B------:R-:W-:-:S06]  /*4740*/  @P2 DSETP.LT.OR P0, PT, |R10|, |R16|, !P0 ;  /* 0x400000100a00222a */ /* 0x000fcc0004701600 */
[----:B------:R-:W-:Y:S02]  /*4750*/  @P2 FSEL R17, R17, R11, P0 ;  /* 0x0000000b11112208 */ /* 0x000fe40000000000 */
[----:B------:R-:W-:Y:S02]  /*4760*/  @P2 SEL R7, R21, R7, P0 ;  /* 0x0000000715072207 */ /* 0x000fe40000000000 */
[----:B------:R-:W-:Y:S01]  /*4770*/  @P2 SEL R8, R23, R8, P0 ;  /* 0x0000000817082207 */ /* 0x000fe20000000000 */
[----:B------:R-:W-:-:S04]  /*4780*/  @P2 IMAD.MOV.U32 R11, RZ, RZ, R17 ;  /* 0x000000ffff0b2224 */ /* 0x000fc800078e0011 */
[----:B------:R-:W-:Y:S01]  /*4790*/  IMAD.MOV.U32 R21, RZ, RZ, R11 ;  /* 0x000000ffff157224 */ /* 0x000fe200078e000b */
[----:B0-----:R-:W-:-:S04]  /*47a0*/  IADD3 R14, P3, PT, R18, 0x500, RZ ;  /* 0x00000500120e7810 */ /* 0x001fc80007f7e0ff */
[----:B------:R-:W-:Y:S01]  /*47b0*/  ISETP.GT.U32.AND P1, PT, R14, R25, PT ;  /* 0x000000190e00720c */ /* 0x000fe20003f24070 */
[----:B------:R-:W-:Y:S01]  /*47c0*/  IMAD.X R15, RZ, RZ, R19, P3 ;  /* 0x000000ffff0f7224 */ /* 0x000fe200018e0613 */
[----:B------:R-:W-:Y:S01]  /*47d0*/  @P2 FSEL R14, R16, R10, P0 ;  /* 0x0000000a100e2208 */ /* 0x000fe20000000000 */
[----:B------:R-:W-:-:S04]  /*47e0*/  IMAD.U32 R16, RZ, RZ, UR9 ;  /* 0x00000009ff107e24 */ /* 0x000fc8000f8e00ff */
[----:B------:R-:W-:Y:S01]  /*47f0*/  @P2 IMAD.MOV.U32 R10, RZ, RZ, R14 ;  /* 0x000000ffff0a2224 */ /* 0x000fe200078e000e */
[----:B------:R-:W-:Y:S01]  /*4800*/  ISETP.GT.AND.EX P0, PT, R15, R16, PT, P1 ;  /* 0x000000100f00720c */ /* 0x000fe20003f04310 */
[----:B------:R-:W-:Y:S01]  /*4810*/  IMAD.MOV.U32 R14, RZ, RZ, R8 ;  /* 0x000000ffff0e7224 */ /* 0x000fe200078e0008 */
[----:B------:R-:W-:Y:S01]  /*4820*/  MOV R15, R7 ;  /* 0x00000007000f7202 */ /* 0x000fe20000000f00 */
[----:B------:R-:W-:-:S10]  /*4830*/  IMAD.MOV.U32 R20, RZ, RZ, R10 ;  /* 0x000000ffff147224 */ /* 0x000fd400078e000a */
[----:B------:R-:W-:Y:S05]  /*4840*/  @!P0 BRA `(.L_x_194) ;  /* 0xfffffff8006c8947 */ /* 0x000fea000383ffff */
[----:B------:R-:W-:Y:S05]  /*4850*/  BSYNC.RECONVERGENT B1 ;  /* 0x0000000000017941 */ /* 0x000fea0003800200 */
.L_x_191:
[----:B------:R-:W-:Y:S01]  /*4860*/  ISETP.GE.U32.AND P0, PT, R18, R25, PT ;  /* 0x000000191200720c */ /* 0x000fe20003f06070 */
[----:B------:R-:W-:Y:S03]  /*4870*/  BSSY.RECONVERGENT B1, `(.L_x_188) ;  /* 0x00000b1000017945 */ /* 0x000fe60003800200 */
[----:B------:R-:W-:-:S13]  /*4880*/  ISETP.GE.AND.EX P0, PT, R19, R16, PT, P0 ;  /* 0x000000101300720c */ /* 0x000fda0003f06300 */
[----:B------:R-:W-:Y:S05]  /*4890*/  @P0 BRA `(.L_x_195) ;  /* 0x0000000800b80947 */ /* 0x000fea0003800000 */
[----:B------:R-:W-:-:S05]  /*48a0*/  IMAD.IADD R20, R25, 0x1, -R18 ;  /* 0x0000000119147824 */ /* 0x000fca00078e0a12 */
[----:B------:R-:W-:-:S13]  /*48b0*/  ISETP.GE.AND P0, PT, R3, R20, PT ;  /* 0x000000140300720c */ /* 0x000fda0003f06270 */
[----:B------:R-:W-:Y:S05]  /*48c0*/  @P0 BRA `(.L_x_195) ;  /* 0x0000000800ac0947 */ /* 0x000fea0003800000 */
[----:B------:R-:W-:Y:S01]  /*48d0*/  LOP3.LUT R9, RZ, R3, RZ, 0x33, !PT ;  /* 0x00000003ff097212 */ /* 0x000fe200078e33ff */
[----:B------:R-:W-:Y:S03]  /*48e0*/  BSSY.RECONVERGENT B2, `(.L_x_196) ;  /* 0x0000035000027945 */ /* 0x000fe60003800200 */
[----:B------:R-:W-:-:S04]  /*48f0*/  IADD3 R25, PT, PT, -R18, R25, R9 ;  /* 0x0000001912197210 */ /* 0x000fc80007ffe109 */
[----:B------:R-:W-:-:S04]  /*4900*/  LOP3.LUT R9, R25, 0x300, RZ, 0xc0, !PT ;  /* 0x0000030019097812 */ /* 0x000fc800078ec0ff */
[----:B------:R-:W-:Y:S01]  /*4910*/  ISETP.NE.AND P0, PT, R9, 0x300, PT ;  /* 0x000003000900780c */ /* 0x000fe20003f05270 */
[----:B------:R-:W-:-:S12]  /*4920*/  IMAD.MOV.U32 R9, RZ, RZ, R3 ;  /* 0x000000ffff097224 */ /* 0x000fd800078e0003 */
[----:B------:R-:W-:Y:S05]  /*4930*/  @!P0 BRA `(.L_x_197) ;  /* 0x0000000000bc8947 */ /* 0x000fea0003800000 */
[----:B------:R-:W-:Y:S02]  /*4940*/  IADD3 R15, P0, PT, R3, R18, RZ ;  /* 0x00000012030f7210 */ /* 0x000fe40007f1e0ff */
[----:B------:R-:W-:Y:S02]  /*4950*/  LEA.HI R9, R25, 0x1, RZ, 0x18 ;  /* 0x0000000119097811 */ /* 0x000fe400078fc0ff */
[C---:B------:R-:W-:Y:S01]  /*4960*/  LEA R2, P1, R15.reuse, R2, 0x3 ;  /* 0x000000020f027211 */ /* 0x040fe200078218ff */
[----:B------:R-:W-:Y:S01]  /*4970*/  IMAD.X R13, RZ, RZ, R19, P0 ;  /* 0x000000ffff0d7224 */ /* 0x000fe200000e0613 */
[----:B------:R-:W-:Y:S02]  /*4980*/  IADD3 R14, P0, PT, R15, R5, RZ ;  /* 0x000000050f0e7210 */ /* 0x000fe40007f1e0ff */
[----:B------:R-:W-:Y:S01]  /*4990*/  LOP3.LUT R5, R9, 0x3, RZ, 0xc0, !PT ;  /* 0x0000000309057812 */ /* 0x000fe200078ec0ff */
[----:B------:R-:W-:Y:S01]  /*49a0*/  IMAD.MOV.U32 R9, RZ, RZ, R3 ;  /* 0x000000ffff097224 */ /* 0x000fe200078e0003 */
[----:B------:R-:W-:Y:S01]  /*49b0*/  LEA.HI.X R15, R15, R4, R13, 0x3, P1 ;  /* 0x000000040f0f7211 */ /* 0x000fe200008f1c0d */
[----:B------:R-:W-:-:S02]  /*49c0*/  IMAD.X R16, R13, 0x1, R6, P0 ;  /* 0x000000010d107824 */ /* 0x000fc400000e0606 */
[----:B------:R-:W-:-:S07]  /*49d0*/  IMAD.MOV R6, RZ, RZ, -R5 ;  /* 0x000000ffff067224 */ /* 0x000fce00078e0a05 */
.L_x_200:
        /* <DEDUP_REMOVED lines=9> */
[----:B------:R-:W-:Y:S02]  /*4a70*/  IMAD.MOV.U32 R4, RZ, RZ, R10 ;  /* 0x000000ffff047224 */ /* 0x000fe400078e000a */
        /* <DEDUP_REMOVED lines=21> */
.L_x_199:
[----:B------:R-:W-:Y:S05]  /*4bd0*/  BSYNC.RECONVERGENT B3 ;  /* 0x0000000000037941 */ /* 0x000fea0003800200 */
.L_x_198:
[----:B------:R-:W-:Y:S01]  /*4be0*/  IADD3 R14, P0, PT, R14, 0x100, RZ ;  /* 0x000001000e0e7810 */ /* 0x000fe20007f1e0ff */
[----:B------:R-:W-:Y:S02]  /*4bf0*/  VIADD R9, R9, 0x100 ;  /* 0x0000010009097836 */ /* 0x000fe40000000000 */
[----:B------:R-:W-:Y:S02]  /*4c00*/  IMAD.X R15, RZ, RZ, R15, P3 ;  /* 0x000000ffff0f7224 */ /* 0x000fe400018e060f */
[----:B------:R-:W-:Y:S01]  /*4c10*/  IMAD.X R16, RZ, RZ, R16, P0 ;  /* 0x000000ffff107224 */ /* 0x000fe200000e0610 */
[----:B------:R-:W-:Y:S07]  /*4c20*/  @P2 BRA `(.L_x_200) ;  /* 0xfffffffc006c2947 */ /* 0x000fee000383ffff */
.L_x_197:
[----:B------:R-:W-:Y:S05]  /*4c30*/  BSYNC.RECONVERGENT B2 ;  /* 0x0000000000027941 */ /* 0x000fea0003800200 */
.L_x_196:
[----:B------:R-:W-:-:S13]  /*4c40*/  ISETP.GE.U32.AND P0, PT, R25, 0x300, PT ;  /* 0x000003001900780c */ /* 0x000fda0003f06070 */
[----:B------:R-:W-:Y:S05]  /*4c50*/  @!P0 BRA `(.L_x_195) ;  /* 0x0000000400c88947 */ /* 0x000fea0003800000 */
[----:B------:R-:W0:Y:S01]  /*4c60*/  LDC.64 R16, c[0x0][0x380] ;  /* 0x0000e000ff107b82 */ /* 0x000e220000000a00 */
[----:B------:R-:W-:-:S07]  /*4c70*/  VIADD R21, R9, 0x200 ;  /* 0x0000020009157836 */ /* 0x000fce0000000000 */
[----:B------:R-:W1:Y:S02]  /*4c80*/  LDC.64 R14, c[0x0][0x388] ;  /* 0x0000e200ff0e7b82 */ /* 0x000e640000000a00 */
.L_x_209:
[----:B------:R-:W-:-:S05]  /*4c90*/  VIADD R5, R21, 0xfffffe00 ;  /* 0xfffffe0015057836 */ /* 0x000fca0000000000 */
[----:B------:R-:W-:-:S05]  /*4ca0*/  IADD3 R5, P0, PT, R5, R18, RZ ;  /* 0x0000001205057210 */ /* 0x000fca0007f1e0ff */
[----:B------:R-:W-:Y:S01]  /*4cb0*/  IMAD.X R2, RZ, RZ, R19, P0 ;  /* 0x000000ffff027224 */ /* 0x000fe200000e0613 */
[----:B0-----:R-:W-:-:S04]  /*4cc0*/  LEA R22, P0, R5, R16, 0x3 ;  /* 0x0000001005167211 */ /* 0x001fc800078018ff */
[----:B------:R-:W-:-:S05]  /*4cd0*/  LEA.HI.X R23, R5, R17, R2, 0x3, P0 ;  /* 0x0000001105177211 */ /* 0x000fca00000f1c02 */
[----:B------:R-:W2:Y:S04]  /*4ce0*/  LDG.E.64 R24, desc[UR10][R22.64] ;  /* 0x0000000a16187981 */ /* 0x000ea8000c1e1b00 */
[----:B------:R0:W5:Y:S01]  /*4cf0*/  LDG.E.64 R12, desc[UR10][R22.64+0x800] ;  /* 0x0008000a160c7981 */ /* 0x000162000c1e1b00 */
        /* <DEDUP_REMOVED lines=23> */
.L_x_202:
[----:B------:R-:W-:Y:S05]  /*4e70*/  BSYNC.RECONVERGENT B2 ;  /* 0x0000000000027941 */ /* 0x000fea0003800200 */
.L_x_201:
[----:B------:R0:W5:Y:S04]  /*4e80*/  LDG.E.64 R6, desc[UR10][R22.64+0x1000] ;  /* 0x0010000a16067981 */ /* 0x000168000c1e1b00 */
[----:B------:R0:W5:Y:S02]  /*4e90*/  LDG.E.64 R24, desc[UR10][R22.64+0x1800] ;  /* 0x0018000a16187981 */ /* 0x000164000c1e1b00 */
[----:B-----5:R-:W-:Y:S01]  /*4ea0*/  DSETP.GEU.AND P0, PT, |R4|, |R12|, PT ;  /* 0x4000000c0400722a */ /* 0x020fe20003f0e200 */
[----:B------:R-:W-:Y:S01]  /*4eb0*/  VIADD R11, R21, 0xffffff00 ;  /* 0xffffff00150b7836 */ /* 0x000fe20000000000 */
[----:B------:R-:W-:Y:S01]  /*4ec0*/  BSSY.RECONVERGENT B2, `(.L_x_203) ;  /* 0x0000016000027945 */ /* 0x000fe20003800200 */
[----:B------:R-:W-:-:S03]  /*4ed0*/  IMAD.MOV.U32 R10, RZ, RZ, R12 ;  /* 0x000000ffff0a7224 */ /* 0x000fc600078e000c */
[----:B------:R-:W-:Y:S01]  /*4ee0*/  IADD3 R28, P1, P2, R18, R14, R11 ;  /* 0x0000000e121c7210 */ /* 0x000fe20007a3e00b */
[----:B------:R-:W-:-:S03]  /*4ef0*/  IMAD.MOV.U32 R11, RZ, RZ, R13 ;  /* 0x000000ffff0b7224 */ /* 0x000fc600078e000d */
[----:B------:R-:W-:Y:S01]  /*4f00*/  IADD3.X R27, PT, PT, R19, R15, RZ, P1, P2 ;  /* 0x0000000f131b7210 */ /* 0x000fe20000fe44ff */
[----:B------:R-:W-:-:S04]  /*4f10*/  IMAD.MOV.U32 R8, RZ, RZ, R28 ;  /* 0x000000ffff087224 */ /* 0x000fc800078e001c */
        /* <DEDUP_REMOVED lines=16> */
.L_x_204:
[----:B------:R-:W-:Y:S05]  /*5020*/  BSYNC.RECONVERGENT B2 ;  /* 0x0000000000027941 */ /* 0x000fea0003800200 */
.L_x_203:
[----:B------:R-:W-:Y:S01]  /*5030*/  DSETP.GEU.AND P0, PT, |R10|, |R6|, PT ;  /* 0x400000060a00722a */ /* 0x000fe20003f0e200 */
[----:B------:R-:W-:Y:S01]  /*5040*/  IADD3 R23, P1, P2, R18, R14, R21 ;  /* 0x0000000e12177210 */ /* 0x000fe20007a3e015 */
[----:B------:R-:W-:Y:S01]  /*5050*/  BSSY.RECONVERGENT B2, `(.L_x_205) ;  /* 0x0000016000027945 */ /* 0x000fe20003800200 */
[----:B------:R-:W-:Y:S02]  /*5060*/  VIADD R13, R21, 0x100 ;  /* 0x00000100150d7836 */ /* 0x000fe40000000000 */
[----:B------:R-:W-:Y:S01]  /*5070*/  IADD3.X R27, PT, PT, R19, R15, RZ, P1, P2 ;  /* 0x0000000f131b7210 */ /* 0x000fe20000fe44ff */
[----:B------:R-:W-:Y:S02]  /*5080*/  IMAD.MOV.U32 R2, RZ, RZ, R23 ;  /* 0x000000ffff027224 */ /* 0x000fe400078e0017 */
        /* <DEDUP_REMOVED lines=18> */
.L_x_206:
[----:B------:R-:W-:Y:S05]  /*51b0*/  BSYNC.RECONVERGENT B2 ;  /* 0x0000000000027941 */ /* 0x000fea0003800200 */
.L_x_205:
[----:B------:R-:W-:Y:S01]  /*51c0*/  DSETP.GEU.AND P0, PT, |R4|, |R24|, PT ;  /* 0x400000180400722a */ /* 0x000fe20003f0e200 */
[----:B------:R-:W-:Y:S01]  /*51d0*/  IADD3 R13, P1, P2, R18, R14, R13 ;  /* 0x0000000e120d7210 */ /* 0x000fe20007a3e00d */
[----:B------:R-:W-:Y:S01]  /*51e0*/  BSSY.RECONVERGENT B2, `(.L_x_207) ;  /* 0x0000015000027945 */ /* 0x000fe20003800200 */
[----:B------:R-:W-:Y:S02]  /*51f0*/  IMAD.MOV.U32 R10, RZ, RZ, R24 ;  /* 0x000000ffff0a7224 */ /* 0x000fe400078e0018 */
[----:B------:R-:W-:Y:S01]  /*5200*/  IADD3.X R6, PT, PT, R19, R15, RZ, P1, P2 ;  /* 0x0000000f13067210 */ /* 0x000fe20000fe44ff */
[----:B------:R-:W-:Y:S02]  /*5210*/  IMAD.MOV.U32 R7, RZ, RZ, R13 ;  /* 0x000000ffff077224 */ /* 0x000fe400078e000d */
[----:B------:R-:W-:Y:S02]  /*5220*/  IMAD.MOV.U32 R11, RZ, RZ, R25 ;  /* 0x000000ffff0b7224 */ /* 0x000fe400078e0019 */
[----:B------:R-:W-:-:S04]  /*5230*/  IMAD.MOV.U32 R8, RZ, RZ, R6 ;  /* 0x000000ffff087224 */ /* 0x000fc800078e0006 */
[----:B------:R-:W-:Y:S05]  /*5240*/  @!P0 BRA `(.L_x_208) ;  /* 0x0000000000388947 */ /* 0x000fea0003800000 */
[----:B------:R-:W-:Y:S01]  /*5250*/  DSETP.GEU.AND P0, PT, |R24|, |R4|, PT ;  /* 0x400000041800722a */ /* 0x000fe20003f0e200 */
[----:B------:R-:W-:Y:S01]  /*5260*/  MOV R7, R2 ;  /* 0x0000000200077202 */ /* 0x000fe20000000f00 */
[----:B------:R-:W-:Y:S02]  /*5270*/  IMAD.MOV.U32 R8, RZ, RZ, R9 ;  /* 0x000000ffff087224 */ /* 0x000fe400078e0009 */
[----:B------:R-:W-:Y:S02]  /*5280*/  IMAD.MOV.U32 R10, RZ, RZ, R4 ;  /* 0x000000ffff0a7224 */ /* 0x000fe400078e0004 */
[----:B------:R-:W-:-:S08]  /*5290*/  IMAD.MOV.U32 R11, RZ, RZ, R5 ;  /* 0x000000ffff0b7224 */ /* 0x000fd000078e0005 */
        /* <DEDUP_REMOVED lines=9> */
.L_x_208:
[----:B------:R-:W-:Y:S05]  /*5330*/  BSYNC.RECONVERGENT B2 ;  /* 0x0000000000027941 */ /* 0x000fea0003800200 */
.L_x_207:
[C---:B------:R-:W-:Y:S02]  /*5340*/  VIADD R5, R21.reuse, 0x200 ;  /* 0x0000020015057836 */ /* 0x040fe40000000000 */
[----:B------:R-:W-:-:S03]  /*5350*/  VIADD R21, R21, 0x400 ;  /* 0x0000040015157836 */ /* 0x000fc60000000000 */
[----:B------:R-:W-:-:S13]  /*5360*/  ISETP.GE.AND P0, PT, R5, R20, PT ;  /* 0x000000140500720c */ /* 0x000fda0003f06270 */
[----:B------:R-:W-:Y:S05]  /*5370*/  @!P0 BRA `(.L_x_209) ;  /* 0xfffffff800448947 */ /* 0x000fea000383ffff */
.L_x_195:
[----:B------:R-:W-:Y:S05]  /*5380*/  BSYNC.RECONVERGENT B1 ;  /* 0x0000000000017941 */ /* 0x000fea0003800200 */
.L_x_188:
        /* <DEDUP_REMOVED lines=32> */
.L_x_211:
[----:B------:R-:W-:Y:S05]  /*5590*/  BSYNC.RECONVERGENT B1 ;  /* 0x0000000000017941 */ /* 0x000fea0003800200 */
.L_x_210:
        /* <DEDUP_REMOVED lines=31> */
.L_x_213:
[----:B------:R-:W-:Y:S05]  /*5790*/  BSYNC.RECONVERGENT B1 ;  /* 0x0000000000017941 */ /* 0x000fea0003800200 */
.L_x_212:
        /* <DEDUP_REMOVED lines=31> */
.L_x_215:
[----:B------:R-:W-:Y:S05]  /*5990*/  BSYNC.RECONVERGENT B1 ;  /* 0x0000000000017941 */ /* 0x000fea0003800200 */
.L_x_214:
[----:B------:R-:W-:Y:S01]  /*59a0*/  ISETP.GT.AND P0, PT, R2, 0x17, PT ;  /* 0x000000170200780c */ /* 0x000fe20003f04270 */
[----:B-1----:R1:W1:Y:S01]  /*59b0*/  SHFL.DOWN PT, R6, R4, 0x8, 0x1f ;  /* 0x09001f0004067f89 */ /* 0x00226200000e0000 */
[----:B------:R-:W-:Y:S01]  /*59c0*/  BSSY.RECONVERGENT B1, `(.L_x_216) ;  /* 0x000001d000017945 */ /* 0x000fe20003800200 */
[----:B--2---:R-:W-:Y:S02]  /*59d0*/  IMAD.MOV.U32 R12, RZ, RZ, R10 ;  /* 0x000000ffff0c7224 */ /* 0x004fe400078e000a */
[----:B------:R2:W1:Y:S01]  /*59e0*/  SHFL.DOWN PT, R7, R5, 0x8, 0x1f ;  /* 0x09001f0005077f89 */ /* 0x00046200000e0000 */
[----:B------:R-:W-:Y:S02]  /*59f0*/  IMAD.MOV.U32 R13, RZ, RZ, R11 ;  /* 0x000000ffff0d7224 */ /* 0x000fe400078e000b */
[----:B------:R-:W-:Y:S01]  /*5a00*/  IMAD.MOV.U32 R8, RZ, RZ, R4 ;  /* 0x000000ffff087224 */ /* 0x000fe200078e0004 */
[----:B0-----:R2:W0:Y:S01]  /*5a10*/  SHFL.DOWN PT, R15, R10, 0x8, 0x1f ;  /* 0x09001f000a0f7f89 */ /* 0x00142200000e0000 */
[----:B----4-:R-:W-:-:S03]  /*5a20*/  IMAD.MOV.U32 R9, RZ, RZ, R5 ;  /* 0x000000ffff097224 */ /* 0x010fc600078e0005 */
[----:B---3--:R2:W3:Y:S01]  /*5a30*/  SHFL.DOWN PT, R14, R11, 0x8, 0x1f ;  /* 0x09001f000b0e7f89 */ /* 0x0084e200000e0000 */
[----:B------:R-:W-:Y:S05]  /*5a40*/  @P0 BRA `(.L_x_217) ;  /* 0x0000000000500947 */ /* 0x000fea0003800000 */
[----:B-1----:R-:W-:Y:S01]  /*5a50*/  DSETP.GEU.AND P0, PT, |R4|, |R6|, PT ;  /* 0x400000060400722a */ /* 0x002fe20003f0e200 */
        /* <DEDUP_REMOVED lines=19> */
.L_x_217:
[----:B------:R-:W-:Y:S05]  /*5b90*/  BSYNC.RECONVERGENT B1 ;  /* 0x0000000000017941 */ /* 0x000fea0003800200 */
.L_x_216:
[----:B------:R-:W-:Y:S01]  /*5ba0*/  ISETP.GT.AND P0, PT, R2, 0xf, PT ;  /* 0x0000000f0200780c */ /* 0x000fe20003f04270 */
[----:B--2---:R2:W4:Y:S01]  /*5bb0*/  SHFL.DOWN PT, R10, R8, 0x10, 0x1f ;  /* 0x0a001f00080a7f89 */ /* 0x00452200000e0000 */
[----:B------:R-:W-:Y:S01]  /*5bc0*/  BSSY.RECONVERGENT B1, `(.L_x_218) ;  /* 0x000001d000017945 */ /* 0x000fe20003800200 */
[----:B-1----:R-:W-:Y:S02]  /*5bd0*/  IMAD.MOV.U32 R4, RZ, RZ, R12 ;  /* 0x000000ffff047224 */ /* 0x002fe400078e000c */
[----:B------:R2:W1:Y:S01]  /*5be0*/  SHFL.DOWN PT, R11, R9, 0x10, 0x1f ;  /* 0x0a001f00090b7f89 */ /* 0x00046200000e0000 */
[----:B------:R-:W-:Y:S02]  /*5bf0*/  IMAD.MOV.U32 R5, RZ, RZ, R13 ;  /* 0x000000ffff057224 */ /* 0x000fe400078e000d */
[----:B------:R-:W-:Y:S01]  /*5c00*/  IMAD.MOV.U32 R6, RZ, RZ, R8 ;  /* 0x000000ffff067224 */ /* 0x000fe200078e0008 */
[----:B0-----:R2:W0:Y:S01]  /*5c10*/  SHFL.DOWN PT, R15, R12, 0x10, 0x1f ;  /* 0x0a001f000c0f7f89 */ /* 0x00142200000e0000 */
[----:B------:R-:W-:-:S03]  /*5c20*/  IMAD.MOV.U32 R7, RZ, RZ, R9 ;  /* 0x000000ffff077224 */ /* 0x000fc600078e0009 */
[----:B---3--:R2:W3:Y:S01]  /*5c30*/  SHFL.DOWN PT, R14, R13, 0x10, 0x1f ;  /* 0x0a001f000d0e7f89 */ /* 0x0084e200000e0000 */
        /* <DEDUP_REMOVED lines=21> */
.L_x_219:
[----:B------:R-:W-:Y:S05]  /*5d90*/  BSYNC.RECONVERGENT B1 ;  /* 0x0000000000017941 */ /* 0x000fea0003800200 */
.L_x_218:
[----:B------:R-:W-:Y:S01]  /*5da0*/  ISETP.NE.AND P0, PT, R2, RZ, PT ;  /* 0x000000ff0200720c */ /* 0x000fe20003f05270 */
[----:B------:R-:W-:-:S12]  /*5db0*/  BSSY.RECONVERGENT B1, `(.L_x_220) ;  /* 0x000000a000017945 */ /* 0x000fd80003800200 */
[----:B------:R-:W-:Y:S05]  /*5dc0*/  @P0 BRA `(.L_x_221) ;  /* 0x0000000000200947 */ /* 0x000fea0003800000 */
[----:B--2---:R-:W2:Y:S01]  /*5dd0*/  S2R R9, SR_CgaCtaId ;  /* 0x0000000000097919 */ /* 0x004ea20000008800 */
[----:B------:R-:W-:Y:S02]  /*5de0*/  MOV R8, 0x400 ;  /* 0x0000040000087802 */ /* 0x000fe40000000f00 */
[----:B------:R-:W-:-:S04]  /*5df0*/  SHF.R.U32.HI R2, RZ, 0x1, R3 ;  /* 0x00000001ff027819 */ /* 0x000fc80000011603 */
[----:B------:R-:W-:Y:S02]  /*5e00*/  LOP3.LUT R2, R2, 0x1f0, RZ, 0xc0, !PT ;  /* 0x000001f002027812 */ /* 0x000fe400078ec0ff */
[----:B--2---:R-:W-:-:S05]  /*5e10*/  LEA R9, R9, R8, 0x18 ;  /* 0x0000000809097211 */ /* 0x004fca00078ec0ff */
[----:B------:R-:W-:-:S05]  /*5e20*/  IMAD.IADD R9, R2, 0x1, R9 ;  /* 0x0000000102097824 */ /* 0x000fca00078e0209 */
[----:B------:R2:W-:Y:S04]  /*5e30*/  STS.64 [R9+0x10], R4 ;  /* 0x0000100409007388 */ /* 0x0005e80000000a00 */
[----:B------:R2:W-:Y:S02]  /*5e40*/  STS.64 [R9+0x8], R6 ;  /* 0x0000080609007388 */ /* 0x0005e40000000a00 */
.L_x_221:
[----:B------:R-:W-:Y:S05]  /*5e50*/  BSYNC.RECONVERGENT B1 ;  /* 0x0000000000017941 */ /* 0x000fea0003800200 */
.L_x_220:
[----:B------:R-:W-:Y:S01]  /*5e60*/  BAR.SYNC.DEFER_BLOCKING 0x0 ;  /* 0x0000000000007b1d */ /* 0x000fe20000010000 */
[----:B------:R-:W-:-:S13]  /*5e70*/  ISETP.NE.AND P1, PT, R3, RZ, PT ;  /* 0x000000ff0300720c */ /* 0x000fda0003f25270 */
[----:B------:R-:W-:Y:S05]  /*5e80*/  @P1 BRA `(.L_x_149) ;  /* 0x00000008008c1947 */ /* 0x000fea0003800000 */
[----:B------:R-:W5:Y:S01]  /*5e90*/  S2R R3, SR_CgaCtaId ;  /* 0x0000000000037919 */ /* 0x000f620000008800 */
[----:B------:R-:W-:Y:S01]  /*5ea0*/  MOV R20, 0x400 ;  /* 0x0000040000147802 */ /* 0x000fe20000000f00 */
[----:B------:R-:W-:Y:S03]  /*5eb0*/  BSSY.RECONVERGENT B1, `(.L_x_222) ;  /* 0x000001a000017945 */ /* 0x000fe60003800200 */
[----:B-----5:R-:W-:-:S05]  /*5ec0*/  LEA R20, R3, R20, 0x18 ;  /* 0x0000001403147211 */ /* 0x020fca00078ec0ff */
[----:B------:R-:W5:Y:S04]  /*5ed0*/  LDS.64 R16, [R20+0x18] ;  /* 0x0000180014107984 */ /* 0x000f680000000a00 */
[----:B-12-4-:R-:W1:Y:S04]  /*5ee0*/  LDS.128 R8, [R20+0x20] ;  /* 0x0000200014087984 */ /* 0x016e680000000c00 */
[----:B------:R2:W4:Y:S04]  /*5ef0*/  LDS.64 R2, [R20+0x80] ;  /* 0x0000800014027984 */ /* 0x0005280000000a00 */
[----:B0--3--:R2:W0:Y:S01]  /*5f00*/  LDS.128 R12, [R20+0x30] ;  /* 0x00003000140c7984 */ /* 0x0094220000000c00 */
[----:B-----5:R-:W-:Y:S01]  /*5f10*/  DSETP.GEU.AND P0, PT, |R6|, |R16|, PT ;  /* 0x400000100600722a */ /* 0x020fe20003f0e200 */
[----:B------:R-:W-:-:S02]  /*5f20*/  IMAD.MOV.U32 R22, RZ, RZ, R16 ;  /* 0x000000ffff167224 */ /* 0x000fc400078e0010 */
[----:B------:R-:W-:Y:S02]  /*5f30*/  IMAD.MOV.U32 R23, RZ, RZ, R17 ;  /* 0x000000ffff177224 */ /* 0x000fe400078e0011 */
[----:B-1----:R-:W-:Y:S02]  /*5f40*/  IMAD.MOV.U32 R25, RZ, RZ, R8 ;  /* 0x000000ffff197224 */ /* 0x002fe400078e0008 */
[----:B------:R-:W-:-:S07]  /*5f50*/  IMAD.MOV.U32 R21, RZ, RZ, R9 ;  /* 0x000000ffff157224 */ /* 0x000fce00078e0009 */
[----:B0-2-4-:R-:W-:Y:S05]  /*5f60*/  @!P0 BRA `(.L_x_223) ;  /* 0x0000000000388947 */ /* 0x015fea0003800000 */
        /* <DEDUP_REMOVED lines=14> */
.L_x_223:
[----:B------:R-:W-:Y:S05]  /*6050*/  BSYNC.RECONVERGENT B1 ;  /* 0x0000000000017941 */ /* 0x000fea0003800200 */
.L_x_222:
        /* <DEDUP_REMOVED lines=23> */
.L_x_225:
[----:B------:R-:W-:Y:S05]  /*61d0*/  BSYNC.RECONVERGENT B1 ;  /* 0x0000000000017941 */ /* 0x000fea0003800200 */
.L_x_224:
        /* <DEDUP_REMOVED lines=21> */
.L_x_227:
[----:B------:R-:W-:Y:S05]  /*6330*/  BSYNC.RECONVERGENT B1 ;  /* 0x0000000000017941 */ /* 0x000fea0003800200 */
.L_x_226:
        /* <DEDUP_REMOVED lines=23> */
.L_x_229:
[----:B------:R-:W-:Y:S05]  /*64b0*/  BSYNC.RECONVERGENT B1 ;  /* 0x0000000000017941 */ /* 0x000fea0003800200 */
.L_x_228:
        /* <DEDUP_REMOVED lines=21> */
.L_x_231:
[----:B------:R-:W-:Y:S05]  /*6610*/  BSYNC.RECONVERGENT B1 ;  /* 0x0000000000017941 */ /* 0x000fea0003800200 */
.L_x_230:
        /* <DEDUP_REMOVED lines=21> */
.L_x_233:
[----:B------:R-:W-:Y:S05]  /*6770*/  BSYNC.RECONVERGENT B1 ;  /* 0x0000000000017941 */ /* 0x000fea0003800200 */
.L_x_232:
        /* <DEDUP_REMOVED lines=20> */
.L_x_149:
[----:B------:R-:W-:Y:S05]  /*68c0*/  BSYNC.RECONVERGENT B0 ;  /* 0x0000000000007941 */ /* 0x000fea0003800200 */
.L_x_116:
[----:B------:R-:W-:Y:S05]  /*68d0*/  @P1 EXIT ;  /* 0x000000000000194d */ /* 0x000fea0003800000 */
[----:B01--4-:R-:W0:Y:S02]  /*68e0*/  LDC.64 R2, c[0x0][0x390] ;  /* 0x0000e400ff027b82 */ /* 0x013e240000000a00 */
[----:B0-----:R-:W-:-:S05]  /*68f0*/  IMAD.WIDE.U32 R2, R0, 0x10, R2 ;  /* 0x0000001000027825 */ /* 0x001fca00078e0002 */
[----:B------:R-:W-:Y:S04]  /*6900*/  STG.E.64 desc[UR10][R2.64], R6 ;  /* 0x0000000602007986 */ /* 0x000fe8000c101b0a */
[----:B------:R-:W-:Y:S01]  /*6910*/  STG.E.64 desc[UR10][R2.64+0x8], R4 ;  /* 0x0000080402007986 */ /* 0x000fe2000c101b0a */
[----:B------:R-:W-:Y:S05]  /*6920*/  EXIT ;  /* 0x000000000000794d */ /* 0x000fea0003800000 */
.L_x_234:
        /* <DEDUP_REMOVED lines=13> */
.L_x_815:


//--------------------- .text._ZN6thrust24THRUST_300001_SM_1000_NS8cuda_cub4core6detail13_kernel_agentINS1_8__reduce11ReduceAgentINS0_12zip_iteratorIN4cuda3std3__45tupleIJNS0_10device_ptrIdEENS0_17counting_iteratorIlNS0_11use_defaultESF_SF_EEEEEEEPNSB_IJdlEEESJ_lNS1_9__extrema9arg_max_fIdl10comparatorEEEEJSI_SK_lSO_EEEvDpT0_ --------------------------
	.section	.text._ZN6thrust24THRUST_300001_SM_1000_NS8cuda_cub4core6detail13_kernel_agentINS1_8__reduce11ReduceAgentINS0_12zip_iteratorIN4cuda3std3__45tupleIJNS0_10device_ptrIdEENS0_17counting_iteratorIlNS0_11use_defaultESF_SF_EEEEEEEPNSB_IJdlEEESJ_lNS1_9__extrema9arg_max_fIdl10comparatorEEEEJSI_SK_lSO_EEEvDpT0_,"ax",@progbits
	.align	128
        .global         _ZN6thrust24THRUST_300001_SM_1000_NS8cuda_cub4core6detail13_kernel_agentINS1_8__reduce11ReduceAgentINS0_12zip_iteratorIN4cuda3std3__45tupleIJNS0_10device_ptrIdEENS0_17counting_iteratorIlNS0_11use_defaultESF_SF_EEEEEEEPNSB_IJdlEEESJ_lNS1_9__extrema9arg_max_fIdl10comparatorEEEEJSI_SK_lSO_EEEvDpT0_
        .type           _ZN6thrust24THRUST_300001_SM_1000_NS8cuda_cub4core6detail13_kernel_agentINS1_8__reduce11ReduceAgentINS0_12zip_iteratorIN4cuda3std3__45tupleIJNS0_10device_ptrIdEENS0_17counting_iteratorIlNS0_11use_defaultESF_SF_EEEEEEEPNSB_IJdlEEESJ_lNS1_9__extrema9arg_max_fIdl10comparatorEEEEJSI_SK_lSO_EEEvDpT0_,@function
        .size           _ZN6thrust24THRUST_300001_SM_1000_NS8cuda_cub4core6detail13_kernel_agentINS1_8__reduce11ReduceAgentINS0_12zip_iteratorIN4cuda3std3__45tupleIJNS0_10device_ptrIdEENS0_17counting_iteratorIlNS0_11use_defaultESF_SF_EEEEEEEPNSB_IJdlEEESJ_lNS1_9__extrema9arg_max_fIdl10comparatorEEEEJSI_SK_lSO_EEEvDpT0_,(.L_x_816 - _ZN6thrust24THRUST_300001_SM_1000_NS8cuda_cub4core6detail13_kernel_agentINS1_8__reduce11ReduceAgentINS0_12zip_iteratorIN4cuda3std3__45tupleIJNS0_10device_ptrIdEENS0_17counting_iteratorIlNS0_11use_defaultESF_SF_EEEEEEEPNSB_IJdlEEESJ_lNS1_9__extrema9arg_max_fIdl10comparatorEEEEJSI_SK_lSO_EEEvDpT0_)
        .other          _ZN6thrust24THRUST_300001_SM_1000_NS8cuda_cub4core6detail13_kernel_agentINS1_8__reduce11ReduceAgentINS0_12zip_iteratorIN4cuda3std3__45tupleIJNS0_10device_ptrIdEENS0_17counting_iteratorIlNS0_11use_defaultESF_SF_EEEEEEEPNSB_IJdlEEESJ_lNS1_9__extrema9arg_max_fIdl10comparatorEEEEJSI_SK_lSO_EEEvDpT0_,@"STO_CUDA_ENTRY STV_DEFAULT"
_ZN6thrust24THRUST_300001_SM_1000_NS8cuda_cub4core6detail13_kernel_agentINS1_8__reduce11ReduceAgentINS0_12zip_iteratorIN4cuda3std3__45tupleIJNS0_10device_ptrIdEENS0_17counting_iteratorIlNS0_11use_defaultESF_SF_EEEEEEEPNSB_IJdlEEESJ_lNS1_9__extrema9arg_max_fIdl10comparatorEEEEJSI_SK_lSO_EEEvDpT0_:
.text._ZN6thrust24THRUST_300001_SM_1000_NS8cuda_cub4core6detail13_kernel_agentINS1_8__reduce11ReduceAgentINS0_12zip_iteratorIN4cuda3std3__45tupleIJNS0_10device_ptrIdEENS0_17counting_iteratorIlNS0_11use_defaultESF_SF_EEEEEEEPNSB_IJdlEEESJ_lNS1_9__extrema9arg_max_fIdl10comparatorEEEEJSI_SK_lSO_EEEvDpT0_:
[----:B------:R-:W-:Y:S01]  /*0000*/  LDC R1, c[0x0][0x37c] ;  /* 0x0000df00ff017b82 */ /* 0x000fe20000000800 */
[----:B------:R-:W0:Y:S02]  /*0010*/  LDCU.64 UR4, c[0x0][0x398] ;  /* 0x00007300ff0477ac */ /* 0x000e240008000a00 */
[----:B0-----:R-:W-:-:S04]  /*0020*/  ISETP.NE.U32.AND P0, PT, RZ, UR4, PT ;  /* 0x00000004ff007c0c */ /* 0x001fc8000bf05070 */
[----:B------:R-:W-:-:S13]  /*0030*/  ISETP.NE.AND.EX P0, PT, RZ, UR5, PT, P0 ;  /* 0x00000005ff007c0c */ /* 0x000fda000bf05300 */
[----:B------:R-:W-:Y:S05]  /*0040*/  @!P0 EXIT ;  /* 0x000000000000894d */ /* 0x000fea0003800000 */
[----:B------:R-:W-:Y:S01]  /*0050*/  UISETP.GT.U32.AND UP0, UPT, UR4, 0x4ff, UPT ;  /* 0x000004ff0400788c */ /* 0x000fe2000bf04070 */
[----:B------:R-:W-:Y:S01]  /*0060*/  BSSY.RECONVERGENT B0, `(.L_x_235) ;  /* 0x000063e000007945 */ /* 0x000fe20003800200 */
[----:B------:R-:W0:Y:S02]  /*0070*/  LDCU.64 UR8, c[0x0][0x358] ;  /* 0x00006b00ff0877ac */ /* 0x000e240008000a00 */
[----:B------:R-:W-:-:S09]  /*0080*/  UISETP.GT.AND.EX UP0, UPT, UR5, URZ, UPT, UP0 ;  /* 0x000000ff0500728c */ /* 0x000fd2000bf04300 */
        /* <DEDUP_REMOVED lines=9> */
[----:B------:R-:W1:Y:S01]  /*0120*/  LDC.64 R2, c[0x0][0x380] ;  /* 0x0000e000ff027b82 */ /* 0x000e620000000a00 */
[----:B------:R-:W2:Y:S01]  /*0130*/  LDCU.64 UR6, c[0x0][0x388] ;  /* 0x00007100ff0677ac */ /* 0x000ea20008000a00 */
[----:B-1----:R-:W-:-:S06]  /*0140*/  IMAD.WIDE.U32 R2, R0, 0x8, R2 ;  /* 0x0000000800027825 */ /* 0x002fcc00078e0002 */
[----:B0-----:R-:W5:Y:S01]  /*0150*/  LDG.E.64 R2, desc[UR8][R2.64] ;  /* 0x0000000802027981 */ /* 0x001f62000c1e1b00 */
[C---:B--2---:R-:W-:Y:S01]  /*0160*/  IADD3 R9, P0, PT, R0.reuse, UR6, RZ ;  /* 0x0000000600097c10 */ /* 0x044fe2000ff1e0ff */
[----:B------:R-:W-:-:S04]  /*0170*/  VIADD R10, R0, 0x100 ;  /* 0x00000100000a7836 */ /* 0x000fc80000000000 */
[----:B------:R-:W-:-:S08]  /*0180*/  IMAD.X R8, RZ, RZ, UR7, P0 ;  /* 0x00000007ff087e24 */ /* 0x000fd000080e06ff */
.L_x_238:
[----:B0-----:R-:W-:Y:S05]  /*0190*/  BSYNC.RECONVERGENT B1 ;  /* 0x0000000000017941 */ /* 0x001fea0003800200 */
.L_x_237:
[----:B------:R-:W-:Y:S01]  /*01a0*/  ISETP.GE.AND P0, PT, R10, UR4, PT ;  /* 0x000000040a007c0c */ /* 0x000fe2000bf06270 */
[----:B------:R-:W-:-:S12]  /*01b0*/  BSSY.RECONVERGENT B1, `(.L_x_239) ;  /* 0x00000a9000017945 */ /* 0x000fd80003800200 */
[----:B------:R-:W-:Y:S05]  /*01c0*/  @P0 BRA `(.L_x_240) ;  /* 0x00000008009c0947 */ /* 0x000fea0003800000 */
[----:B------:R-:W-:Y:S01]  /*01d0*/  LOP3.LUT R4, RZ, R10, RZ, 0x33, !PT ;  /* 0x0000000aff047212 */ /* 0x000fe200078e33ff */
[----:B------:R-:W-:Y:S04]  /*01e0*/  BSSY.RECONVERGENT B2, `(.L_x_241) ;  /* 0x0000034000027945 */ /* 0x000fe80003800200 */
[----:B------:R-:W-:-:S05]  /*01f0*/  VIADD R16, R4, UR4 ;  /* 0x0000000404107c36 */ /* 0x000fca0008000000 */
[----:B------:R-:W-:-:S04]  /*0200*/  LOP3.LUT R4, R16, 0x300, RZ, 0xc0, !PT ;  /* 0x0000030010047812 */ /* 0x000fc800078ec0ff */
[----:B------:R-:W-:-:S13]  /*0210*/  ISETP.NE.AND P0, PT, R4, 0x300, PT ;  /* 0x000003000400780c */ /* 0x000fda0003f05270 */
[----:B------:R-:W-:Y:S05]  /*0220*/  @!P0 BRA `(.L_x_242) ;  /* 0x0000000000bc8947 */ /* 0x000fea0003800000 */
[----:B------:R-:W0:Y:S01]  /*0230*/  LDC.64 R4, c[0x0][0x380] ;  /* 0x0000e000ff047b82 */ /* 0x000e220000000a00 */
[----:B------:R-:W1:Y:S01]  /*0240*/  LDCU.64 UR6, c[0x0][0x388] ;  /* 0x00007100ff0677ac */ /* 0x000e620008000a00 */
[----:B------:R-:W-:-:S04]  /*0250*/  LEA.HI R6, R16, 0x1, RZ, 0x18 ;  /* 0x0000000110067811 */ /* 0x000fc800078fc0ff */
[----:B------:R-:W-:-:S05]  /*0260*/  LOP3.LUT R6, R6, 0x3, RZ, 0xc0, !PT ;  /* 0x0000000306067812 */ /* 0x000fca00078ec0ff */
[----:B------:R-:W-:Y:S01]  /*0270*/  IMAD.MOV R11, RZ, RZ, -R6 ;  /* 0x000000ffff0b7224 */ /* 0x000fe200078e0a06 */
[C---:B-1----:R-:W-:Y:S01]  /*0280*/  IADD3 R14, P0, PT, R10.reuse, UR6, RZ ;  /* 0x000000060a0e7c10 */ /* 0x042fe2000ff1e0ff */
[----:B0-----:R-:W-:-:S04]  /*0290*/  IMAD.WIDE.U32 R4, R10, 0x8, R4 ;  /* 0x000000080a047825 */ /* 0x001fc800078e0004 */
[----:B------:R-:W-:Y:S02]  /*02a0*/  IMAD.MOV.U32 R12, RZ, RZ, R4 ;  /* 0x000000ffff0c7224 */ /* 0x000fe400078e0004 */
[----:B------:R-:W-:Y:S02]  /*02b0*/  IMAD.MOV.U32 R13, RZ, RZ, R5 ;  /* 0x000000ffff0d7224 */ /* 0x000fe400078e0005 */
[----:B------:R-:W-:-:S07]  /*02c0*/  IMAD.X R15, RZ, RZ, UR7, P0 ;  /* 0x00000007ff0f7e24 */ /* 0x000fce00080e06ff */
.L_x_245:
        /* <DEDUP_REMOVED lines=31> */
.L_x_244:
[----:B------:R-:W-:Y:S05]  /*04c0*/  BSYNC.RECONVERGENT B3 ;  /* 0x0000000000037941 */ /* 0x000fea0003800200 */
.L_x_243:
[----:B------:R-:W-:Y:S01]  /*04d0*/  IADD3 R14, P0, PT, R14, 0x100, RZ ;  /* 0x000001000e0e7810 */ /* 0x000fe20007f1e0ff */
[----:B------:R-:W-:Y:S02]  /*04e0*/  VIADD R10, R10, 0x100 ;  /* 0x000001000a0a7836 */ /* 0x000fe40000000000 */
[----:B------:R-:W-:Y:S02]  /*04f0*/  IMAD.X R13, RZ, RZ, R13, P3 ;  /* 0x000000ffff0d7224 */ /* 0x000fe400018e060d */
[----:B------:R-:W-:Y:S01]  /*0500*/  IMAD.X R15, RZ, RZ, R15, P0 ;  /* 0x000000ffff0f7224 */ /* 0x000fe200000e060f */
[----:B------:R-:W-:Y:S07]  /*0510*/  @P2 BRA `(.L_x_245) ;  /* 0xfffffffc006c2947 */ /* 0x000fee000383ffff */
.L_x_242:
[----:B------:R-:W-:Y:S05]  /*0520*/  BSYNC.RECONVERGENT B2 ;  /* 0x0000000000027941 */ /* 0x000fea0003800200 */
.L_x_241:
[----:B------:R-:W-:-:S13]  /*0530*/  ISETP.GE.U32.AND P0, PT, R16, 0x300, PT ;  /* 0x000003001000780c */ /* 0x000fda0003f06070 */
[----:B------:R-:W-:Y:S05]  /*0540*/  @!P0 BRA `(.L_x_240) ;  /* 0x0000000400bc8947 */ /* 0x000fea0003800000 */
[----:B------:R-:W0:Y:S01]  /*0550*/  LDC.64 R4, c[0x0][0x380] ;  /* 0x0000e000ff047b82 */ /* 0x000e220000000a00 */
[----:B------:R-:W-:-:S07]  /*0560*/  VIADD R20, R10, 0x200 ;  /* 0x000002000a147836 */ /* 0x000fce0000000000 */
[----:B------:R-:W1:Y:S02]  /*0570*/  LDC.64 R6, c[0x0][0x388] ;  /* 0x0000e200ff067b82 */ /* 0x000e640000000a00 */
.L_x_254:
[----:B------:R-:W-:-:S04]  /*0580*/  VIADD R17, R20, 0xfffffe00 ;  /* 0xfffffe0014117836 */ /* 0x000fc80000000000 */
[----:B0-----:R-:W-:-:S05]  /*0590*/  IMAD.WIDE R24, R17, 0x8, R4 ;  /* 0x0000000811187825 */ /* 0x001fca00078e0204 */
[----:B------:R-:W2:Y:S04]  /*05a0*/  LDG.E.64 R18, desc[UR8][R24.64] ;  /* 0x0000000818127981 */ /* 0x000ea8000c1e1b00 */
[----:B-----5:R0:W5:Y:S04]  /*05b0*/  LDG.E.64 R14, desc[UR8][R24.64+0x800] ;  /* 0x00080008180e7981 */ /* 0x020168000c1e1b00 */
[----:B------:R0:W5:Y:S04]  /*05c0*/  LDG.E.64 R12, desc[UR8][R24.64+0x1000] ;  /* 0x00100008180c7981 */ /* 0x000168000c1e1b00 */
[----:B------:R0:W5:Y:S01]  /*05d0*/  LDG.E.64 R10, desc[UR8][R24.64+0x1800] ;  /* 0x00180008180a7981 */ /* 0x000162000c1e1b00 */
[----:B-1----:R-:W-:Y:S01]  /*05e0*/  IADD3 R26, P1, PT, R17, R6, RZ ;  /* 0x00000006111a7210 */ /* 0x002fe20007f3e0ff */
[----:B------:R-:W-:Y:S01]  /*05f0*/  BSSY.RECONVERGENT B2, `(.L_x_246) ;  /* 0x0000017000027945 */ /* 0x000fe20003800200 */
[----:B------:R-:W-:-:S02]  /*0600*/  VIADD R23, R20, 0xffffff00 ;  /* 0xffffff0014177836 */ /* 0x000fc40000000000 */
[----:B------:R-:W-:Y:S01]  /*0610*/  LEA.HI.X.SX32 R27, R17, R7, 0x1, P1 ;  /* 0x00000007111b7211 */ /* 0x000fe200008f0eff */
[----:B------:R-:W-:-:S04]  /*0620*/  IMAD.MOV.U32 R22, RZ, RZ, R26 ;  /* 0x000000ffff167224 */ /* 0x000fc800078e001a */
        /* <DEDUP_REMOVED lines=19> */
.L_x_247:
[----:B------:R-:W-:Y:S05]  /*0760*/  BSYNC.RECONVERGENT B2 ;  /* 0x0000000000027941 */ /* 0x000fea0003800200 */
.L_x_246:
[----:B-----5:R-:W-:Y:S01]  /*0770*/  DSETP.GEU.AND P0, PT, |R16|, |R14|, PT ;  /* 0x4000000e1000722a */ /* 0x020fe20003f0e200 */
[C---:B------:R-:W-:Y:S01]  /*0780*/  IADD3 R19, P1, PT, R23.reuse, R6, RZ ;  /* 0x0000000617137210 */ /* 0x040fe20007f3e0ff */
[----:B------:R-:W-:Y:S01]  /*0790*/  BSSY.RECONVERGENT B2, `(.L_x_248) ;  /* 0x0000015000027945 */ /* 0x000fe20003800200 */
[----:B------:R-:W-:Y:S02]  /*07a0*/  IMAD.MOV.U32 R2, RZ, RZ, R14 ;  /* 0x000000ffff027224 */ /* 0x000fe400078e000e */
[----:B------:R-:W-:Y:S01]  /*07b0*/  LEA.HI.X.SX32 R18, R23, R7, 0x1, P1 ;  /* 0x0000000717127211 */ /* 0x000fe200008f0eff */
[----:B------:R-:W-:Y:S02]  /*07c0*/  IMAD.MOV.U32 R9, RZ, RZ, R19 ;  /* 0x000000ffff097224 */ /* 0x000fe400078e0013 */
[----:B------:R-:W-:Y:S01]  /*07d0*/  IMAD.MOV.U32 R3, RZ, RZ, R15 ;  /* 0x000000ffff037224 */ /* 0x000fe200078e000f */
[----:B------:R-:W-:-:S05]  /*07e0*/  MOV R8, R18 ;  /* 0x0000001200087202 */ /* 0x000fca0000000f00 */
        /* <DEDUP_REMOVED lines=15> */
.L_x_249:
[----:B------:R-:W-:Y:S05]  /*08e0*/  BSYNC.RECONVERGENT B2 ;  /* 0x0000000000027941 */ /* 0x000fea0003800200 */
.L_x_248:
[----:B------:R-:W-:Y:S01]  /*08f0*/  DSETP.GEU.AND P0, PT, |R2|, |R12|, PT ;  /* 0x4000000c0200722a */ /* 0x000fe20003f0e200 */
[CC--:B------:R-:W-:Y:S01]  /*0900*/  IADD3 R22, P1, PT, R20.reuse, R6.reuse, RZ ;  /* 0x0000000614167210 */ /* 0x0c0fe20007f3e0ff */
[C---:B------:R-:W-:Y:S01]  /*0910*/  VIADD R16, R20.reuse, 0x100 ;  /* 0x0000010014107836 */ /* 0x040fe20000000000 */
[----:B------:R-:W-:Y:S01]  /*0920*/  BSSY.RECONVERGENT B2, `(.L_x_250) ;  /* 0x0000016000027945 */ /* 0x000fe20003800200 */
[----:B------:R-:W-:Y:S01]  /*0930*/  IMAD.MOV.U32 R14, RZ, RZ, R12 ;  /* 0x000000ffff0e7224 */ /* 0x000fe200078e000c */
[----:B------:R-:W-:Y:S01]  /*0940*/  LEA.HI.X.SX32 R19, R20, R7, 0x1, P1 ;  /* 0x0000000714137211 */ /* 0x000fe200008f0eff */
[----:B------:R-:W-:Y:S01]  /*0950*/  IMAD.MOV.U32 R17, RZ, RZ, R22 ;  /* 0x000000ffff117224 */ /* 0x000fe200078e0016 */
[----:B------:R-:W-:Y:S01]  /*0960*/  IADD3 R24, P2, PT, R16, R6, RZ ;  /* 0x0000000610187210 */ /* 0x000fe20007f5e0ff */
[----:B------:R-:W-:Y:S02]  /*0970*/  IMAD.MOV.U32 R15, RZ, RZ, R13 ;  /* 0x000000ffff0f7224 */ /* 0x000fe400078e000d */
[----:B------:R-:W-:-:S04]  /*0980*/  IMAD.MOV.U32 R18, RZ, RZ, R19 ;  /* 0x000000ffff127224 */ /* 0x000fc800078e0013 */
[----:B------:R-:W-:Y:S06]  /*0990*/  @!P0 BRA `(.L_x_251) ;  /* 0x0000000000388947 */ /* 0x000fec0003800000 */
        /* <DEDUP_REMOVED lines=14> */
.L_x_251:
[----:B------:R-:W-:Y:S05]  /*0a80*/  BSYNC.RECONVERGENT B2 ;  /* 0x0000000000027941 */ /* 0x000fea0003800200 */
.L_x_250:
[----:B------:R-:W-:Y:S01]  /*0a90*/  DSETP.GEU.AND P0, PT, |R14|, |R10|, PT ;  /* 0x4000000a0e00722a */ /* 0x000fe20003f0e200 */
[----:B------:R-:W-:Y:S01]  /*0aa0*/  LEA.HI.X.SX32 R13, R16, R7, 0x1, P2 ;  /* 0x00000007100d7211 */ /* 0x000fe200010f0eff */
[----:B------:R-:W-:Y:S01]  /*0ab0*/  BSSY.RECONVERGENT B2, `(.L_x_252) ;  /* 0x0000014000027945 */ /* 0x000fe20003800200 */
[----:B------:R-:W-:Y:S02]  /*0ac0*/  IMAD.MOV.U32 R9, RZ, RZ, R24 ;  /* 0x000000ffff097224 */ /* 0x000fe400078e0018 */
[----:B------:R-:W-:Y:S02]  /*0ad0*/  IMAD.MOV.U32 R2, RZ, RZ, R10 ;  /* 0x000000ffff027224 */ /* 0x000fe400078e000a */
[----:B------:R-:W-:Y:S02]  /*0ae0*/  IMAD.MOV.U32 R8, RZ, RZ, R13 ;  /* 0x000000ffff087224 */ /* 0x000fe400078e000d */
[----:B------:R-:W-:-:S05]  /*0af0*/  IMAD.MOV.U32 R3, RZ, RZ, R11 ;  /* 0x000000ffff037224 */ /* 0x000fca00078e000b */
        /* <DEDUP_REMOVED lines=15> */
.L_x_253:
[----:B------:R-:W-:Y:S05]  /*0bf0*/  BSYNC.RECONVERGENT B2 ;  /* 0x0000000000027941 */ /* 0x000fea0003800200 */
.L_x_252:
[C---:B------:R-:W-:Y:S02]  /*0c00*/  VIADD R10, R20.reuse, 0x200 ;  /* 0x00000200140a7836 */ /* 0x040fe40000000000 */
[----:B------:R-:W-:-:S03]  /*0c10*/  VIADD R20, R20, 0x400 ;  /* 0x0000040014147836 */ /* 0x000fc60000000000 */
[----:B------:R-:W-:-:S13]  /*0c20*/  ISETP.GE.AND P0, PT, R10, UR5, PT ;  /* 0x000000050a007c0c */ /* 0x000fda000bf06270 */
[----:B------:R-:W-:Y:S05]  /*0c30*/  @!P0 BRA `(.L_x_254) ;  /* 0xfffffff800508947 */ /* 0x000fea000383ffff */
.L_x_240:
[----:B------:R-:W-:Y:S05]  /*0c40*/  BSYNC.RECONVERGENT B1 ;  /* 0x0000000000017941 */ /* 0x000fea0003800200 */
.L_x_239:
[----:B------:R-:W0:Y:S02]  /*0c50*/  LDCU UR6, c[0x0][0x398] ;  /* 0x00007300ff0677ac */ /* 0x000e240008000800 */
[----:B0-----:R-:W-:-:S09]  /*0c60*/  UISETP.GE.AND UP0, UPT, UR6, 0x100, UPT ;  /* 0x000001000600788c */ /* 0x001fd2000bf06270 */
[----:B------:R-:W-:Y:S05]  /*0c70*/  BRA.U !UP0, `(.L_x_255) ;  /* 0x0000001508507547 */ /* 0x000fea000b800000 */
        /* <DEDUP_REMOVED lines=32> */
.L_x_257:
[----:B------:R-:W-:Y:S05]  /*0e80*/  BSYNC.RECONVERGENT B1 ;  /* 0x0000000000017941 */ /* 0x000fea0003800200 */
.L_x_256:
        /* <DEDUP_REMOVED lines=31> */
.L_x_259:
[----:B------:R-:W-:Y:S05]  /*1080*/  BSYNC.RECONVERGENT B1 ;  /* 0x0000000000017941 */ /* 0x000fea0003800200 */
.L_x_258:
[----:B------:R-:W-:Y:S01]  /*1090*/  ISETP.GT.AND P0, PT, R10, 0x1b, PT ;  /* 0x0000001b0a00780c */ /* 0x000fe20003f04270 */
[----:B-1----:R1:W1:Y:S01]  /*10a0*/  SHFL.DOWN PT, R6, R2, 0x4, 0x1f ;  /* 0x08801f0002067f89 */ /* 0x00226200000e0000 */
[----:B------:R-:W-:Y:S01]  /*10b0*/  BSSY.RECONVERGENT B1, `(.L_x_260) ;  /* 0x000001d000017945 */ /* 0x000fe20003800200 */
[----:B0-----:R-:W-:Y:S02]  /*10c0*/  IMAD.MOV.U32 R11, RZ, RZ, R8 ;  /* 0x000000ffff0b7224 */ /* 0x001fe400078e0008 */
[----:B--2---:R0:W2:Y:S01]  /*10d0*/  SHFL.DOWN PT, R7, R3, 0x4, 0x1f ;  /* 0x08801f0003077f89 */ /* 0x0040a200000e0000 */
[----:B------:R-:W-:Y:S02]  /*10e0*/  IMAD.MOV.U32 R12, RZ, RZ, R9 ;  /* 0x000000ffff0c7224 */ /* 0x000fe400078e0009 */
[----:B------:R-:W-:Y:S01]  /*10f0*/  IMAD.MOV.U32 R4, RZ, RZ, R2 ;  /* 0x000000ffff047224 */ /* 0x000fe200078e0002 */
[----:B----4-:R0:W4:Y:S01]  /*1100*/  SHFL.DOWN PT, R13, R8, 0x4, 0x1f ;  /* 0x08801f00080d7f89 */ /* 0x01012200000e0000 */
[----:B------:R-:W-:-:S03]  /*1110*/  IMAD.MOV.U32 R5, RZ, RZ, R3 ;  /* 0x000000ffff057224 */ /* 0x000fc600078e0003 */
[----:B---3--:R0:W3:Y:S01]  /*1120*/  SHFL.DOWN PT, R14, R9, 0x4, 0x1f ;  /* 0x08801f00090e7f89 */ /* 0x0080e200000e0000 */
[----:B------:R-:W-:Y:S05]  /*1130*/  @P0 BRA `(.L_x_261) ;  /* 0x0000000000500947 */ /* 0x000fea0003800000 */
[----:B-12---:R-:W-:Y:S01]  /*1140*/  DSETP.GEU.AND P0, PT, |R2|, |R6|, PT ;  /* 0x400000060200722a */ /* 0x006fe20003f0e200 */
[----:B----4-:R-:W-:Y:S02]  /*1150*/  IMAD.MOV.U32 R11, RZ, RZ, R13 ;  /* 0x000000ffff0b7224 */ /* 0x010fe400078e000d */
        /* <DEDUP_REMOVED lines=18> */
.L_x_261:
[----:B------:R-:W-:Y:S05]  /*1280*/  BSYNC.RECONVERGENT B1 ;  /* 0x0000000000017941 */ /* 0x000fea0003800200 */
.L_x_260:
        /* <DEDUP_REMOVED lines=31> */
.L_x_263:
[----:B------:R-:W-:Y:S05]  /*1480*/  BSYNC.RECONVERGENT B1 ;  /* 0x0000000000017941 */ /* 0x000fea0003800200 */
.L_x_262:
[----:B------:R-:W-:Y:S01]  /*1490*/  ISETP.GT.AND P0, PT, R10, 0xf, PT ;  /* 0x0000000f0a00780c */ /* 0x000fe20003f04270 */
[----:B-1----:R1:W1:Y:S01]  /*14a0*/  SHFL.DOWN PT, R4, R2, 0x10, 0x1f ;  /* 0x0a001f0002047f89 */ /* 0x00226200000e0000 */
[----:B------:R-:W-:Y:S01]  /*14b0*/  BSSY.RECONVERGENT B1, `(.L_x_264) ;  /* 0x000001d000017945 */ /* 0x000fe20003800200 */
[----:B---3--:R-:W-:Y:S01]  /*14c0*/  MOV R14, R8 ;  /* 0x00000008000e7202 */ /* 0x008fe20000000f00 */
[----:B------:R-:W-:Y:S01]  /*14d0*/  IMAD.MOV.U32 R15, RZ, RZ, R9 ;  /* 0x000000ffff0f7224 */ /* 0x000fe200078e0009 */
[----:B0-----:R0:W3:Y:S01]  /*14e0*/  SHFL.DOWN PT, R5, R3, 0x10, 0x1f ;  /* 0x0a001f0003057f89 */ /* 0x0010e200000e0000 */
[----:B------:R-:W-:Y:S02]  /*14f0*/  IMAD.MOV.U32 R12, RZ, RZ, R2 ;  /* 0x000000ffff0c7224 */ /* 0x000fe400078e0002 */
[----:B----4-:R-:W-:Y:S01]  /*1500*/  IMAD.MOV.U32 R13, RZ, RZ, R3 ;  /* 0x000000ffff0d7224 */ /* 0x010fe200078e0003 */
[----:B--2---:R0:W2:Y:S04]  /*1510*/  SHFL.DOWN PT, R7, R8, 0x10, 0x1f ;  /* 0x0a001f0008077f89 */ /* 0x0040a800000e0000 */
[----:B------:R0:W4:Y:S01]  /*1520*/  SHFL.DOWN PT, R6, R9, 0x10, 0x1f ;  /* 0x0a001f0009067f89 */ /* 0x00012200000e0000 */
        /* <DEDUP_REMOVED lines=21> */
.L_x_265:
[----:B------:R-:W-:Y:S05]  /*1680*/  BSYNC.RECONVERGENT B1 ;  /* 0x0000000000017941 */ /* 0x000fea0003800200 */
.L_x_264:
        /* <DEDUP_REMOVED lines=11> */
.L_x_267:
[----:B------:R-:W-:Y:S05]  /*1740*/  BSYNC.RECONVERGENT B1 ;  /* 0x0000000000017941 */ /* 0x000fea0003800200 */
.L_x_266:
        /* <DEDUP_REMOVED lines=8> */
[----:B-1234-:R-:W1:Y:S04]  /*17d0*/  LDS.128 R4, [R0+0x20] ;  /* 0x0000200000047984 */ /* 0x01ee680000000c00 */
[----:B------:R2:W3:Y:S04]  /*17e0*/  LDS.64 R2, [R0+0x80] ;  /* 0x0000800000027984 */ /* 0x0004e80000000a00 */
[----:B------:R2:W4:Y:S01]  /*17f0*/  LDS.128 R8, [R0+0x30] ;  /* 0x0000300000087984 */ /* 0x0005220000000c00 */
        /* <DEDUP_REMOVED lines=20> */
.L_x_270:
[----:B------:R-:W-:Y:S05]  /*1940*/  BSYNC.RECONVERGENT B1 ;  /* 0x0000000000017941 */ /* 0x000fea0003800200 */
.L_x_269:
        /* <DEDUP_REMOVED lines=23> */
.L_x_272:
[----:B------:R-:W-:Y:S05]  /*1ac0*/  BSYNC.RECONVERGENT B1 ;  /* 0x0000000000017941 */ /* 0x000fea0003800200 */
.L_x_271:
        /* <DEDUP_REMOVED lines=21> */
.L_x_274:
[----:B------:R-:W-:Y:S05]  /*1c20*/  BSYNC.RECONVERGENT B1 ;  /* 0x0000000000017941 */ /* 0x000fea0003800200 */
.L_x_273:
[----:B------:R0:W1:Y:S01]  /*1c30*/  LDS.128 R8, [R0+0x60] ;  /* 0x0000600000087984 */ /* 0x0000620000000c00 */
[----:B------:R-:W-:Y:S01]  /*1c40*/  DSETP.GEU.AND P0, PT, |R20|, |R14|, PT ;  /* 0x4000000e1400722a */ /* 0x000fe20003f0e200 */
[----:B------:R-:W-:Y:S01]  /*1c50*/  BSSY.RECONVERGENT B1, `(.L_x_275) ;  /* 0x0000015000017945 */ /* 0x000fe20003800200 */
[----:B------:R-:W-:Y:S01]  /*1c60*/  MOV R12, R14 ;  /* 0x0000000e000c7202 */ /* 0x000fe20000000f00 */
        /* <DEDUP_REMOVED lines=19> */
.L_x_276:
[----:B------:R-:W-:Y:S05]  /*1da0*/  BSYNC.RECONVERGENT B1 ;  /* 0x0000000000017941 */ /* 0x000fea0003800200 */
.L_x_275:
        /* <DEDUP_REMOVED lines=21> */
.L_x_278:
[----:B------:R-:W-:Y:S05]  /*1f00*/  BSYNC.RECONVERGENT B1 ;  /* 0x0000000000017941 */ /* 0x000fea0003800200 */
.L_x_277:
        /* <DEDUP_REMOVED lines=21> */
.L_x_280:
[----:B------:R-:W-:Y:S05]  /*2060*/  BSYNC.RECONVERGENT B1 ;  /* 0x0000000000017941 */ /* 0x000fea0003800200 */
.L_x_279:
        /* <DEDUP_REMOVED lines=21> */
.L_x_255:
[----:B------:R-:W0:Y:S01]  /*21c0*/  S2R R4, SR_LANEID ;  /* 0x0000000000047919 */ /* 0x000e220000000000 */
[----:B------:R-:W-:Y:S01]  /*21d0*/  LOP3.LUT R5, R0, 0x3e0, RZ, 0xc0, !PT ;  /* 0x000003e000057812 */ /* 0x000fe200078ec0ff */
[----:B------:R-:W-:Y:S01]  /*21e0*/  BSSY.RECONVERGENT B1, `(.L_x_281) ;  /* 0x0000024000017945 */ /* 0x000fe20003800200 */
[----:B------:R-:W-:Y:S02]  /*21f0*/  IMAD.MOV.U32 R12, RZ, RZ, R9 ;  /* 0x000000ffff0c7224 */ /* 0x000fe400078e0009 */
[----:B------:R-:W-:Y:S02]  /*2200*/  IMAD.MOV.U32 R14, RZ, RZ, R8 ;  /* 0x000000ffff0e7224 */ /* 0x000fe400078e0008 */
[----:B------:R-:W-:Y:S01]  /*2210*/  VIADD R6, R5, 0x20 ;  /* 0x0000002005067836 */ /* 0x000fe20000000000 */
[----:B------:R-:W-:Y:S01]  /*2220*/  LOP3.LUT R5, RZ, R5, RZ, 0x33, !PT ;  /* 0x00000005ff057212 */ /* 0x000fe200078e33ff */
[----:B-----5:R-:W-:-:S03]  /*2230*/  IMAD.MOV.U32 R7, RZ, RZ, R3 ;  /* 0x000000ffff077224 */ /* 0x020fc600078e0003 */
[----:B------:R-:W-:Y:S01]  /*2240*/  ISETP.GT.AND P0, PT, R6, UR6, PT ;  /* 0x0000000606007c0c */ /* 0x000fe2000bf04270 */
[----:B------:R-:W-:Y:S01]  /*2250*/  VIADD R5, R5, UR6 ;  /* 0x0000000605057c36 */ /* 0x000fe20008000000 */
[----:B------:R-:W-:-:S04]  /*2260*/  MOV R6, R2 ;  /* 0x0000000200067202 */ /* 0x000fc80000000f00 */
[----:B------:R-:W-:-:S05]  /*2270*/  SEL R5, R5, 0x1f, P0 ;  /* 0x0000001f05057807 */ /* 0x000fca0000000000 */
[----:B------:R1:W2:Y:S04]  /*2280*/  SHFL.DOWN PT, R10, R2, 0x1, R5 ;  /* 0x08200000020a7989 */ /* 0x0002a800000e0005 */
[----:B------:R1:W3:Y:S04]  /*2290*/  SHFL.DOWN PT, R11, R3, 0x1, R5 ;  /* 0x08200000030b7989 */ /* 0x0002e800000e0005 */
[----:B------:R1:W4:Y:S01]  /*22a0*/  SHFL.DOWN PT, R16, R9, 0x1, R5 ;  /* 0x0820000009107989 */ /* 0x00032200000e0005 */
[----:B0-----:R-:W-:-:S03]  /*22b0*/  ISETP.GE.AND P0, PT, R4, R5, PT ;  /* 0x000000050400720c */ /* 0x001fc60003f06270 */
[----:B------:R1:W0:Y:S10]  /*22c0*/  SHFL.DOWN PT, R13, R8, 0x1, R5 ;  /* 0x08200000080d7989 */ /* 0x00023400000e0005 */
[----:B-1----:R-:W-:Y:S05]  /*22d0*/  @P0 BRA `(.L_x_282) ;  /* 0x0000000000500947 */ /* 0x002fea0003800000 */
[----:B--23--:R-:W-:Y:S01]  /*22e0*/  DSETP.GEU.AND P0, PT, |R2|, |R10|, PT ;  /* 0x4000000a0200722a */ /* 0x00cfe20003f0e200 */
        /* <DEDUP_REMOVED lines=19> */
.L_x_282:
[----:B------:R-:W-:Y:S05]  /*2420*/  BSYNC.RECONVERGENT B1 ;  /* 0x0000000000017941 */ /* 0x000fea0003800200 */
.L_x_281:
[----:B------:R-:W-:Y:S01]  /*2430*/  VIADD R2, R4, 0x2 ;  /* 0x0000000204027836 */ /* 0x000fe20000000000 */
[----:B------:R1:W1:Y:S01]  /*2440*/  SHFL.DOWN PT, R8, R6, 0x2, R5 ;  /* 0x0840000006087989 */ /* 0x00026200000e0005 */
[----:B------:R-:W-:Y:S01]  /*2450*/  BSSY.RECONVERGENT B1, `(.L_x_283) ;  /* 0x000001e000017945 */ /* 0x000fe20003800200 */
[----:B--2---:R-:W-:Y:S02]  /*2460*/  IMAD.MOV.U32 R10, RZ, RZ, R12 ;  /* 0x000000ffff0a7224 */ /* 0x004fe400078e000c */
[----:B------:R-:W-:Y:S01]  /*2470*/  ISETP.GT.AND P0, PT, R2, R5, PT ;  /* 0x000000050200720c */ /* 0x000fe20003f04270 */
[----:B------:R2:W1:Y:S01]  /*2480*/  SHFL.DOWN PT, R9, R7, 0x2, R5 ;  /* 0x0840000007097989 */ /* 0x00046200000e0005 */
[----:B----4-:R-:W-:Y:S02]  /*2490*/  IMAD.MOV.U32 R16, RZ, RZ, R14 ;  /* 0x000000ffff107224 */ /* 0x010fe400078e000e */
[----:B------:R-:W-:Y:S01]  /*24a0*/  IMAD.MOV.U32 R2, RZ, RZ, R6 ;  /* 0x000000ffff027224 */ /* 0x000fe200078e0006 */
[----:B---3--:R2:W3:Y:S01]  /*24b0*/  SHFL.DOWN PT, R11, R12, 0x2, R5 ;  /* 0x084000000c0b7989 */ /* 0x0084e200000e0005 */
[----:B------:R-:W-:-:S03]  /*24c0*/  IMAD.MOV.U32 R3, RZ, RZ, R7 ;  /* 0x000000ffff037224 */ /* 0x000fc600078e0007 */
[----:B0-----:R2:W0:Y:S04]  /*24d0*/  SHFL.DOWN PT, R13, R14, 0x2, R5 ;  /* 0x084000000e0d7989 */ /* 0x00142800000e0005 */
        /* <DEDUP_REMOVED lines=21> */
.L_x_284:
[----:B------:R-:W-:Y:S05]  /*2630*/  BSYNC.RECONVERGENT B1 ;  /* 0x0000000000017941 */ /* 0x000fea0003800200 */
.L_x_283:
[----:B-1----:R-:W-:Y:S01]  /*2640*/  VIADD R6, R4, 0x4 ;  /* 0x0000000404067836 */ /* 0x002fe20000000000 */
[----:B------:R1:W4:Y:S01]  /*2650*/  SHFL.DOWN PT, R8, R2, 0x4, R5 ;  /* 0x0880000002087989 */ /* 0x00032200000e0005 */
[----:B------:R-:W-:Y:S01]  /*2660*/  BSSY.RECONVERGENT B1, `(.L_x_285) ;  /* 0x000001e000017945 */ /* 0x000fe20003800200 */
[----:B--2---:R-:W-:Y:S02]  /*2670*/  IMAD.MOV.U32 R12, RZ, RZ, R10 ;  /* 0x000000ffff0c7224 */ /* 0x004fe400078e000a */
[----:B------:R-:W-:Y:S01]  /*2680*/  ISETP.GT.AND P0, PT, R6, R5, PT ;  /* 0x000000050600720c */ /* 0x000fe20003f04270 */
[----:B------:R1:W2:Y:S01]  /*2690*/  SHFL.DOWN PT, R9, R3, 0x4, R5 ;  /* 0x0880000003097989 */ /* 0x0002a200000e0005 */
[----:B------:R-:W-:Y:S02]  /*26a0*/  IMAD.MOV.U32 R14, RZ, RZ, R16 ;  /* 0x000000ffff0e7224 */ /* 0x000fe400078e0010 */
[----:B------:R-:W-:Y:S01]  /*26b0*/  IMAD.MOV.U32 R6, RZ, RZ, R2 ;  /* 0x000000ffff067224 */ /* 0x000fe200078e0002 */
[----:B---3--:R1:W3:Y:S01]  /*26c0*/  SHFL.DOWN PT, R11, R10, 0x4, R5 ;  /* 0x088000000a0b7989 */ /* 0x0082e200000e0005 */
[----:B------:R-:W-:-:S03]  /*26d0*/  IMAD.MOV.U32 R7, RZ, RZ, R3 ;  /* 0x000000ffff077224 */ /* 0x000fc600078e0003 */
[----:B0-----:R1:W0:Y:S04]  /*26e0*/  SHFL.DOWN PT, R13, R16, 0x4, R5 ;  /* 0x08800000100d7989 */ /* 0x00122800000e0005 */
[----:B------:R-:W-:Y:S05]  /*26f0*/  @P0 BRA `(.L_x_286) ;  /* 0x0000000000500947 */ /* 0x000fea0003800000 */
[----:B--2-4-:R-:W-:Y:S01]  /*2700*/  DSETP.GEU.AND P0, PT, |R2|, |R8|, PT ;  /* 0x400000080200722a */ /* 0x014fe20003f0e200 */
        /* <DEDUP_REMOVED lines=19> */
.L_x_286:
[----:B------:R-:W-:Y:S05]  /*2840*/  BSYNC.RECONVERGENT B1 ;  /* 0x0000000000017941 */ /* 0x000fea0003800200 */
.L_x_285:
[----:B-1----:R-:W-:Y:S01]  /*2850*/  IADD3 R2, PT, PT, R4, 0x8, RZ ;  /* 0x0000000804027810 */ /* 0x002fe20007ffe0ff */
[----:B----4-:R1:W4:Y:S01]  /*2860*/  SHFL.DOWN PT, R8, R6, 0x8, R5 ;  /* 0x0900000006087989 */ /* 0x01032200000e0005 */
[----:B------:R-:W-:Y:S01]  /*2870*/  BSSY.RECONVERGENT B1, `(.L_x_287) ;  /* 0x000001e000017945 */ /* 0x000fe20003800200 */
[----:B------:R-:W-:Y:S01]  /*2880*/  IMAD.MOV.U32 R10, RZ, RZ, R12 ;  /* 0x000000ffff0a7224 */ /* 0x000fe200078e000c */
[----:B------:R-:W-:Y:S01]  /*2890*/  ISETP.GT.AND P0, PT, R2, R5, PT ;  /* 0x000000050200720c */ /* 0x000fe20003f04270 */
[----:B--2---:R1:W2:Y:S01]  /*28a0*/  SHFL.DOWN PT, R9, R7, 0x8, R5 ;  /* 0x0900000007097989 */ /* 0x0042a200000e0005 */
        /* <DEDUP_REMOVED lines=26> */
.L_x_288:
[----:B------:R-:W-:Y:S05]  /*2a50*/  BSYNC.RECONVERGENT B1 ;  /* 0x0000000000017941 */ /* 0x000fea0003800200 */
.L_x_287:
[----:B----4-:R-:W-:Y:S01]  /*2a60*/  VIADD R8, R4, 0x10 ;  /* 0x0000001004087836 */ /* 0x010fe20000000000 */
[----:B-1----:R1:W4:Y:S01]  /*2a70*/  SHFL.DOWN PT, R6, R2, 0x10, R5 ;  /* 0x0a00000002067989 */ /* 0x00232200000e0005 */
[----:B------:R-:W-:Y:S01]  /*2a80*/  BSSY.RECONVERGENT B1, `(.L_x_289) ;  /* 0x000001e000017945 */ /* 0x000fe20003800200 */
[----:B------:R-:W-:Y:S02]  /*2a90*/  IMAD.MOV.U32 R14, RZ, RZ, R10 ;  /* 0x000000ffff0e7224 */ /* 0x000fe400078e000a */
[----:B------:R-:W-:Y:S01]  /*2aa0*/  ISETP.GT.AND P0, PT, R8, R5, PT ;  /* 0x000000050800720c */ /* 0x000fe20003f04270 */
[----:B------:R1:W1:Y:S01]  /*2ab0*/  SHFL.DOWN PT, R7, R3, 0x10, R5 ;  /* 0x0a00000003077989 */ /* 0x00026200000e0005 */
[----:B------:R-:W-:Y:S02]  /*2ac0*/  IMAD.MOV.U32 R15, RZ, RZ, R16 ;  /* 0x000000ffff0f7224 */ /* 0x000fe400078e0010 */
[----:B------:R-:W-:Y:S01]  /*2ad0*/  IMAD.MOV.U32 R12, RZ, RZ, R2 ;  /* 0x000000ffff0c7224 */ /* 0x000fe200078e0002 */
[----:B--2---:R2:W1:Y:S01]  /*2ae0*/  SHFL.DOWN PT, R9, R10, 0x10, R5 ;  /* 0x0a0000000a097989 */ /* 0x00446200000e0005 */
[----:B0-----:R-:W-:-:S03]  /*2af0*/  IMAD.MOV.U32 R13, RZ, RZ, R3 ;  /* 0x000000ffff0d7224 */ /* 0x001fc600078e0003 */
[----:B---3--:R2:W0:Y:S04]  /*2b00*/  SHFL.DOWN PT, R11, R16, 0x10, R5 ;  /* 0x0a000000100b7989 */ /* 0x00842800000e0005 */
[----:B------:R-:W-:Y:S05]  /*2b10*/  @P0 BRA `(.L_x_290) ;  /* 0x0000000000500947 */ /* 0x000fea0003800000 */
[----:B-1--4-:R-:W-:Y:S01]  /*2b20*/  DSETP.GEU.AND P0, PT, |R2|, |R6|, PT ;  /* 0x400000060200722a */ /* 0x012fe20003f0e200 */
[----:B------:R-:W-:Y:S02]  /*2b30*/  IMAD.MOV.U32 R14, RZ, RZ, R9 ;  /* 0x000000ffff0e7224 */ /* 0x000fe400078e0009 */
        /* <DEDUP_REMOVED lines=18> */
.L_x_290:
[----:B------:R-:W-:Y:S05]  /*2c60*/  BSYNC.RECONVERGENT B1 ;  /* 0x0000000000017941 */ /* 0x000fea0003800200 */
.L_x_289:
[----:B------:R-:W-:Y:S01]  /*2c70*/  ISETP.NE.AND P0, PT, R4, RZ, PT ;  /* 0x000000ff0400720c */ /* 0x000fe20003f05270 */
[----:B------:R-:W-:-:S12]  /*2c80*/  BSSY.RECONVERGENT B1, `(.L_x_291) ;  /* 0x000000a000017945 */ /* 0x000fd80003800200 */
[----:B------:R-:W-:Y:S05]  /*2c90*/  @P0 BRA `(.L_x_292) ;  /* 0x0000000000200947 */ /* 0x000fea0003800000 */
[----:B------:R-:W3:Y:S01]  /*2ca0*/  S2R R4, SR_CgaCtaId ;  /* 0x0000000000047919 */ /* 0x000ee20000008800 */
[----:B-1----:R-:W-:Y:S02]  /*2cb0*/  MOV R3, 0x400 ;  /* 0x0000040000037802 */ /* 0x002fe40000000f00 */
[----:B------:R-:W-:-:S04]  /*2cc0*/  SHF.R.U32.HI R2, RZ, 0x1, R0 ;  /* 0x00000001ff027819 */ /* 0x000fc80000011600 */
[----:B------:R-:W-:Y:S02]  /*2cd0*/  LOP3.LUT R2, R2, 0x1f0, RZ, 0xc0, !PT ;  /* 0x000001f002027812 */ /* 0x000fe400078ec0ff */
[----:B---3--:R-:W-:-:S05]  /*2ce0*/  LEA R3, R4, R3, 0x18 ;  /* 0x0000000304037211 */ /* 0x008fca00078ec0ff */
[----:B------:R-:W-:-:S05]  /*2cf0*/  IMAD.IADD R3, R2, 0x1, R3 ;  /* 0x0000000102037824 */ /* 0x000fca00078e0203 */
[----:B------:R3:W-:Y:S04]  /*2d00*/  STS.64 [R3+0x10], R14 ;  /* 0x0000100e03007388 */ /* 0x0007e80000000a00 */
[----:B------:R3:W-:Y:S02]  /*2d10*/  STS.64 [R3+0x8], R12 ;  /* 0x0000080c03007388 */ /* 0x0007e40000000a00 */
.L_x_292:
[----:B------:R-:W-:Y:S05]  /*2d20*/  BSYNC.RECONVERGENT B1 ;  /* 0x0000000000017941 */ /* 0x000fea0003800200 */
.L_x_291:
[----:B------:R-:W-:Y:S01]  /*2d30*/  BAR.SYNC.DEFER_BLOCKING 0x0 ;  /* 0x0000000000007b1d */ /* 0x000fe20000010000 */
[----:B------:R-:W-:-:S13]  /*2d40*/  ISETP.NE.AND P1, PT, R0, RZ, PT ;  /* 0x000000ff0000720c */ /* 0x000fda0003f25270 */
[----:B------:R-:W-:Y:S05]  /*2d50*/  @P1 BRA `(.L_x_268) ;  /* 0x0000003400b81947 */ /* 0x000fea0003800000 */
[----:B------:R-:W-:Y:S01]  /*2d60*/  UISETP.GE.AND UP0, UPT, UR6, 0x21, UPT ;  /* 0x000000210600788c */ /* 0x000fe2000bf06270 */
[----:B0-----:R-:W-:Y:S02]  /*2d70*/  IMAD.MOV.U32 R11, RZ, RZ, R14 ;  /* 0x000000ffff0b7224 */ /* 0x001fe400078e000e */
[----:B------:R-:W-:Y:S02]  /*2d80*/  IMAD.MOV.U32 R8, RZ, RZ, R15 ;  /* 0x000000ffff087224 */ /* 0x000fe400078e000f */
[----:B-1----:R-:W-:Y:S02]  /*2d90*/  IMAD.MOV.U32 R2, RZ, RZ, R12 ;  /* 0x000000ffff027224 */ /* 0x002fe400078e000c */
[----:B---3--:R-:W-:Y:S02]  /*2da0*/  IMAD.MOV.U32 R3, RZ, RZ, R13 ;  /* 0x000000ffff037224 */ /* 0x008fe400078e000d */
[----:B------:R-:W-:Y:S05]  /*2db0*/  BRA.U !UP0, `(.L_x_293) ;  /* 0x00000001086c7547 */ /* 0x000fea000b800000 */
[----:B------:R-:W0:Y:S01]  /*2dc0*/  S2UR UR5, SR_CgaCtaId ;  /* 0x00000000000579c3 */ /* 0x000e220000008800 */
[----:B------:R-:W-:Y:S01]  /*2dd0*/  UMOV UR4, 0x400 ;  /* 0x0000040000047882 */ /* 0x000fe20000000000 */
[----:B------:R-:W-:Y:S01]  /*2de0*/  BSSY.RECONVERGENT B1, `(.L_x_293) ;  /* 0x0000018000017945 */ /* 0x000fe20003800200 */
[----:B0-----:R-:W-:-:S09]  /*2df0*/  ULEA UR4, UR5, UR4, 0x18 ;  /* 0x0000000405047291 */ /* 0x001fd2000f8ec0ff */
[----:B--2---:R-:W0:Y:S04]  /*2e00*/  LDS.64 R4, [UR4+0x18] ;  /* 0x00001804ff047984 */ /* 0x004e280008000a00 */
        /* <DEDUP_REMOVED lines=21> */
.L_x_294:
[----:B------:R-:W-:Y:S05]  /*2f60*/  BSYNC.RECONVERGENT B1 ;  /* 0x0000000000017941 */ /* 0x000fea0003800200 */
.L_x_293:
[----:B------:R-:W-:Y:S01]  /*2f70*/  UISETP.GE.AND UP0, UPT, UR6, 0x41, UPT ;  /* 0x000000410600788c */ /* 0x000fe2000bf06270 */
[----:B------:R-:W-:Y:S02]  /*2f80*/  IMAD.MOV.U32 R9, RZ, RZ, R11 ;  /* 0x000000ffff097224 */ /* 0x000fe400078e000b */
[----:B------:R-:W-:Y:S02]  /*2f90*/  IMAD.MOV.U32 R0, RZ, RZ, R8 ;  /* 0x000000ffff007224 */ /* 0x000fe400078e0008 */
[----:B------:R-:W-:Y:S02]  /*2fa0*/  IMAD.MOV.U32 R4, RZ, RZ, R2 ;  /* 0x000000ffff047224 */ /* 0x000fe400078e0002 */
[----:B--2---:R-:W-:Y:S02]  /*2fb0*/  IMAD.MOV.U32 R5, RZ, RZ, R3 ;  /* 0x000000ffff057224 */ /* 0x004fe400078e0003 */
[----:B------:R-:W-:Y:S05]  /*2fc0*/  BRA.U !UP0, `(.L_x_295) ;  /* 0x00000001086c7547 */ /* 0x000fea000b800000 */
[----:B------:R-:W0:Y:S01]  /*2fd0*/  S2UR UR5, SR_CgaCtaId ;  /* 0x00000000000579c3 */ /* 0x000e220000008800 */
[----:B------:R-:W-:Y:S01]  /*2fe0*/  UMOV UR4, 0x400 ;  /* 0x0000040000047882 */ /* 0x000fe20000000000 */
[----:B------:R-:W-:Y:S01]  /*2ff0*/  BSSY.RECONVERGENT B1, `(.L_x_295) ;  /* 0x0000018000017945 */ /* 0x000fe20003800200 */
[----:B0-----:R-:W-:-:S09]  /*3000*/  ULEA UR4, UR5, UR4, 0x18 ;  /* 0x0000000405047291 */ /* 0x001fd2000f8ec0ff */
[----:B----4-:R-:W0:Y:S04]  /*3010*/  LDS.64 R6, [UR4+0x28] ;  /* 0x00002804ff067984 */ /* 0x010e280008000a00 */
        /* <DEDUP_REMOVED lines=21> */
.L_x_296:
[----:B------:R-:W-:Y:S05]  /*3170*/  BSYNC.RECONVERGENT B1 ;  /* 0x0000000000017941 */ /* 0x000fea0003800200 */
.L_x_295:
        /* <DEDUP_REMOVED lines=32> */
.L_x_298:
[----:B------:R-:W-:Y:S05]  /*3380*/  BSYNC.RECONVERGENT B1 ;  /* 0x0000000000017941 */ /* 0x000fea0003800200 */
.L_x_297:
        /* <DEDUP_REMOVED lines=32> */
.L_x_300:
[----:B------:R-:W-:Y:S05]  /*3590*/  BSYNC.RECONVERGENT B1 ;  /* 0x0000000000017941 */ /* 0x000fea0003800200 */
.L_x_299:
        /* <DEDUP_REMOVED lines=32> */
.L_x_302:
[----:B------:R-:W-:Y:S05]  /*37a0*/  BSYNC.RECONVERGENT B1 ;  /* 0x0000000000017941 */ /* 0x000fea0003800200 */
.L_x_301:
        /* <DEDUP_REMOVED lines=32> */
.L_x_304:
[----:B------:R-:W-:Y:S05]  /*39b0*/  BSYNC.RECONVERGENT B1 ;  /* 0x0000000000017941 */ /* 0x000fea0003800200 */
.L_x_303:
        /* <DEDUP_REMOVED lines=32> */
.L_x_236:
[----:B------:R-:W1:Y:S01]  /*3bc0*/  S2R R0, SR_TID.X ;  /* 0x0000000000007919 */ /* 0x000e620000002100 */
[----:B------:R-:W1:Y:S01]  /*3bd0*/  LDC.64 R2, c[0x0][0x380] ;  /* 0x0000e000ff027b82 */ /* 0x000e620000000a00 */
[----:B------:R-:W2:Y:S01]  /*3be0*/  LDCU.64 UR6, c[0x0][0x388] ;  /* 0x00007100ff0677ac */ /* 0x000ea20008000a00 */
[----:B-1----:R-:W-:-:S05]  /*3bf0*/  IMAD.WIDE.U32 R2, R0, 0x8, R2 ;  /* 0x0000000800027825 */ /* 0x002fca00078e0002 */
[----:B0-----:R-:W3:Y:S04]  /*3c00*/  LDG.E.64 R4, desc[UR8][R2.64] ;  /* 0x0000000802047981 */ /* 0x001ee8000c1e1b00 */
[----:B------:R-:W3:Y:S04]  /*3c10*/  LDG.E.64 R6, desc[UR8][R2.64+0x800] ;  /* 0x0008000802067981 */ /* 0x000ee8000c1e1b00 */
[----:B------:R-:W4:Y:S04]  /*3c20*/  LDG.E.64 R8, desc[UR8][R2.64+0x1000] ;  /* 0x0010000802087981 */ /* 0x000f28000c1e1b00 */
[----:B------:R-:W5:Y:S04]  /*3c30*/  LDG.E.64 R12, desc[UR8][R2.64+0x1800] ;  /* 0x00180008020c7981 */ /* 0x000f68000c1e1b00 */
[----:B------:R-:W5:Y:S01]  /*3c40*/  LDG.E.64 R10, desc[UR8][R2.64+0x2000] ;  /* 0x00200008020a7981 */ /* 0x000f62000c1e1b00 */
[----:B------:R-:W-:Y:S01]  /*3c50*/  BSSY.RECONVERGENT B1, `(.L_x_305) ;  /* 0x000001c000017945 */ /* 0x000fe20003800200 */
[----:B---3--:R-:W-:-:S06]  /*3c60*/  DSETP.GEU.AND P0, PT, |R4|, |R6|, PT ;  /* 0x400000060400722a */ /* 0x008fcc0003f0e200 */
[----:B------:R-:W-:Y:S02]  /*3c70*/  FSEL R4, R4, R6, P0 ;  /* 0x0000000604047208 */ /* 0x000fe40000000000 */
[----:B------:R-:W-:Y:S01]  /*3c80*/  FSEL R5, R5, R7, P0 ;  /* 0x0000000705057208 */ /* 0x000fe20000000000 */
[C---:B------:R-:W-:Y:S01]  /*3c90*/  VIADD R7, R0.reuse, 0x200 ;  /* 0x0000020000077836 */ /* 0x040fe20000000000 */
[----:B------:R-:W-:-:S04]  /*3ca0*/  LOP3.LUT R6, R0, 0x400, RZ, 0xfc, !PT ;  /* 0x0000040000067812 */ /* 0x000fc800078efcff */
[----:B----4-:R-:W-:Y:S01]  /*3cb0*/  DSETP.GEU.AND P1, PT, |R4|, |R8|, PT ;  /* 0x400000080400722a */ /* 0x010fe20003f2e200 */
[----:B--2---:R-:W-:-:S05]  /*3cc0*/  IADD3 R17, P4, PT, R6, UR6, RZ ;  /* 0x0000000606117c10 */ /* 0x004fca000ff9e0ff */
[----:B------:R-:W-:Y:S01]  /*3cd0*/  FSEL R4, R4, R8, P1 ;  /* 0x0000000804047208 */ /* 0x000fe20000800000 */
[----:B------:R-:W-:Y:S01]  /*3ce0*/  IMAD.X R16, RZ, RZ, UR7, P4 ;  /* 0x00000007ff107e24 */ /* 0x000fe2000a0e06ff */
[----:B------:R-:W-:Y:S01]  /*3cf0*/  FSEL R5, R5, R9, P1 ;  /* 0x0000000905057208 */ /* 0x000fe20000800000 */
[----:B------:R-:W-:-:S05]  /*3d00*/  VIADD R9, R0, 0x100 ;  /* 0x0000010000097836 */ /* 0x000fca0000000000 */
[----:B-----5:R-:W-:Y:S01]  /*3d10*/  DSETP.GEU.AND P2, PT, |R4|, |R12|, PT ;  /* 0x4000000c0400722a */ /* 0x020fe20003f4e200 */
[----:B------:R-:W-:-:S05]  /*3d20*/  @P1 SEL R7, R0, R9, P0 ;  /* 0x0000000900071207 */ /* 0x000fca0000000000 */
[----:B------:R-:W-:Y:S02]  /*3d30*/  FSEL R4, R4, R12, P2 ;  /* 0x0000000c04047208 */ /* 0x000fe40001000000 */
[----:B------:R-:W-:-:S06]  /*3d40*/  FSEL R5, R5, R13, P2 ;  /* 0x0000000d05057208 */ /* 0x000fcc0001000000 */
[----:B------:R-:W-:Y:S01]  /*3d50*/  DSETP.GEU.AND P3, PT, |R4|, |R10|, PT ;  /* 0x4000000a0400722a */ /* 0x000fe20003f6e200 */
[----:B------:R-:W-:-:S13]  /*3d60*/  @!P2 VIADD R7, R0, 0x300 ;  /* 0x000003000007a836 */ /* 0x000fda0000000000 */
[----:B------:R-:W-:Y:S05]  /*3d70*/  @!P3 BRA `(.L_x_306) ;  /* 0x000000000024b947 */ /* 0x000fea0003800000 */
[C---:B------:R-:W-:Y:S02]  /*3d80*/  ISETP.GE.U32.AND P0, PT, R7.reuse, R6, PT ;  /* 0x000000060700720c */ /* 0x040fe40003f06070 */
[----:B------:R-:W-:Y:S02]  /*3d90*/  IADD3 R6, P1, PT, R7, UR6, RZ ;  /* 0x0000000607067c10 */ /* 0x000fe4000ff3e0ff */
[----:B------:R-:W-:-:S03]  /*3da0*/  ISETP.GE.U32.AND.EX P0, PT, RZ, RZ, PT, P0 ;  /* 0x000000ffff00720c */ /* 0x000fc60003f06100 */
[----:B------:R-:W-:-:S10]  /*3db0*/  IMAD.X R7, RZ, RZ, UR7, P1 ;  /* 0x00000007ff077e24 */ /* 0x000fd400088e06ff */
[----:B------:R-:W-:-:S06]  /*3dc0*/  DSETP.LT.OR P0, PT, |R10|, |R4|, !P0 ;  /* 0x400000040a00722a */ /* 0x000fcc0004701600 */
[----:B------:R-:W-:Y:S02]  /*3dd0*/  FSEL R10, R4, R10, P0 ;  /* 0x0000000a040a7208 */ /* 0x000fe40000000000 */
[----:B------:R-:W-:Y:S02]  /*3de0*/  FSEL R11, R5, R11, P0 ;  /* 0x0000000b050b7208 */ /* 0x000fe40000000000 */
[----:B------:R-:W-:Y:S02]  /*3df0*/  SEL R17, R6, R17, P0 ;  /* 0x0000001106117207 */ /* 0x000fe40000000000 */
[----:B------:R-:W-:-:S07]  /*3e00*/  SEL R16, R7, R16, P0 ;  /* 0x0000001007107207 */ /* 0x000fce0000000000 */
.L_x_306:
[----:B------:R-:W-:Y:S05]  /*3e10*/  BSYNC.RECONVERGENT B1 ;  /* 0x0000000000017941 */ /* 0x000fea0003800200 */
.L_x_305:
[----:B------:R-:W-:Y:S01]  /*3e20*/  UISETP.GE.U32.AND UP0, UPT, UR4, 0xa00, UPT ;  /* 0x00000a000400788c */ /* 0x000fe2000bf06070 */
[----:B------:R-:W-:Y:S02]  /*3e30*/  IMAD.MOV.U32 R19, RZ, RZ, 0x500 ;  /* 0x00000500ff137424 */ /* 0x000fe400078e00ff */
[----:B------:R-:W-:Y:S01]  /*3e40*/  IMAD.MOV.U32 R18, RZ, RZ, RZ ;  /* 0x000000ffff127224 */ /* 0x000fe200078e00ff */
[----:B------:R-:W-:-:S09]  /*3e50*/  UISETP.GE.U32.AND.EX UP0, UPT, UR5, URZ, UPT, UP0 ;  /* 0x000000ff0500728c */ /* 0x000fd2000bf06100 */
[----:B------:R-:W-:Y:S05]  /*3e60*/  BRA.U !UP0, `(.L_x_307) ;  /* 0x0000000508587547 */ /* 0x000fea000b800000 */
[----:B------:R-:W-:Y:S01]  /*3e70*/  IMAD.MOV.U32 R12, RZ, RZ, R10 ;  /* 0x000000ffff0c7224 */ /* 0x000fe200078e000a */
[----:B------:R-:W0:Y:S01]  /*3e80*/  LDCU.64 UR6, c[0x0][0x388] ;  /* 0x00007100ff0677ac */ /* 0x000e220008000a00 */
[----:B------:R-:W-:Y:S02]  /*3e90*/  IMAD.MOV.U32 R13, RZ, RZ, R11 ;  /* 0x000000ffff0d7224 */ /* 0x000fe400078e000b */
[----:B------:R-:W-:Y:S01]  /*3ea0*/  IMAD.MOV.U32 R21, RZ, RZ, 0x500 ;  /* 0x00000500ff157424 */ /* 0x000fe200078e00ff */
[----:B------:R-:W1:Y:S01]  /*3eb0*/  LDCU.64 UR4, c[0x0][0x398] ;  /* 0x00007300ff0477ac */ /* 0x000e620008000a00 */
[----:B------:R-:W-:-:S07]  /*3ec0*/  IMAD.MOV.U32 R19, RZ, RZ, RZ ;  /* 0x000000ffff137224 */ /* 0x000fce00078e00ff */
.L_x_308:
[----:B------:R-:W-:-:S04]  /*3ed0*/  LEA R24, P0, R21, R2, 0x3 ;  /* 0x0000000215187211 */ /* 0x000fc800078018ff */
[----:B------:R-:W-:-:S05]  /*3ee0*/  LEA.HI.X R25, R21, R3, R19, 0x3, P0 ;  /* 0x0000000315197211 */ /* 0x000fca00000f1c13 */
[----:B------:R-:W2:Y:S04]  /*3ef0*/  LDG.E.64 R14, desc[UR8][R24.64] ;  /* 0x00000008180e7981 */ /* 0x000ea8000c1e1b00 */
[----:B------:R-:W3:Y:S04]  /*3f00*/  LDG.E.64 R8, desc[UR8][R24.64+0x800] ;  /* 0x0008000818087981 */ /* 0x000ee8000c1e1b00 */
[----:B------:R-:W4:Y:S04]  /*3f10*/  LDG.E.64 R6, desc[UR8][R24.64+0x1000] ;  /* 0x0010000818067981 */ /* 0x000f28000c1e1b00 */
[----:B------:R-:W5:Y:S04]  /*3f20*/  LDG.E.64 R4, desc[UR8][R24.64+0x1800] ;  /* 0x0018000818047981 */ /* 0x000f68000c1e1b00 */
[----:B------:R-:W5:Y:S01]  /*3f30*/  LDG.E.64 R10, desc[UR8][R24.64+0x2000] ;  /* 0x00200008180a7981 */ /* 0x000f62000c1e1b00 */
[----:B0-----:R-:W-:-:S04]  /*3f40*/  IADD3 R20, P0, P1, R21, UR6, R0 ;  /* 0x0000000615147c10 */ /* 0x001fc8000f91e000 */
[----:B------:R-:W-:Y:S01]  /*3f50*/  IADD3.X R18, PT, PT, R19, UR7, RZ, P0, P1 ;  /* 0x0000000713127c10 */ /* 0x000fe200087e24ff */
[----:B------:R-:W-:-:S04]  /*3f60*/  IMAD.MOV.U32 R22, RZ, RZ, R20 ;  /* 0x000000ffff167224 */ /* 0x000fc800078e0014 */
[----:B------:R-:W-:Y:S01]  /*3f70*/  IMAD.MOV.U32 R23, RZ, RZ, R18 ;  /* 0x000000ffff177224 */ /* 0x000fe200078e0012 */
[----:B--2---:R-:W-:-:S14]  /*3f80*/  DSETP.GEU.AND P2, PT, |R12|, |R14|, PT ;  /* 0x4000000e0c00722a */ /* 0x004fdc0003f4e200 */
[----:B------:R-:W-:-:S04]  /*3f90*/  @P2 ISETP.GE.U32.AND P0, PT, R17, R22, PT ;  /* 0x000000161100220c */ /* 0x000fc80003f06070 */
[----:B------:R-:W-:-:S13]  /*3fa0*/  @P2 ISETP.GE.AND.EX P0, PT, R16, R23, PT, P0 ;  /* 0x000000171000220c */ /* 0x000fda0003f06300 */
[----:B------:R-:W-:-:S06]  /*3fb0*/  @P2 DSETP.LT.OR P0, PT, |R14|, |R12|, !P0 ;  /* 0x4000000c0e00222a */ /* 0x000fcc0004701600 */
[----:B------:R-:W-:Y:S02]  /*3fc0*/  @P2 FSEL R13, R13, R15, P0 ;  /* 0x0000000f0d0d2208 */ /* 0x000fe40000000000 */
[----:B------:R-:W-:Y:S02]  /*3fd0*/  @P2 FSEL R12, R12, R14, P0 ;  /* 0x0000000e0c0c2208 */ /* 0x000fe40000000000 */
[----:B------:R-:W-:Y:S01]  /*3fe0*/  @P2 SEL R22, R17, R22, P0 ;  /* 0x0000001611162207 */ /* 0x000fe20000000000 */
[----:B------:R-:W-:Y:S01]  /*3ff0*/  @P2 IMAD.MOV.U32 R15, RZ, RZ, R13 ;  /* 0x000000ffff0f2224 */ /* 0x000fe200078e000d */
[----:B------:R-:W-:Y:S01]  /*4000*/  IADD3 R13, P3, PT, R20, 0x100, RZ ;  /* 0x00000100140d7810 */ /* 0x000fe20007f7e0ff */
[----:B------:R-:W-:Y:S01]  /*4010*/  @P2 IMAD.MOV.U32 R14, RZ, RZ, R12 ;  /* 0x000000ffff0e2224 */ /* 0x000fe200078e000c */
[----:B------:R-:W-:-:S03]  /*4020*/  @P2 SEL R23, R16, R23, P0 ;  /* 0x0000001710172207 */ /* 0x000fc60000000000 */
[----:B------:R-:W-:Y:S02]  /*4030*/  IMAD.X R16, RZ, RZ, R18, P3 ;  /* 0x000000ffff107224 */ /* 0x000fe400018e0612 */
[----:B---3--:R-:W-:-:S14]  /*4040*/  DSETP.GEU.AND P1, PT, |R14|, |R8|, PT ;  /* 0x400000080e00722a */ /* 0x008fdc0003f2e200 */
        /* <DEDUP_REMOVED lines=11> */
[----:B----4-:R-:W-:-:S14]  /*4100*/  DSETP.GEU.AND P2, PT, |R8|, |R6|, PT ;  /* 0x400000060800722a */ /* 0x010fdc0003f4e200 */
        /* <DEDUP_REMOVED lines=10> */
[----:B------:R-:W-:Y:S01]  /*41b0*/  IMAD.X R9, RZ, RZ, R18, P3 ;  /* 0x000000ffff097224 */ /* 0x000fe200018e0612 */
[----:B------:R-:W-:Y:S01]  /*41c0*/  IADD3 R17, P3, PT, R20, 0x400, RZ ;  /* 0x0000040014117810 */ /* 0x000fe20007f7e0ff */
[----:B-----5:R-:W-:-:S04]  /*41d0*/  DSETP.GEU.AND P1, PT, |R6|, |R4|, PT ;  /* 0x400000040600722a */ /* 0x020fc80003f2e200 */
[----:B------:R-:W-:-:S10]  /*41e0*/  IMAD.X R16, RZ, RZ, R18, P3 ;  /* 0x000000ffff107224 */ /* 0x000fd400018e0612 */
        /* <DEDUP_REMOVED lines=8> */
[----:B------:R-:W-:Y:S01]  /*4270*/  @P1 IMAD.MOV.U32 R5, RZ, RZ, R7 ;  /* 0x000000ffff051224 */ /* 0x000fe200078e0007 */
[C---:B------:R-:W-:Y:S02]  /*4280*/  IADD3 R6, P1, PT, R21.reuse, 0xa00, RZ ;  /* 0x00000a0015067810 */ /* 0x040fe40007f3e0ff */
[----:B------:R-:W-:-:S02]  /*4290*/  IADD3 R21, P3, PT, R21, 0x500, RZ ;  /* 0x0000050015157810 */ /* 0x000fc40007f7e0ff */
[----:B-1----:R-:W-:Y:S01]  /*42a0*/  ISETP.GT.U32.AND P4, PT, R6, UR4, PT ;  /* 0x0000000406007c0c */ /* 0x002fe2000bf84070 */
[----:B------:R-:W-:Y:S01]  /*42b0*/  DSETP.GEU.AND P2, PT, |R4|, |R10|, PT ;  /* 0x4000000a0400722a */ /* 0x000fe20003f4e200 */
[--C-:B------:R-:W-:Y:S02]  /*42c0*/  IMAD.X R6, RZ, RZ, R19.reuse, P1 ;  /* 0x000000ffff067224 */ /* 0x100fe400008e0613 */
[----:B------:R-:W-:-:S03]  /*42d0*/  IMAD.X R18, RZ, RZ, R19, P3 ;  /* 0x000000ffff127224 */ /* 0x000fc600018e0613 */
[----:B------:R-:W-:Y:S01]  /*42e0*/  ISETP.GT.AND.EX P1, PT, R6, UR5, PT, P4 ;  /* 0x0000000506007c0c */ /* 0x000fe2000bf24340 */
[----:B------:R-:W-:-:S07]  /*42f0*/  IMAD.MOV.U32 R19, RZ, RZ, R18 ;  /* 0x000000ffff137224 */ /* 0x000fce00078e0012 */
        /* <DEDUP_REMOVED lines=8> */
[----:B------:R-:W-:Y:S02]  /*4380*/  @P2 IMAD.MOV.U32 R11, RZ, RZ, R5 ;  /* 0x000000ffff0b2224 */ /* 0x000fe400078e0005 */
[----:B------:R-:W-:Y:S02]  /*4390*/  IMAD.MOV.U32 R12, RZ, RZ, R10 ;  /* 0x000000ffff0c7224 */ /* 0x000fe400078e000a */
[----:B------:R-:W-:Y:S01]  /*43a0*/  IMAD.MOV.U32 R13, RZ, RZ, R11 ;  /* 0x000000ffff0d7224 */ /* 0x000fe200078e000b */
[----:B------:R-:W-:Y:S06]  /*43b0*/  @!P1 BRA `(.L_x_308) ;  /* 0xfffffff800c49947 */ /* 0x000fec000383ffff */
[----:B------:R-:W-:-:S07]  /*43c0*/  IMAD.MOV.U32 R19, RZ, RZ, R21 ;  /* 0x000000ffff137224 */ /* 0x000fce00078e0015 */
.L_x_307:
[----:B------:R-:W-:-:S04]  /*43d0*/  ISETP.GE.U32.AND P0, PT, R19, UR4, PT ;  /* 0x0000000413007c0c */ /* 0x000fc8000bf06070 */
[----:B------:R-:W-:-:S13]  /*43e0*/  ISETP.GE.AND.EX P0, PT, R18, UR5, PT, P0 ;  /* 0x0000000512007c0c */ /* 0x000fda000bf06300 */
[----:B------:R-:W-:Y:S05]  /*43f0*/  @P0 BRA `(.L_x_309) ;  /* 0x0000000800c40947 */ /* 0x000fea0003800000 */
[----:B------:R-:W-:Y:S01]  /*4400*/  IADD3 R21, PT, PT, -R19, UR4, RZ ;  /* 0x0000000413157c10 */ /* 0x000fe2000fffe1ff */
[----:B------:R-:W-:Y:S03]  /*4410*/  BSSY.RECONVERGENT B1, `(.L_x_309) ;  /* 0x00000af000017945 */ /* 0x000fe60003800200 */
[----:B------:R-:W-:-:S13]  /*4420*/  ISETP.GE.AND P0, PT, R0, R21, PT ;  /* 0x000000150000720c */ /* 0x000fda0003f06270 */
[----:B------:R-:W-:Y:S05]  /*4430*/  @P0 BRA `(.L_x_310) ;  /* 0x0000000800b00947 */ /* 0x000fea0003800000 */
[-C--:B------:R-:W-:Y:S01]  /*4440*/  LOP3.LUT R6, RZ, R0.reuse, RZ, 0x33, !PT ;  /* 0x00000000ff067212 */ /* 0x080fe200078e33ff */
[----:B------:R-:W-:Y:S01]  /*4450*/  BSSY.RECONVERGENT B2, `(.L_x_311) ;  /* 0x0000036000027945 */ /* 0x000fe20003800200 */
[----:B------:R-:W-:Y:S02]  /*4460*/  MOV R12, R0 ;  /* 0x00000000000c7202 */ /* 0x000fe40000000f00 */
        /* <DEDUP_REMOVED lines=9> */
[----:B------:R-:W-:Y:S02]  /*4500*/  LOP3.LUT R2, R2, 0x3, RZ, 0xc0, !PT ;  /* 0x0000000302027812 */ /* 0x000fe400078ec0ff */
[----:B------:R-:W-:-:S03]  /*4510*/  IADD3 R13, P0, PT, R9, UR6, RZ ;  /* 0x00000006090d7c10 */ /* 0x000fc6000ff1e0ff */
[----:B------:R-:W-:Y:S01]  /*4520*/  IMAD.MOV R7, RZ, RZ, -R2 ;  /* 0x000000ffff077224 */ /* 0x000fe200078e0a02 */
[----:B0-----:R-:W-:-:S04]  /*4530*/  LEA R8, P1, R9, UR10, 0x3 ;  /* 0x0000000a09087c11 */ /* 0x001fc8000f8218ff */
[----:B------:R-:W-:Y:S02]  /*4540*/  LEA.HI.X R9, R9, UR11, R14, 0x3, P1 ;  /* 0x0000000b09097c11 */ /* 0x000fe400088f1c0e */
[----:B------:R-:W-:-:S07]  /*4550*/  IADD3.X R14, PT, PT, R14, UR7, RZ, P0, !PT ;  /* 0x000000070e0e7c10 */ /* 0x000fce00087fe4ff */
.L_x_315:
        /* <DEDUP_REMOVED lines=31> */
.L_x_314:
[----:B------:R-:W-:Y:S05]  /*4750*/  BSYNC.RECONVERGENT B3 ;  /* 0x0000000000037941 */ /* 0x000fea0003800200 */
.L_x_313:
[----:B------:R-:W-:Y:S01]  /*4760*/  IADD3 R13, P0, PT, R13, 0x100, RZ ;  /* 0x000001000d0d7810 */ /* 0x000fe20007f1e0ff */
[----:B------:R-:W-:Y:S02]  /*4770*/  VIADD R12, R12, 0x100 ;  /* 0x000001000c0c7836 */ /* 0x000fe40000000000 */
[----:B------:R-:W-:Y:S02]  /*4780*/  IMAD.X R9, RZ, RZ, R9, P3 ;  /* 0x000000ffff097224 */ /* 0x000fe400018e0609 */
[----:B------:R-:W-:Y:S01]  /*4790*/  IMAD.X R14, RZ, RZ, R14, P0 ;  /* 0x000000ffff0e7224 */ /* 0x000fe200000e060e */
[----:B------:R-:W-:Y:S07]  /*47a0*/  @P2 BRA `(.L_x_315) ;  /* 0xfffffffc006c2947 */ /* 0x000fee000383ffff */
.L_x_312:
[----:B------:R-:W-:Y:S05]  /*47b0*/  BSYNC.RECONVERGENT B2 ;  /* 0x0000000000027941 */ /* 0x000fea0003800200 */
.L_x_311:
[----:B------:R-:W-:-:S13]  /*47c0*/  ISETP.GE.U32.AND P0, PT, R6, 0x300, PT ;  /* 0x000003000600780c */ /* 0x000fda0003f06070 */
[----:B------:R-:W-:Y:S05]  /*47d0*/  @!P0 BRA `(.L_x_310) ;  /* 0x0000000400c88947 */ /* 0x000fea0003800000 */
[----:B------:R-:W0:Y:S01]  /*47e0*/  LDC.64 R8, c[0x0][0x380] ;  /* 0x0000e000ff087b82 */ /* 0x000e220000000a00 */
[----:B------:R-:W-:-:S07]  /*47f0*/  VIADD R20, R12, 0x200 ;  /* 0x000002000c147836 */ /* 0x000fce0000000000 */
[----:B------:R-:W1:Y:S02]  /*4800*/  LDC.64 R6, c[0x0][0x388] ;  /* 0x0000e200ff067b82 */ /* 0x000e640000000a00 */
.L_x_324:
        /* <DEDUP_REMOVED lines=30> */
.L_x_317:
[----:B------:R-:W-:Y:S05]  /*49f0*/  BSYNC.RECONVERGENT B2 ;  /* 0x0000000000027941 */ /* 0x000fea0003800200 */
.L_x_316:
        /* <DEDUP_REMOVED lines=9> */
[----:B------:R-:W-:-:S03]  /*4a90*/  IMAD.MOV.U32 R24, RZ, RZ, R26 ;  /* 0x000000ffff187224 */ /* 0x000fc600078e001a */
[----:B------:R-:W-:Y:S01]  /*4aa0*/  MOV R25, R27 ;  /* 0x0000001b00197202 */ /* 0x000fe20000000f00 */
        /* <DEDUP_REMOVED lines=15> */
.L_x_319:
[----:B------:R-:W-:Y:S05]  /*4ba0*/  BSYNC.RECONVERGENT B2 ;  /* 0x0000000000027941 */ /* 0x000fea0003800200 */
.L_x_318:
[----:B------:R-:W-:Y:S01]  /*4bb0*/  DSETP.GEU.AND P0, PT, |R16|, |R10|, PT ;  /* 0x4000000a1000722a */ /* 0x000fe20003f0e200 */
[CC--:B------:R-:W-:Y:S01]  /*4bc0*/  IADD3 R13, P1, P4, R19.reuse, R6.reuse, R20 ;  /* 0x00000006130d7210 */ /* 0x0c0fe20007c3e014 */
[----:B------:R-:W-:Y:S01]  /*4bd0*/  VIADD R4, R20, 0x100 ;  /* 0x0000010014047836 */ /* 0x000fe20000000000 */
[----:B------:R-:W-:Y:S01]  /*4be0*/  BSSY.RECONVERGENT B2, `(.L_x_320) ;  /* 0x0000016000027945 */ /* 0x000fe20003800200 */
[----:B------:R-:W-:Y:S01]  /*4bf0*/  IMAD.MOV.U32 R2, RZ, RZ, R10 ;  /* 0x000000ffff027224 */ /* 0x000fe200078e000a */
[----:B------:R-:W-:Y:S01]  /*4c00*/  IADD3.X R22, PT, PT, R18, R7, RZ, P1, P4 ;  /* 0x0000000712167210 */ /* 0x000fe20000fe84ff */
[----:B------:R-:W-:Y:S01]  /*4c10*/  IMAD.MOV.U32 R5, RZ, RZ, R13 ;  /* 0x000000ffff057224 */ /* 0x000fe200078e000d */
[----:B------:R-:W-:Y:S01]  /*4c20*/  IADD3 R4, P2, P3, R19, R6, R4 ;  /* 0x0000000613047210 */ /* 0x000fe20007b5e004 */
        /* <DEDUP_REMOVED lines=17> */
.L_x_321:
[----:B------:R-:W-:Y:S05]  /*4d40*/  BSYNC.RECONVERGENT B2 ;  /* 0x0000000000027941 */ /* 0x000fea0003800200 */
.L_x_320:
[----:B------:R-:W-:Y:S01]  /*4d50*/  DSETP.GEU.AND P0, PT, |R2|, |R14|, PT ;  /* 0x4000000e0200722a */ /* 0x000fe20003f0e200 */
[----:B------:R-:W-:Y:S01]  /*4d60*/  IADD3.X R13, PT, PT, R18, R7, RZ, P2, P3 ;  /* 0x00000007120d7210 */ /* 0x000fe200017e64ff */
        /* <DEDUP_REMOVED lines=20> */
.L_x_323:
[----:B------:R-:W-:Y:S05]  /*4eb0*/  BSYNC.RECONVERGENT B2 ;  /* 0x0000000000027941 */ /* 0x000fea0003800200 */
.L_x_322:
[C---:B------:R-:W-:Y:S02]  /*4ec0*/  VIADD R2, R20.reuse, 0x200 ;  /* 0x0000020014027836 */ /* 0x040fe40000000000 */
[----:B------:R-:W-:-:S03]  /*4ed0*/  VIADD R20, R20, 0x400 ;  /* 0x0000040014147836 */ /* 0x000fc60000000000 */
[----:B------:R-:W-:-:S13]  /*4ee0*/  ISETP.GE.AND P0, PT, R2, R21, PT ;  /* 0x000000150200720c */ /* 0x000fda0003f06270 */
[----:B------:R-:W-:Y:S05]  /*4ef0*/  @!P0 BRA `(.L_x_324) ;  /* 0xfffffff800448947 */ /* 0x000fea000383ffff */
.L_x_310:
[----:B------:R-:W-:Y:S05]  /*4f00*/  BSYNC.RECONVERGENT B1 ;  /* 0x0000000000017941 */ /* 0x000fea0003800200 */
.L_x_309:
        /* <DEDUP_REMOVED lines=32> */
.L_x_326:
[----:B------:R-:W-:Y:S05]  /*5110*/  BSYNC.RECONVERGENT B1 ;  /* 0x0000000000017941 */ /* 0x000fea0003800200 */
.L_x_325:
        /* <DEDUP_REMOVED lines=31> */
.L_x_328:
[----:B------:R-:W-:Y:S05]  /*5310*/  BSYNC.RECONVERGENT B1 ;  /* 0x0000000000017941 */ /* 0x000fea0003800200 */
.L_x_327:
        /* <DEDUP_REMOVED lines=31> */
.L_x_330:
[----:B------:R-:W-:Y:S05]  /*5510*/  BSYNC.RECONVERGENT B1 ;  /* 0x0000000000017941 */ /* 0x000fea0003800200 */
.L_x_329:
[----:B------:R-:W-:Y:S01]  /*5520*/  ISETP.GT.AND P0, PT, R8, 0x17, PT ;  /* 0x000000170800780c */ /* 0x000fe20003f04270 */
[----:B-1----:R1:W1:Y:S01]  /*5530*/  SHFL.DOWN PT, R6, R2, 0x8, 0x1f ;  /* 0x09001f0002067f89 */ /* 0x00226200000e0000 */
[----:B------:R-:W-:Y:S01]  /*5540*/  BSSY.RECONVERGENT B1, `(.L_x_331) ;  /* 0x000001d000017945 */ /* 0x000fe20003800200 */
[----:B--2---:R-:W-:Y:S02]  /*5550*/  IMAD.MOV.U32 R9, RZ, RZ, R11 ;  /* 0x000000ffff097224 */ /* 0x004fe400078e000b */
[----:B---3--:R2:W3:Y:S01]  /*5560*/  SHFL.DOWN PT, R7, R3, 0x8, 0x1f ;  /* 0x09001f0003077f89 */ /* 0x0084e200000e0000 */
[----:B------:R-:W-:Y:S02]  /*5570*/  IMAD.MOV.U32 R10, RZ, RZ, R12 ;  /* 0x000000ffff0a7224 */ /* 0x000fe400078e000c */
[----:B------:R-:W-:Y:S01]  /*5580*/  IMAD.MOV.U32 R4, RZ, RZ, R2 ;  /* 0x000000ffff047224 */ /* 0x000fe200078e0002 */
[----:B0-----:R2:W0:Y:S01]  /*5590*/  SHFL.DOWN PT, R14, R11, 0x8, 0x1f ;  /* 0x09001f000b0e7f89 */ /* 0x00142200000e0000 */
[----:B------:R-:W-:-:S03]  /*55a0*/  IMAD.MOV.U32 R5, RZ, RZ, R3 ;  /* 0x000000ffff057224 */ /* 0x000fc600078e0003 */
[----:B----4-:R2:W4:Y:S01]  /*55b0*/  SHFL.DOWN PT, R13, R12, 0x8, 0x1f ;  /* 0x09001f000c0d7f89 */ /* 0x01052200000e0000 */
        /* <DEDUP_REMOVED lines=21> */
.L_x_332:
[----:B------:R-:W-:Y:S05]  /*5710*/  BSYNC.RECONVERGENT B1 ;  /* 0x0000000000017941 */ /* 0x000fea0003800200 */
.L_x_331:
        /* <DEDUP_REMOVED lines=8> */
[----:B----4-:R-:W-:-:S03]  /*57a0*/  IMAD.MOV.U32 R13, RZ, RZ, R5 ;  /* 0x000000ffff0d7224 */ /* 0x010fc600078e0005 */
[----:B---3--:R3:W4:Y:S01]  /*57b0*/  SHFL.DOWN PT, R7, R10, 0x10, 0x1f ;  /* 0x0a001f000a077f89 */ /* 0x00872200000e0000 */
[----:B------:R-:W-:Y:S05]  /*57c0*/  @P0 BRA `(.L_x_334) ;  /* 0x0000000000500947 */ /* 0x000fea0003800000 */
[----:B-12---:R-:W-:Y:S01]  /*57d0*/  DSETP.GEU.AND P0, PT, |R4|, |R2|, PT ;  /* 0x400000020400722a */ /* 0x006fe20003f0e200 */
        /* <DEDUP_REMOVED lines=19> */
.L_x_334:
[----:B------:R-:W-:Y:S05]  /*5910*/  BSYNC.RECONVERGENT B1 ;  /* 0x0000000000017941 */ /* 0x000fea0003800200 */
.L_x_333:
        /* <DEDUP_REMOVED lines=11> */
.L_x_336:
[----:B------:R-:W-:Y:S05]  /*59d0*/  BSYNC.RECONVERGENT B1 ;  /* 0x0000000000017941 */ /* 0x000fea0003800200 */
.L_x_335:
        /* <DEDUP_REMOVED lines=8> */
[----:B0---4-:R-:W0:Y:S04]  /*5a60*/  LDS.128 R4, [R0+0x20] ;  /* 0x0000200000047984 */ /* 0x011e280000000c00 */
[----:B------:R2:W4:Y:S04]  /*5a70*/  LDS.64 R2, [R0+0x80] ;  /* 0x0000800000027984 */ /* 0x0005280000000a00 */
[----:B---3--:R2:W3:Y:S01]  /*5a80*/  LDS.128 R8, [R0+0x30] ;  /* 0x0000300000087984 */ /* 0x0084e20000000c00 */
[----:B-1----:R-:W-:Y:S01]  /*5a90*/  DSETP.GEU.AND P0, PT, |R12|, |R16|, PT ;  /* 0x400000100c00722a */ /* 0x002fe20003f0e200 */
[----:B------:R-:W-:-:S02]  /*5aa0*/  IMAD.MOV.U32 R20, RZ, RZ, R16 ;  /* 0x000000ffff147224 */ /* 0x000fc400078e0010 */
[----:B------:R-:W-:Y:S02]  /*5ab0*/  IMAD.MOV.U32 R21, RZ, RZ, R17 ;  /* 0x000000ffff157224 */ /* 0x000fe400078e0011 */
[----:B0-----:R-:W-:Y:S02]  /*5ac0*/  IMAD.MOV.U32 R23, RZ, RZ, R4 ;  /* 0x000000ffff177224 */ /* 0x001fe400078e0004 */
        /* <DEDUP_REMOVED lines=16> */
.L_x_338:
[----:B------:R-:W-:Y:S05]  /*5bd0*/  BSYNC.RECONVERGENT B1 ;  /* 0x0000000000017941 */ /* 0x000fea0003800200 */
.L_x_337:
        /* <DEDUP_REMOVED lines=23> */
.L_x_340:
[----:B------:R-:W-:Y:S05]  /*5d50*/  BSYNC.RECONVERGENT B1 ;  /* 0x0000000000017941 */ /* 0x000fea0003800200 */
.L_x_339:
        /* <DEDUP_REMOVED lines=21> */
.L_x_342:
[----:B------:R-:W-:Y:S05]  /*5eb0*/  BSYNC.RECONVERGENT B1 ;  /* 0x0000000000017941 */ /* 0x000fea0003800200 */
.L_x_341:
        /* <DEDUP_REMOVED lines=23> */
.L_x_344:
[----:B------:R-:W-:Y:S05]  /*6030*/  BSYNC.RECONVERGENT B1 ;  /* 0x0000000000017941 */ /* 0x000fea0003800200 */
.L_x_343:
        /* <DEDUP_REMOVED lines=21> */
.L_x_346:
[----:B------:R-:W-:Y:S05]  /*6190*/  BSYNC.RECONVERGENT B1 ;  /* 0x0000000000017941 */ /* 0x000fea0003800200 */
.L_x_345:
        /* <DEDUP_REMOVED lines=21> */
.L_x_348:
[----:B------:R-:W-:Y:S05]  /*62f0*/  BSYNC.RECONVERGENT B1 ;  /* 0x0000000000017941 */ /* 0x000fea0003800200 */
.L_x_347:
        /* <DEDUP_REMOVED lines=20> */
.L_x_268:
[----:B------:R-:W-:Y:S05]  /*6440*/  BSYNC.RECONVERGENT B0 ;  /* 0x0000000000007941 */ /* 0x000fea0003800200 */
.L_x_235:
[----:B------:R-:W-:Y:S05]  /*6450*/  @P1 EXIT ;  /* 0x000000000000194d */ /* 0x000fea0003800000 */
[----:B0123--:R-:W0:Y:S02]  /*6460*/  LDC.64 R2, c[0x0][0x390] ;  /* 0x0000e400ff027b82 */ /* 0x00fe240000000a00 */
[----:B0-----:R-:W-:Y:S04]  /*6470*/  STG.E.64 desc[UR8][R2.64], R12 ;  /* 0x0000000c02007986 */ /* 0x001fe8000c101b08 */
[----:B------:R-:W-:Y:S01]  /*6480*/  STG.E.64 desc[UR8][R2.64+0x8], R14 ;  /* 0x0000080e02007986 */ /* 0x000fe2000c101b08 */
[----:B------:R-:W-:Y:S05]  /*6490*/  EXIT ;  /* 0x000000000000794d */ /* 0x000fea0003800000 */
.L_x_349:
        /* <DEDUP_REMOVED lines=14> */
.L_x_816:


//--------------------- .text._ZN6thrust24THRUST_300001_SM_1000_NS8cuda_cub4core6detail13_kernel_agentINS1_8__reduce11ReduceAgentIPN4cuda3std3__45tupleIJdlEEESC_SB_iNS1_9__extrema9arg_max_fIdl10comparatorEEEEJSC_SC_iSG_EEEvDpT0_ --------------------------
	.section	.text._ZN6thrust24THRUST_300001_SM_1000_NS8cuda_cub4core6detail13_kernel_agentINS1_8__reduce11ReduceAgentIPN4cuda3std3__45tupleIJdlEEESC_SB_iNS1_9__extrema9arg_max_fIdl10comparatorEEEEJSC_SC_iSG_EEEvDpT0_,"ax",@progbits
	.align	128
        .global         _ZN6thrust24THRUST_300001_SM_1000_NS8cuda_cub4core6detail13_kernel_agentINS1_8__reduce11ReduceAgentIPN4cuda3std3__45tupleIJdlEEESC_SB_iNS1_9__extrema9arg_max_fIdl10comparatorEEEEJSC_SC_iSG_EEEvDpT0_
        .type           _ZN6thrust24THRUST_300001_SM_1000_NS8cuda_cub4core6detail13_kernel_agentINS1_8__reduce11ReduceAgentIPN4cuda3std3__45tupleIJdlEEESC_SB_iNS1_9__extrema9arg_max_fIdl10comparatorEEEEJSC_SC_iSG_EEEvDpT0_,@function
        .size           _ZN6thrust24THRUST_300001_SM_1000_NS8cuda_cub4core6detail13_kernel_agentINS1_8__reduce11ReduceAgentIPN4cuda3std3__45tupleIJdlEEESC_SB_iNS1_9__extrema9arg_max_fIdl10comparatorEEEEJSC_SC_iSG_EEEvDpT0_,(.L_x_817 - _ZN6thrust24THRUST_300001_SM_1000_NS8cuda_cub4core6detail13_kernel_agentINS1_8__reduce11ReduceAgentIPN4cuda3std3__45tupleIJdlEEESC_SB_iNS1_9__extrema9arg_max_fIdl10comparatorEEEEJSC_SC_iSG_EEEvDpT0_)
        .other          _ZN6thrust24THRUST_300001_SM_1000_NS8cuda_cub4core6detail13_kernel_agentINS1_8__reduce11ReduceAgentIPN4cuda3std3__45tupleIJdlEEESC_SB_iNS1_9__extrema9arg_max_fIdl10comparatorEEEEJSC_SC_iSG_EEEvDpT0_,@"STO_CUDA_ENTRY STV_DEFAULT"
_ZN6thrust24THRUST_300001_SM_1000_NS8cuda_cub4core6detail13_kernel_agentINS1_8__reduce11ReduceAgentIPN4cuda3std3__45tupleIJdlEEESC_SB_iNS1_9__extrema9arg_max_fIdl10comparatorEEEEJSC_SC_iSG_EEEvDpT0_:
.text._ZN6thrust24THRUST_300001_SM_1000_NS8cuda_cub4core6detail13_kernel_agentINS1_8__reduce11ReduceAgentIPN4cuda3std3__45tupleIJdlEEESC_SB_iNS1_9__extrema9arg_max_fIdl10comparatorEEEEJSC_SC_iSG_EEEvDpT0_:
        /* <DEDUP_REMOVED lines=21> */
.L_x_353:
[----:B0-----:R-:W-:Y:S05]  /*0150*/  BSYNC.RECONVERGENT B1 ;  /* 0x0000000000017941 */ /* 0x001fea0003800200 */
.L_x_352:
        /* <DEDUP_REMOVED lines=15> */
.L_x_360:
        /* <DEDUP_REMOVED lines=31> */
.L_x_359:
[----:B------:R-:W-:Y:S05]  /*0440*/  BSYNC.RECONVERGENT B3 ;  /* 0x0000000000037941 */ /* 0x000fea0003800200 */
.L_x_358:
[----:B------:R-:W-:Y:S02]  /*0450*/  IMAD.X R3, RZ, RZ, R3, P3 ;  /* 0x000000ffff037224 */ /* 0x000fe400018e0603 */
[----:B------:R-:W-:Y:S01]  /*0460*/  VIADD R19, R19, 0x100 ;  /* 0x0000010013137836 */ /* 0x000fe20000000000 */
[----:B------:R-:W-:Y:S06]  /*0470*/  @P2 BRA `(.L_x_360) ;  /* 0xfffffffc00742947 */ /* 0x000fec000383ffff */
.L_x_357:
[----:B------:R-:W-:Y:S05]  /*0480*/  BSYNC.RECONVERGENT B2 ;  /* 0x0000000000027941 */ /* 0x000fea0003800200 */
.L_x_356:
[----:B------:R-:W0:Y:S01]  /*0490*/  LDC.64 R8, c[0x0][0x380] ;  /* 0x0000e000ff087b82 */ /* 0x000e220000000a00 */
[----:B------:R-:W-:-:S13]  /*04a0*/  ISETP.GE.U32.AND P0, PT, R4, 0x300, PT ;  /* 0x000003000400780c */ /* 0x000fda0003f06070 */
[----:B------:R-:W-:Y:S05]  /*04b0*/  @!P0 BRA `(.L_x_355) ;  /* 0x0000000400908947 */ /* 0x000fea0003800000 */
.L_x_369:
        /* <DEDUP_REMOVED lines=13> */
[----:B------:R-:W-:Y:S01]  /*0590*/  IMAD.MOV.U32 R23, RZ, RZ, R12 ;  /* 0x000000ffff177224 */ /* 0x000fe200078e000c */
[----:B------:R-:W-:Y:S01]  /*05a0*/  MOV R25, R13 ;  /* 0x0000000d00197202 */ /* 0x000fe20000000f00 */
[----:B------:R-:W-:Y:S02]  /*05b0*/  IMAD.MOV.U32 R2, RZ, RZ, R14 ;  /* 0x000000ffff027224 */ /* 0x000fe400078e000e */
[----:B------:R-:W-:-:S09]  /*05c0*/  IMAD.MOV.U32 R3, RZ, RZ, R15 ;  /* 0x000000ffff037224 */ /* 0x000fd200078e000f */
        /* <DEDUP_REMOVED lines=9> */
.L_x_362:
[----:B------:R-:W-:Y:S05]  /*0660*/  BSYNC.RECONVERGENT B2 ;  /* 0x0000000000027941 */ /* 0x000fea0003800200 */
.L_x_361:
        /* <DEDUP_REMOVED lines=25> */
.L_x_364:
[----:B------:R-:W-:Y:S05]  /*0800*/  BSYNC.RECONVERGENT B2 ;  /* 0x0000000000027941 */ /* 0x000fea0003800200 */
.L_x_363:
        /* <DEDUP_REMOVED lines=21> */
.L_x_366:
[----:B------:R-:W-:Y:S05]  /*0960*/  BSYNC.RECONVERGENT B2 ;  /* 0x0000000000027941 */ /* 0x000fea0003800200 */
.L_x_365:
        /* <DEDUP_REMOVED lines=21> */
.L_x_368:
[----:B------:R-:W-:Y:S05]  /*0ac0*/  BSYNC.RECONVERGENT B2 ;  /* 0x0000000000027941 */ /* 0x000fea0003800200 */
.L_x_367:
[----:B------:R-:W-:-:S05]  /*0ad0*/  VIADD R19, R19, 0x400 ;  /* 0x0000040013137836 */ /* 0x000fca0000000000 */
[----:B------:R-:W-:-:S13]  /*0ae0*/  ISETP.GE.AND P0, PT, R19, UR5, PT ;  /* 0x0000000513007c0c */ /* 0x000fda000bf06270 */
[----:B------:R-:W-:Y:S05]  /*0af0*/  @!P0 BRA `(.L_x_369) ;  /* 0xfffffff800708947 */ /* 0x000fea000383ffff */
.L_x_355:
[----:B------:R-:W-:Y:S05]  /*0b00*/  BSYNC.RECONVERGENT B1 ;  /* 0x0000000000017941 */ /* 0x000fea0003800200 */
.L_x_354:
        /* <DEDUP_REMOVED lines=35> */
.L_x_372:
[----:B------:R-:W-:Y:S05]  /*0d40*/  BSYNC.RECONVERGENT B1 ;  /* 0x0000000000017941 */ /* 0x000fea0003800200 */
.L_x_371:
        /* <DEDUP_REMOVED lines=31> */
.L_x_374:
[----:B------:R-:W-:Y:S05]  /*0f40*/  BSYNC.RECONVERGENT B1 ;  /* 0x0000000000017941 */ /* 0x000fea0003800200 */
.L_x_373:
        /* <DEDUP_REMOVED lines=31> */
.L_x_376:
[----:B------:R-:W-:Y:S05]  /*1140*/  BSYNC.RECONVERGENT B1 ;  /* 0x0000000000017941 */ /* 0x000fea0003800200 */
.L_x_375:
        /* <DEDUP_REMOVED lines=31> */
.L_x_378:
[----:B------:R-:W-:Y:S05]  /*1340*/  BSYNC.RECONVERGENT B1 ;  /* 0x0000000000017941 */ /* 0x000fea0003800200 */
.L_x_377:
[----:B------:R-:W-:Y:S01]  /*1350*/  ISETP.GT.AND P0, PT, R9, 0xf, PT ;  /* 0x0000000f0900780c */ /* 0x000fe20003f04270 */
[----:B-1----:R1:W1:Y:S01]  /*1360*/  SHFL.DOWN PT, R6, R4, 0x10, 0x1f ;  /* 0x0a001f0004067f89 */ /* 0x00226200000e0000 */
[----:B------:R-:W-:Y:S01]  /*1370*/  BSSY.RECONVERGENT B1, `(.L_x_379) ;  /* 0x000001d000017945 */ /* 0x000fe20003800200 */
[----:B0-----:R-:W-:Y:S01]  /*1380*/  MOV R14, R8 ;  /* 0x00000008000e7202 */ /* 0x001fe20000000f00 */
[----:B----4-:R-:W-:Y:S01]  /*1390*/  IMAD.MOV.U32 R15, RZ, RZ, R10 ;  /* 0x000000ffff0f7224 */ /* 0x010fe200078e000a */
[----:B--2---:R0:W2:Y:S01]  /*13a0*/  SHFL.DOWN PT, R7, R5, 0x10, 0x1f ;  /* 0x0a001f0005077f89 */ /* 0x0040a200000e0000 */
[----:B------:R-:W-:Y:S02]  /*13b0*/  IMAD.MOV.U32 R2, RZ, RZ, R4 ;  /* 0x000000ffff027224 */ /* 0x000fe400078e0004 */
[----:B------:R-:W-:Y:S01]  /*13c0*/  IMAD.MOV.U32 R3, RZ, RZ, R5 ;  /* 0x000000ffff037224 */ /* 0x000fe200078e0005 */
[----:B------:R0:W4:Y:S04]  /*13d0*/  SHFL.DOWN PT, R11, R8, 0x10, 0x1f ;  /* 0x0a001f00080b7f89 */ /* 0x00012800000e0000 */
        /* <DEDUP_REMOVED lines=22> */
.L_x_380:
[----:B------:R-:W-:Y:S05]  /*1540*/  BSYNC.RECONVERGENT B1 ;  /* 0x0000000000017941 */ /* 0x000fea0003800200 */
.L_x_379:
        /* <DEDUP_REMOVED lines=11> */
.L_x_382:
[----:B------:R-:W-:Y:S05]  /*1600*/  BSYNC.RECONVERGENT B1 ;  /* 0x0000000000017941 */ /* 0x000fea0003800200 */
.L_x_381:
        /* <DEDUP_REMOVED lines=31> */
.L_x_385:
[----:B------:R-:W-:Y:S05]  /*1800*/  BSYNC.RECONVERGENT B1 ;  /* 0x0000000000017941 */ /* 0x000fea0003800200 */
.L_x_384:
        /* <DEDUP_REMOVED lines=10> */
[----:B------:R-:W-:Y:S01]  /*18b0*/  MOV R15, R26 ;  /* 0x0000001a000f7202 */ /* 0x000fe20000000f00 */
[----:B------:R-:W-:Y:S02]  /*18c0*/  IMAD.MOV.U32 R29, RZ, RZ, R27 ;  /* 0x000000ffff1d7224 */ /* 0x000fe400078e001b */
[----:B------:R-:W-:Y:S02]  /*18d0*/  IMAD.MOV.U32 R4, RZ, RZ, R24 ;  /* 0x000000ffff047224 */ /* 0x000fe400078e0018 */
[----:B------:R-:W-:-:S08]  /*18e0*/  IMAD.MOV.U32 R5, RZ, RZ, R25 ;  /* 0x000000ffff057224 */ /* 0x000fd000078e0019 */
        /* <DEDUP_REMOVED lines=9> */
.L_x_387:
[----:B------:R-:W-:Y:S05]  /*1980*/  BSYNC.RECONVERGENT B1 ;  /* 0x0000000000017941 */ /* 0x000fea0003800200 */
.L_x_386:
        /* <DEDUP_REMOVED lines=21> */
.L_x_389:
[----:B------:R-:W-:Y:S05]  /*1ae0*/  BSYNC.RECONVERGENT B1 ;  /* 0x0000000000017941 */ /* 0x000fea0003800200 */
.L_x_388:
        /* <DEDUP_REMOVED lines=23> */
.L_x_391:
[----:B------:R-:W-:Y:S05]  /*1c60*/  BSYNC.RECONVERGENT B1 ;  /* 0x0000000000017941 */ /* 0x000fea0003800200 */
.L_x_390:
        /* <DEDUP_REMOVED lines=21> */
.L_x_393:
[----:B------:R-:W-:Y:S05]  /*1dc0*/  BSYNC.RECONVERGENT B1 ;  /* 0x0000000000017941 */ /* 0x000fea0003800200 */
.L_x_392:
        /* <DEDUP_REMOVED lines=21> */
.L_x_395:
[----:B------:R-:W-:Y:S05]  /*1f20*/  BSYNC.RECONVERGENT B1 ;  /* 0x0000000000017941 */ /* 0x000fea0003800200 */
.L_x_394:
        /* <DEDUP_REMOVED lines=21> */
.L_x_370:
        /* <DEDUP_REMOVED lines=19> */
[----:B0-----:R-:W-:Y:S01]  /*21b0*/  MOV R16, R9 ;  /* 0x0000000900107202 */ /* 0x001fe20000000f00 */
[----:B--2---:R-:W-:Y:S02]  /*21c0*/  IMAD.MOV.U32 R18, RZ, RZ, R11 ;  /* 0x000000ffff127224 */ /* 0x004fe400078e000b */
[----:B------:R-:W-:Y:S02]  /*21d0*/  IMAD.MOV.U32 R2, RZ, RZ, R6 ;  /* 0x000000ffff027224 */ /* 0x000fe400078e0006 */
[----:B------:R-:W-:-:S08]  /*21e0*/  IMAD.MOV.U32 R3, RZ, RZ, R7 ;  /* 0x000000ffff037224 */ /* 0x000fd000078e0007 */
        /* <DEDUP_REMOVED lines=15> */
.L_x_397:
[----:B------:R-:W-:Y:S05]  /*22e0*/  BSYNC.RECONVERGENT B1 ;  /* 0x0000000000017941 */ /* 0x000fea0003800200 */
.L_x_396:
        /* <DEDUP_REMOVED lines=32> */
.L_x_399:
[----:B------:R-:W-:Y:S05]  /*24f0*/  BSYNC.RECONVERGENT B1 ;  /* 0x0000000000017941 */ /* 0x000fea0003800200 */
.L_x_398:
[----:B-1----:R-:W-:Y:S01]  /*2500*/  VIADD R2, R4, 0x4 ;  /* 0x0000000404027836 */ /* 0x002fe20000000000 */
[----:B---3--:R1:W3:Y:S01]  /*2510*/  SHFL.DOWN PT, R8, R6, 0x4, R5 ;  /* 0x0880000006087989 */ /* 0x0082e200000e0005 */
[----:B------:R-:W-:Y:S01]  /*2520*/  BSSY.RECONVERGENT B1, `(.L_x_400) ;  /* 0x000001e000017945 */ /* 0x000fe20003800200 */
[----:B------:R-:W-:Y:S01]  /*2530*/  IMAD.MOV.U32 R14, RZ, RZ, R10 ;  /* 0x000000ffff0e7224 */ /* 0x000fe200078e000a */
[----:B------:R-:W-:Y:S01]  /*2540*/  MOV R3, R7 ;  /* 0x0000000700037202 */ /* 0x000fe20000000f00 */
[----:B0-----:R1:W0:Y:S01]  /*2550*/  SHFL.DOWN PT, R9, R7, 0x4, R5 ;  /* 0x0880000007097989 */ /* 0x00122200000e0005 */
[----:B------:R-:W-:Y:S01]  /*2560*/  ISETP.GT.AND P0, PT, R2, R5, PT ;  /* 0x000000050200720c */ /* 0x000fe20003f04270 */
[----:B------:R-:W-:Y:S02]  /*2570*/  IMAD.MOV.U32 R16, RZ, RZ, R12 ;  /* 0x000000ffff107224 */ /* 0x000fe400078e000c */
[----:B--2---:R1:W2:Y:S01]  /*2580*/  SHFL.DOWN PT, R11, R10, 0x4, R5 ;  /* 0x088000000a0b7989 */ /* 0x0042a200000e0005 */
[----:B------:R-:W-:-:S03]  /*2590*/  IMAD.MOV.U32 R2, RZ, RZ, R6 ;  /* 0x000000ffff027224 */ /* 0x000fc600078e0006 */
[----:B----4-:R1:W4:Y:S06]  /*25a0*/  SHFL.DOWN PT, R13, R12, 0x4, R5 ;  /* 0x088000000c0d7989 */ /* 0x01032c00000e0005 */
        /* <DEDUP_REMOVED lines=21> */
.L_x_401:
[----:B------:R-:W-:Y:S05]  /*2700*/  BSYNC.RECONVERGENT B1 ;  /* 0x0000000000017941 */ /* 0x000fea0003800200 */
.L_x_400:
        /* <DEDUP_REMOVED lines=32> */
.L_x_403:
[----:B------:R-:W-:Y:S05]  /*2910*/  BSYNC.RECONVERGENT B1 ;  /* 0x0000000000017941 */ /* 0x000fea0003800200 */
.L_x_402:
[----:B-1----:R-:W-:Y:S01]  /*2920*/  VIADD R2, R4, 0x10 ;  /* 0x0000001004027836 */ /* 0x002fe20000000000 */
[----:B---3--:R1:W3:Y:S01]  /*2930*/  SHFL.DOWN PT, R8, R6, 0x10, R5 ;  /* 0x0a00000006087989 */ /* 0x0082e200000e0005 */
[----:B------:R-:W-:Y:S01]  /*2940*/  BSSY.RECONVERGENT B1, `(.L_x_404) ;  /* 0x000001e000017945 */ /* 0x000fe20003800200 */
[----:B------:R-:W-:Y:S02]  /*2950*/  IMAD.MOV.U32 R14, RZ, RZ, R10 ;  /* 0x000000ffff0e7224 */ /* 0x000fe400078e000a */
[----:B------:R-:W-:Y:S01]  /*2960*/  ISETP.GT.AND P0, PT, R2, R5, PT ;  /* 0x000000050200720c */ /* 0x000fe20003f04270 */
[----:B0-----:R1:W0:Y:S01]  /*2970*/  SHFL.DOWN PT, R9, R7, 0x10, R5 ;  /* 0x0a00000007097989 */ /* 0x00122200000e0005 */
[----:B------:R-:W-:Y:S01]  /*2980*/  IMAD.MOV.U32 R15, RZ, RZ, R12 ;  /* 0x000000ffff0f7224 */ /* 0x000fe200078e000c */
[----:B------:R-:W-:Y:S01]  /*2990*/  MOV R2, R6 ;  /* 0x0000000600027202 */ /* 0x000fe20000000f00 */
[----:B------:R-:W-:Y:S01]  /*29a0*/  IMAD.MOV.U32 R3, RZ, RZ, R7 ;  /* 0x000000ffff037224 */ /* 0x000fe200078e0007 */
[----:B--2---:R1:W2:Y:S04]  /*29b0*/  SHFL.DOWN PT, R11, R10, 0x10, R5 ;  /* 0x0a0000000a0b7989 */ /* 0x0042a800000e0005 */
        /* <DEDUP_REMOVED lines=22> */
.L_x_405:
[----:B------:R-:W-:Y:S05]  /*2b20*/  BSYNC.RECONVERGENT B1 ;  /* 0x0000000000017941 */ /* 0x000fea0003800200 */
.L_x_404:
        /* <DEDUP_REMOVED lines=11> */
.L_x_407:
[----:B------:R-:W-:Y:S05]  /*2be0*/  BSYNC.RECONVERGENT B1 ;  /* 0x0000000000017941 */ /* 0x000fea0003800200 */
.L_x_406:
        /* <DEDUP_REMOVED lines=35> */
.L_x_409:
[----:B------:R-:W-:Y:S05]  /*2e20*/  BSYNC.RECONVERGENT B1 ;  /* 0x0000000000017941 */ /* 0x000fea0003800200 */
.L_x_408:
[----:B------:R-:W-:Y:S01]  /*2e30*/  UISETP.GE.AND UP0, UPT, UR8, 0x41, UPT ;  /* 0x000000410800788c */ /* 0x000fe2000bf06270 */
[----:B0-----:R-:W-:Y:S01]  /*2e40*/  IMAD.MOV.U32 R9, RZ, RZ, R11 ;  /* 0x000000ffff097224 */ /* 0x001fe200078e000b */
[----:B------:R-:W-:Y:S01]  /*2e50*/  MOV R2, R4 ;  /* 0x0000000400027202 */ /* 0x000fe20000000f00 */
[----:B------:R-:W-:Y:S02]  /*2e60*/  IMAD.MOV.U32 R0, RZ, RZ, R8 ;  /* 0x000000ffff007224 */ /* 0x000fe400078e0008 */
[----:B------:R-:W-:-:S04]  /*2e70*/  IMAD.MOV.U32 R3, RZ, RZ, R5 ;  /* 0x000000ffff037224 */ /* 0x000fc800078e0005 */
        /* <DEDUP_REMOVED lines=27> */
.L_x_411:
[----:B------:R-:W-:Y:S05]  /*3030*/  BSYNC.RECONVERGENT B1 ;  /* 0x0000000000017941 */ /* 0x000fea0003800200 */
.L_x_410:
        /* <DEDUP_REMOVED lines=32> */
.L_x_413:
[----:B------:R-:W-:Y:S05]  /*3240*/  BSYNC.RECONVERGENT B1 ;  /* 0x0000000000017941 */ /* 0x000fea0003800200 */
.L_x_412:
[----:B------:R-:W-:Y:S01]  /*3250*/  UISETP.GE.AND UP0, UPT, UR8, 0x81, UPT ;  /* 0x000000810800788c */ /* 0x000fe2000bf06270 */
[----:B------:R-:W-:Y:S01]  /*3260*/  IMAD.MOV.U32 R9, RZ, RZ, R11 ;  /* 0x000000ffff097224 */ /* 0x000fe200078e000b */
        /* <DEDUP_REMOVED lines=30> */
.L_x_415:
[----:B------:R-:W-:Y:S05]  /*3450*/  BSYNC.RECONVERGENT B1 ;  /* 0x0000000000017941 */ /* 0x000fea0003800200 */
.L_x_414:
        /* <DEDUP_REMOVED lines=32> */
.L_x_417:
[----:B------:R-:W-:Y:S05]  /*3660*/  BSYNC.RECONVERGENT B1 ;  /* 0x0000000000017941 */ /* 0x000fea0003800200 */
.L_x_416:
        /* <DEDUP_REMOVED lines=13> */
[----:B------:R-:W-:Y:S01]  /*3740*/  MOV R6, R2 ;  /* 0x0000000200067202 */ /* 0x000fe20000000f00 */
[----:B------:R-:W-:Y:S02]  /*3750*/  IMAD.MOV.U32 R7, RZ, RZ, R3 ;  /* 0x000000ffff077224 */ /* 0x000fe400078e0003 */
[----:B-1----:R-:W-:Y:S02]  /*3760*/  IMAD.MOV.U32 R9, RZ, RZ, R12 ;  /* 0x000000ffff097224 */ /* 0x002fe400078e000c */
        /* <DEDUP_REMOVED lines=16> */
.L_x_419:
[----:B------:R-:W-:Y:S05]  /*3870*/  BSYNC.RECONVERGENT B1 ;  /* 0x0000000000017941 */ /* 0x000fea0003800200 */
.L_x_418:
        /* <DEDUP_REMOVED lines=32> */
.L_x_351:
        /* <DEDUP_REMOVED lines=34> */
[----:B------:R-:W-:-:S04]  /*3ca0*/  IMAD.MOV.U32 R15, RZ, RZ, 0x500 ;  /* 0x00000500ff0f7424 */ /* 0x000fc800078e00ff */
        /* <DEDUP_REMOVED lines=8> */
[----:B------:R-:W-:Y:S02]  /*3d30*/  @P2 MOV R9, R13 ;  /* 0x0000000d00092202 */ /* 0x000fe40000000f00 */
[----:B------:R-:W-:-:S04]  /*3d40*/  @P2 SEL R7, R11, R7, P0 ;  /* 0x000000070b072207 */ /* 0x000fc80000000000 */
        /* <DEDUP_REMOVED lines=10> */
[----:B------:R-:W-:Y:S06]  /*3df0*/  BRA.U !UP0, `(.L_x_420) ;  /* 0x0000000508287547 */ /* 0x000fec000b800000 */
[----:B------:R-:W-:Y:S01]  /*3e00*/  IMAD.MOV.U32 R25, RZ, RZ, R2 ;  /* 0x000000ffff197224 */ /* 0x000fe200078e0002 */
[----:B------:R-:W0:Y:S01]  /*3e10*/  LDCU UR4, c[0x0][0x390] ;  /* 0x00007200ff0477ac */ /* 0x000e220008000800 */
[----:B------:R-:W-:Y:S02]  /*3e20*/  IMAD.MOV.U32 R24, RZ, RZ, R3 ;  /* 0x000000ffff187224 */ /* 0x000fe400078e0003 */
[----:B------:R-:W-:-:S07]  /*3e30*/  IMAD.MOV.U32 R27, RZ, RZ, 0x500 ;  /* 0x00000500ff1b7424 */ /* 0x000fce00078e00ff */
.L_x_421:
[----:B------:R-:W1:Y:S01]  /*3e40*/  LDC.64 R22, c[0x0][0x380] ;  /* 0x0000e000ff167b82 */ /* 0x000e620000000a00 */
[----:B------:R-:W-:-:S04]  /*3e50*/  IMAD.IADD R3, R0, 0x1, R27 ;  /* 0x0000000100037824 */ /* 0x000fc800078e021b */
[----:B-1----:R-:W-:-:S05]  /*3e60*/  IMAD.WIDE.U32 R22, R3, 0x10, R22 ;  /* 0x0000001003167825 */ /* 0x002fca00078e0016 */
        /* <DEDUP_REMOVED lines=14> */
[----:B------:R-:W-:Y:S02]  /*3f50*/  @P2 FSEL R29, R5, R21, P0 ;  /* 0x00000015051d2208 */ /* 0x000fe40000000000 */
[----:B------:R-:W2:Y:S01]  /*3f60*/  LDG.E.64.CONSTANT R4, desc[UR6][R22.64+0x4000] ;  /* 0x0040000616047981 */ /* 0x000ea2000c1e9b00 */
[----:B------:R-:W-:Y:S02]  /*3f70*/  @P2 IMAD.MOV.U32 R20, RZ, RZ, R26 ;  /* 0x000000ffff142224 */ /* 0x000fe400078e001a */
[----:B------:R-:W-:-:S06]  /*3f80*/  @P2 IMAD.MOV.U32 R21, RZ, RZ, R29 ;  /* 0x000000ffff152224 */ /* 0x000fcc00078e001d */
        /* <DEDUP_REMOVED lines=32> */
[----:B------:R-:W-:-:S05]  /*4190*/  VIADD R7, R27, 0xa00 ;  /* 0x00000a001b077836 */ /* 0x000fca0000000000 */
[----:B0-----:R-:W-:Y:S01]  /*41a0*/  ISETP.GT.AND P1, PT, R7, UR4, PT ;  /* 0x0000000407007c0c */ /* 0x001fe2000bf24270 */
[----:B------:R-:W-:-:S04]  /*41b0*/  VIADD R15, R27, 0x500 ;  /* 0x000005001b0f7836 */ /* 0x000fc80000000000 */
[----:B------:R-:W-:Y:S01]  /*41c0*/  IMAD.MOV.U32 R27, RZ, RZ, R15 ;  /* 0x000000ffff1b7224 */ /* 0x000fe200078e000f */
        /* <DEDUP_REMOVED lines=11> */
[----:B------:R-:W-:Y:S01]  /*4280*/  IMAD.MOV.U32 R24, RZ, RZ, R3 ;  /* 0x000000ffff187224 */ /* 0x000fe200078e0003 */
[----:B------:R-:W-:Y:S06]  /*4290*/  @!P1 BRA `(.L_x_421) ;  /* 0xfffffff800e89947 */ /* 0x000fec000383ffff */
.L_x_420:
[----:B------:R-:W-:-:S13]  /*42a0*/  ISETP.GE.AND P0, PT, R15, UR4, PT ;  /* 0x000000040f007c0c */ /* 0x000fda000bf06270 */
        /* <DEDUP_REMOVED lines=12> */
[----:B------:R-:W0:Y:S01]  /*4370*/  LDC.64 R6, c[0x0][0x380] ;  /* 0x0000e000ff067b82 */ /* 0x000e220000000a00 */
[----:B------:R-:W-:Y:S01]  /*4380*/  LEA.HI R8, R20, 0x1, RZ, 0x18 ;  /* 0x0000000114087811 */ /* 0x000fe200078fc0ff */
[----:B------:R-:W-:Y:S01]  /*4390*/  IMAD.IADD R21, R0, 0x1, R15 ;  /* 0x0000000100157824 */ /* 0x000fe200078e020f */
[----:B------:R-:W-:Y:S02]  /*43a0*/  MOV R12, R0 ;  /* 0x00000000000c7202 */ /* 0x000fe40000000f00 */
[----:B------:R-:W-:-:S05]  /*43b0*/  LOP3.LUT R8, R8, 0x3, RZ, 0xc0, !PT ;  /* 0x0000000308087812 */ /* 0x000fca00078ec0ff */
[----:B------:R-:W-:-:S07]  /*43c0*/  IMAD.MOV R14, RZ, RZ, -R8 ;  /* 0x000000ffff0e7224 */ /* 0x000fce00078e0a08 */
.L_x_428:
[----:B0-----:R-:W-:-:S05]  /*43d0*/  IMAD.WIDE.U32 R18, R21, 0x10, R6 ;  /* 0x0000001015127825 */ /* 0x001fca00078e0006 */
[----:B------:R-:W2:Y:S04]  /*43e0*/  LDG.E.64.CONSTANT R8, desc[UR6][R18.64] ;  /* 0x0000000612087981 */ /* 0x000ea8000c1e9b00 */
[----:B------:R-:W3:Y:S01]  /*43f0*/  LDG.E.64.CONSTANT R10, desc[UR6][R18.64+0x8] ;  /* 0x00000806120a7981 */ /* 0x000ee2000c1e9b00 */
[----:B------:R-:W-:Y:S01]  /*4400*/  VIADD R14, R14, 0x1 ;  /* 0x000000010e0e7836 */ /* 0x000fe20000000000 */
[----:B------:R-:W-:Y:S01]  /*4410*/  BSSY.RECONVERGENT B3, `(.L_x_426) ;  /* 0x000001a000037945 */ /* 0x000fe20003800200 */
[----:B------:R-:W-:Y:S02]  /*4420*/  IMAD.MOV.U32 R23, RZ, RZ, R2 ;  /* 0x000000ffff177224 */ /* 0x000fe400078e0002 */
        /* <DEDUP_REMOVED lines=24> */
.L_x_427:
[----:B------:R-:W-:Y:S05]  /*45b0*/  BSYNC.RECONVERGENT B3 ;  /* 0x0000000000037941 */ /* 0x000fea0003800200 */
.L_x_426:
[----:B------:R-:W-:Y:S02]  /*45c0*/  VIADD R12, R12, 0x100 ;  /* 0x000001000c0c7836 */ /* 0x000fe40000000000 */
[----:B------:R-:W-:Y:S01]  /*45d0*/  VIADD R21, R21, 0x100 ;  /* 0x0000010015157836 */ /* 0x000fe20000000000 */
[----:B------:R-:W-:Y:S06]  /*45e0*/  @P2 BRA `(.L_x_428) ;  /* 0xfffffffc00782947 */ /* 0x000fec000383ffff */
.L_x_425:
[----:B------:R-:W-:Y:S05]  /*45f0*/  BSYNC.RECONVERGENT B2 ;  /* 0x0000000000027941 */ /* 0x000fea0003800200 */
.L_x_424:
[----:B------:R-:W-:-:S13]  /*4600*/  ISETP.GE.U32.AND P0, PT, R20, 0x300, PT ;  /* 0x000003001400780c */ /* 0x000fda0003f06070 */
[----:B------:R-:W-:Y:S05]  /*4610*/  @!P0 BRA `(.L_x_423) ;  /* 0x0000000400c88947 */ /* 0x000fea0003800000 */
[----:B------:R-:W0:Y:S01]  /*4620*/  LDCU.64 UR8, c[0x0][0x380] ;  /* 0x00007000ff0877ac */ /* 0x000e220008000a00 */
[----:B------:R-:W1:Y:S01]  /*4630*/  LDC.64 R10, c[0x0][0x380] ;  /* 0x0000e000ff0a7b82 */ /* 0x000e620000000a00 */
[C---:B------:R-:W-:Y:S01]  /*4640*/  IADD3 R17, P0, PT, R12.reuse, R15, RZ ;  /* 0x0000000f0c117210 */ /* 0x040fe20007f1e0ff */
[----:B------:R-:W-:-:S04]  /*4650*/  IMAD.IADD R15, R12, 0x1, R15 ;  /* 0x000000010c0f7824 */ /* 0x000fc800078e020f */
[----:B------:R-:W-:Y:S01]  /*4660*/  IMAD.X R6, RZ, RZ, RZ, P0 ;  /* 0x000000ffff067224 */ /* 0x000fe200000e06ff */
[----:B0-----:R-:W-:-:S04]  /*4670*/  LEA R14, P1, R17, UR8, 0x4 ;  /* 0x00000008110e7c11 */ /* 0x001fc8000f8220ff */
[----:B------:R-:W-:Y:S02]  /*4680*/  IADD3 R14, P0, PT, R14, 0x3008, RZ ;  /* 0x000030080e0e7810 */ /* 0x000fe40007f1e0ff */
[----:B------:R-:W-:-:S05]  /*4690*/  LEA.HI.X R17, R17, UR9, R6, 0x4, P1 ;  /* 0x0000000911117c11 */ /* 0x000fca00088f2406 */
[----:B------:R-:W-:-:S07]  /*46a0*/  IMAD.X R17, RZ, RZ, R17, P0 ;  /* 0x000000ffff117224 */ /* 0x000fce00000e0611 */
.L_x_437:
[----:B-1----:R-:W-:-:S05]  /*46b0*/  IMAD.WIDE.U32 R8, R15, 0x10, R10 ;  /* 0x000000100f087825 */ /* 0x002fca00078e000a */
[----:B------:R-:W2:Y:S04]  /*46c0*/  LDG.E.64.CONSTANT R22, desc[UR6][R8.64] ;  /* 0x0000000608167981 */ /* 0x000ea8000c1e9b00 */
[----:B------:R0:W3:Y:S02]  /*46d0*/  LDG.E.64.CONSTANT R6, desc[UR6][R8.64+0x8] ;  /* 0x0000080608067981 */ /* 0x0000e4000c1e9b00 */
[----:B0-----:R-:W-:Y:S02]  /*46e0*/  IMAD.MOV.U32 R8, RZ, RZ, R14 ;  /* 0x000000ffff087224 */ /* 0x001fe400078e000e */
[----:B------:R-:W-:-:S05]  /*46f0*/  IMAD.MOV.U32 R9, RZ, RZ, R17 ;  /* 0x000000ffff097224 */ /* 0x000fca00078e0011 */
[----:B------:R0:W5:Y:S04]  /*4700*/  LDG.E.64.CONSTANT R20, desc[UR6][R8.64+-0x2008] ;  /* 0xffdff80608147981 */ /* 0x000168000c1e9b00 */
[----:B------:R0:W5:Y:S01]  /*4710*/  LDG.E.64.CONSTANT R18, desc[UR6][R8.64+-0x2000] ;  /* 0xffe0000608127981 */ /* 0x000162000c1e9b00 */
[----:B------:R-:W-:Y:S01]  /*4720*/  BSSY.RECONVERGENT B2, `(.L_x_429) ;  /* 0x0000015000027945 */ /* 0x000fe20003800200 */
[----:B--2---:R-:W-:Y:S01]  /*4730*/  DSETP.GEU.AND P0, PT, |R4|, |R22|, PT ;  /* 0x400000160400722a */ /* 0x004fe20003f0e200 */
[----:B------:R-:W-:Y:S02]  /*4740*/  IMAD.MOV.U32 R16, RZ, RZ, R22 ;  /* 0x000000ffff107224 */ /* 0x000fe400078e0016 */
[----:B------:R-:W-:Y:S01]  /*4750*/  IMAD.MOV.U32 R17, RZ, RZ, R23 ;  /* 0x000000ffff117224 */ /* 0x000fe200078e0017 */
[----:B---3--:R-:W-:Y:S01]  /*4760*/  MOV R29, R7 ;  /* 0x00000007001d7202 */ /* 0x008fe20000000f00 */
[----:B------:R-:W-:-:S09]  /*4770*/  IMAD.MOV.U32 R27, RZ, RZ, R6 ;  /* 0x000000ffff1b7224 */ /* 0x000fd200078e0006 */
        /* <DEDUP_REMOVED lines=15> */
.L_x_430:
[----:B------:R-:W-:Y:S05]  /*4870*/  BSYNC.RECONVERGENT B2 ;  /* 0x0000000000027941 */ /* 0x000fea0003800200 */
.L_x_429:
[----:B------:R0:W5:Y:S04]  /*4880*/  LDG.E.64.CONSTANT R6, desc[UR6][R8.64+-0x1008] ;  /* 0xffeff80608067981 */ /* 0x000168000c1e9b00 */
[----:B------:R0:W5:Y:S02]  /*4890*/  LDG.E.64.CONSTANT R4, desc[UR6][R8.64+-0x1000] ;  /* 0xfff0000608047981 */ /* 0x000164000c1e9b00 */
[----:B-----5:R-:W-:Y:S01]  /*48a0*/  DSETP.GEU.AND P0, PT, |R16|, |R20|, PT ;  /* 0x400000141000722a */ /* 0x020fe20003f0e200 */
[----:B------:R-:W-:Y:S01]  /*48b0*/  BSSY.RECONVERGENT B2, `(.L_x_431) ;  /* 0x0000014000027945 */ /* 0x000fe20003800200 */
[----:B------:R-:W-:Y:S02]  /*48c0*/  IMAD.MOV.U32 R2, RZ, RZ, R20 ;  /* 0x000000ffff027224 */ /* 0x000fe400078e0014 */
[----:B------:R-:W-:-:S02]  /*48d0*/  IMAD.MOV.U32 R3, RZ, RZ, R21 ;  /* 0x000000ffff037224 */ /* 0x000fc400078e0015 */
        /* <DEDUP_REMOVED lines=17> */
.L_x_432:
[----:B------:R-:W-:Y:S05]  /*49f0*/  BSYNC.RECONVERGENT B2 ;  /* 0x0000000000027941 */ /* 0x000fea0003800200 */
.L_x_431:
[----:B------:R0:W5:Y:S04]  /*4a00*/  LDG.E.64.CONSTANT R16, desc[UR6][R8.64+-0x8] ;  /* 0xfffff80608107981 */ /* 0x000168000c1e9b00 */
[----:B------:R0:W5:Y:S01]  /*4a10*/  LDG.E.64.CONSTANT R18, desc[UR6][R8.64] ;  /* 0x0000000608127981 */ /* 0x000162000c1e9b00 */
[----:B------:R-:W-:Y:S01]  /*4a20*/  DSETP.GEU.AND P0, PT, |R2|, |R6|, PT ;  /* 0x400000060200722a */ /* 0x000fe20003f0e200 */
[----:B------:R-:W-:Y:S01]  /*4a30*/  BSSY.RECONVERGENT B2, `(.L_x_433) ;  /* 0x0000014000027945 */ /* 0x000fe20003800200 */
[----:B------:R-:W-:Y:S02]  /*4a40*/  IMAD.MOV.U32 R20, RZ, RZ, R6 ;  /* 0x000000ffff147224 */ /* 0x000fe400078e0006 */
[----:B------:R-:W-:Y:S02]  /*4a50*/  IMAD.MOV.U32 R21, RZ, RZ, R7 ;  /* 0x000000ffff157224 */ /* 0x000fe400078e0007 */
[----:B------:R-:W-:-:S02]  /*4a60*/  IMAD.MOV.U32 R29, RZ, RZ, R4 ;  /* 0x000000ffff1d7224 */ /* 0x000fc400078e0004 */
        /* <DEDUP_REMOVED lines=16> */
.L_x_434:
[----:B------:R-:W-:Y:S05]  /*4b70*/  BSYNC.RECONVERGENT B2 ;  /* 0x0000000000027941 */ /* 0x000fea0003800200 */
.L_x_433:
[----:B-----5:R-:W-:Y:S01]  /*4b80*/  DSETP.GEU.AND P0, PT, |R20|, |R16|, PT ;  /* 0x400000101400722a */ /* 0x020fe20003f0e200 */
[----:B------:R-:W-:Y:S01]  /*4b90*/  BSSY.RECONVERGENT B2, `(.L_x_435) ;  /* 0x0000014000027945 */ /* 0x000fe20003800200 */
[----:B------:R-:W-:Y:S02]  /*4ba0*/  IMAD.MOV.U32 R4, RZ, RZ, R16 ;  /* 0x000000ffff047224 */ /* 0x000fe400078e0010 */
[----:B------:R-:W-:Y:S02]  /*4bb0*/  IMAD.MOV.U32 R5, RZ, RZ, R17 ;  /* 0x000000ffff057224 */ /* 0x000fe400078e0011 */
[----:B------:R-:W-:Y:S02]  /*4bc0*/  IMAD.MOV.U32 R2, RZ, RZ, R18 ;  /* 0x000000ffff027224 */ /* 0x000fe400078e0012 */
[----:B------:R-:W-:-:S06]  /*4bd0*/  IMAD.MOV.U32 R3, RZ, RZ, R19 ;  /* 0x000000ffff037224 */ /* 0x000fcc00078e0013 */
        /* <DEDUP_REMOVED lines=15> */
.L_x_436:
[----:B------:R-:W-:Y:S05]  /*4cd0*/  BSYNC.RECONVERGENT B2 ;  /* 0x0000000000027941 */ /* 0x000fea0003800200 */
.L_x_435:
[----:B------:R-:W-:Y:S01]  /*4ce0*/  VIADD R12, R12, 0x400 ;  /* 0x000004000c0c7836 */ /* 0x000fe20000000000 */
[----:B------:R-:W-:Y:S01]  /*4cf0*/  IADD3 R14, P1, PT, R8, 0x4000, RZ ;  /* 0x00004000080e7810 */ /* 0x000fe20007f3e0ff */
[----:B------:R-:W-:-:S03]  /*4d00*/  VIADD R15, R15, 0x400 ;  /* 0x000004000f0f7836 */ /* 0x000fc60000000000 */
[----:B------:R-:W-:Y:S01]  /*4d10*/  ISETP.GE.AND P0, PT, R12, R13, PT ;  /* 0x0000000d0c00720c */ /* 0x000fe20003f06270 */
[----:B------:R-:W-:-:S12]  /*4d20*/  IMAD.X R17, RZ, RZ, R9, P1 ;  /* 0x000000ffff117224 */ /* 0x000fd800008e0609 */
[----:B------:R-:W-:Y:S05]  /*4d30*/  @!P0 BRA `(.L_x_437) ;  /* 0xfffffff8005c8947 */ /* 0x000fea000383ffff */
.L_x_423:
[----:B------:R-:W-:Y:S05]  /*4d40*/  BSYNC.RECONVERGENT B1 ;  /* 0x0000000000017941 */ /* 0x000fea0003800200 */
.L_x_422:
        /* <DEDUP_REMOVED lines=32> */
.L_x_439:
[----:B------:R-:W-:Y:S05]  /*4f50*/  BSYNC.RECONVERGENT B1 ;  /* 0x0000000000017941 */ /* 0x000fea0003800200 */
.L_x_438:
        /* <DEDUP_REMOVED lines=12> */
[----:B---3--:R-:W-:Y:S01]  /*5020*/  IMAD.MOV.U32 R8, RZ, RZ, R14 ;  /* 0x000000ffff087224 */ /* 0x008fe200078e000e */
[----:B------:R-:W-:Y:S01]  /*5030*/  MOV R2, R4 ;  /* 0x0000000400027202 */ /* 0x000fe20000000f00 */
[----:B----4-:R-:W-:Y:S02]  /*5040*/  IMAD.MOV.U32 R9, RZ, RZ, R13 ;  /* 0x000000ffff097224 */ /* 0x010fe400078e000d */
        /* <DEDUP_REMOVED lines=16> */
.L_x_441:
[----:B------:R-:W-:Y:S05]  /*5150*/  BSYNC.RECONVERGENT B1 ;  /* 0x0000000000017941 */ /* 0x000fea0003800200 */
.L_x_440:
[----:B------:R-:W-:Y:S01]  /*5160*/  ISETP.GT.AND P0, PT, R10, 0x1b, PT ;  /* 0x0000001b0a00780c */ /* 0x000fe20003f04270 */
[----:B0-----:R0:W0:Y:S01]  /*5170*/  SHFL.DOWN PT, R6, R2, 0x4, 0x1f ;  /* 0x08801f0002067f89 */ /* 0x00102200000e0000 */
[----:B------:R-:W-:Y:S01]  /*5180*/  BSSY.RECONVERGENT B1, `(.L_x_442) ;  /* 0x000001d000017945 */ /* 0x000fe20003800200 */
[----:B------:R-:W-:Y:S02]  /*5190*/  IMAD.MOV.U32 R11, RZ, RZ, R8 ;  /* 0x000000ffff0b7224 */ /* 0x000fe400078e0008 */
[----:B------:R0:W0:Y:S01]  /*51a0*/  SHFL.DOWN PT, R7, R3, 0x4, 0x1f ;  /* 0x08801f0003077f89 */ /* 0x00002200000e0000 */
[----:B------:R-:W-:Y:S02]  /*51b0*/  IMAD.MOV.U32 R12, RZ, RZ, R9 ;  /* 0x000000ffff0c7224 */ /* 0x000fe400078e0009 */
[----:B-1----:R-:W-:Y:S01]  /*51c0*/  IMAD.MOV.U32 R4, RZ, RZ, R2 ;  /* 0x000000ffff047224 */ /* 0x002fe200078e0002 */
[----:B----4-:R1:W4:Y:S01]  /*51d0*/  SHFL.DOWN PT, R13, R8, 0x4, 0x1f ;  /* 0x08801f00080d7f89 */ /* 0x01032200000e0000 */
[----:B--2---:R-:W-:-:S03]  /*51e0*/  IMAD.MOV.U32 R5, RZ, RZ, R3 ;  /* 0x000000ffff057224 */ /* 0x004fc600078e0003 */
[----:B---3--:R1:W2:Y:S01]  /*51f0*/  SHFL.DOWN PT, R14, R9, 0x4, 0x1f ;  /* 0x08801f00090e7f89 */ /* 0x0082a200000e0000 */
[----:B------:R-:W-:Y:S05]  /*5200*/  @P0 BRA `(.L_x_443) ;  /* 0x0000000000500947 */ /* 0x000fea0003800000 */
[----:B0-----:R-:W-:Y:S01]  /*5210*/  DSETP.GEU.AND P0, PT, |R2|, |R6|, PT ;  /* 0x400000060200722a */ /* 0x001fe20003f0e200 */
[----:B----4-:R-:W-:Y:S02]  /*5220*/  IMAD.MOV.U32 R11, RZ, RZ, R13 ;  /* 0x000000ffff0b7224 */ /* 0x010fe400078e000d */
        /* <DEDUP_REMOVED lines=18> */
.L_x_443:
[----:B------:R-:W-:Y:S05]  /*5350*/  BSYNC.RECONVERGENT B1 ;  /* 0x0000000000017941 */ /* 0x000fea0003800200 */
.L_x_442:
[----:B------:R-:W-:Y:S01]  /*5360*/  ISETP.GT.AND P0, PT, R10, 0x17, PT ;  /* 0x000000170a00780c */ /* 0x000fe20003f04270 */
[----:B0-----:R0:W3:Y:S01]  /*5370*/  SHFL.DOWN PT, R2, R4, 0x8, 0x1f ;  /* 0x09001f0004027f89 */ /* 0x0010e200000e0000 */
[----:B------:R-:W-:Y:S01]  /*5380*/  BSSY.RECONVERGENT B1, `(.L_x_444) ;  /* 0x000001d000017945 */ /* 0x000fe20003800200 */
[----:B-1----:R-:W-:Y:S02]  /*5390*/  IMAD.MOV.U32 R8, RZ, RZ, R11 ;  /* 0x000000ffff087224 */ /* 0x002fe400078e000b */
[----:B------:R0:W1:Y:S01]  /*53a0*/  SHFL.DOWN PT, R3, R5, 0x8, 0x1f ;  /* 0x09001f0005037f89 */ /* 0x00006200000e0000 */
[----:B------:R-:W-:Y:S02]  /*53b0*/  IMAD.MOV.U32 R9, RZ, RZ, R12 ;  /* 0x000000ffff097224 */ /* 0x000fe400078e000c */
[----:B------:R-:W-:Y:S01]  /*53c0*/  IMAD.MOV.U32 R6, RZ, RZ, R4 ;  /* 0x000000ffff067224 */ /* 0x000fe200078e0004 */
[----:B--2---:R0:W2:Y:S01]  /*53d0*/  SHFL.DOWN PT, R14, R11, 0x8, 0x1f ;  /* 0x09001f000b0e7f89 */ /* 0x0040a200000e0000 */
[----:B------:R-:W-:-:S03]  /*53e0*/  IMAD.MOV.U32 R7, RZ, RZ, R5 ;  /* 0x000000ffff077224 */ /* 0x000fc600078e0005 */
[----:B----4-:R0:W4:Y:S01]  /*53f0*/  SHFL.DOWN PT, R13, R12, 0x8, 0x1f ;  /* 0x09001f000c0d7f89 */ /* 0x01012200000e0000 */
[----:B------:R-:W-:Y:S05]  /*5400*/  @P0 BRA `(.L_x_445) ;  /* 0x0000000000500947 */ /* 0x000fea0003800000 */
[----:B-1-3--:R-:W-:Y:S01]  /*5410*/  DSETP.GEU.AND P0, PT, |R4|, |R2|, PT ;  /* 0x400000020400722a */ /* 0x00afe20003f0e200 */
[----:B--2---:R-:W-:Y:S01]  /*5420*/  IMAD.MOV.U32 R8, RZ, RZ, R14 ;  /* 0x000000ffff087224 */ /* 0x004fe200078e000e */
        /* <DEDUP_REMOVED lines=18> */
.L_x_445:
[----:B------:R-:W-:Y:S05]  /*5550*/  BSYNC.RECONVERGENT B1 ;  /* 0x0000000000017941 */ /* 0x000fea0003800200 */
.L_x_444:
[----:B------:R-:W-:Y:S01]  /*5560*/  ISETP.GT.AND P0, PT, R10, 0xf, PT ;  /* 0x0000000f0a00780c */ /* 0x000fe20003f04270 */
[----:B0-----:R0:W0:Y:S01]  /*5570*/  SHFL.DOWN PT, R4, R6, 0x10, 0x1f ;  /* 0x0a001f0006047f89 */ /* 0x00102200000e0000 */
[----:B------:R-:W-:Y:S01]  /*5580*/  BSSY.RECONVERGENT B1, `(.L_x_446) ;  /* 0x000001d000017945 */ /* 0x000fe20003800200 */
[----:B--2---:R-:W-:Y:S02]  /*5590*/  IMAD.MOV.U32 R14, RZ, RZ, R8 ;  /* 0x000000ffff0e7224 */ /* 0x004fe400078e0008 */
[----:B------:R2:W0:Y:S01]  /*55a0*/  SHFL.DOWN PT, R5, R7, 0x10, 0x1f ;  /* 0x0a001f0007057f89 */ /* 0x00042200000e0000 */
[----:B------:R-:W-:Y:S02]  /*55b0*/  IMAD.MOV.U32 R15, RZ, RZ, R9 ;  /* 0x000000ffff0f7224 */ /* 0x000fe400078e0009 */
[----:B---3--:R-:W-:Y:S01]  /*55c0*/  IMAD.MOV.U32 R2, RZ, RZ, R6 ;  /* 0x000000ffff027224 */ /* 0x008fe200078e0006 */
[----:B------:R2:W3:Y:S01]  /*55d0*/  SHFL.DOWN PT, R11, R8, 0x10, 0x1f ;  /* 0x0a001f00080b7f89 */ /* 0x0004e200000e0000 */
[----:B-1----:R-:W-:-:S03]  /*55e0*/  IMAD.MOV.U32 R3, RZ, RZ, R7 ;  /* 0x000000ffff037224 */ /* 0x002fc600078e0007 */
[----:B------:R2:W1:Y:S01]  /*55f0*/  SHFL.DOWN PT, R12, R9, 0x10, 0x1f ;  /* 0x0a001f00090c7f89 */ /* 0x00046200000e0000 */
[----:B------:R-:W-:Y:S05]  /*5600*/  @P0 BRA `(.L_x_447) ;  /* 0x0000000000500947 */ /* 0x000fea0003800000 */
[----:B0-----:R-:W-:Y:S01]  /*5610*/  DSETP.GEU.AND P0, PT, |R6|, |R4|, PT ;  /* 0x400000040600722a */ /* 0x001fe20003f0e200 */
[----:B---3--:R-:W-:Y:S02]  /*5620*/  IMAD.MOV.U32 R14, RZ, RZ, R11 ;  /* 0x000000ffff0e7224 */ /* 0x008fe400078e000b */
[----:B-1----:R-:W-:Y:S02]  /*5630*/  IMAD.MOV.U32 R15, RZ, RZ, R12 ;  /* 0x000000ffff0f7224 */ /* 0x002fe400078e000c */
        /* <DEDUP_REMOVED lines=17> */
.L_x_447:
[----:B------:R-:W-:Y:S05]  /*5750*/  BSYNC.RECONVERGENT B1 ;  /* 0x0000000000017941 */ /* 0x000fea0003800200 */
.L_x_446:
        /* <DEDUP_REMOVED lines=11> */
.L_x_449:
[----:B------:R-:W-:Y:S05]  /*5810*/  BSYNC.RECONVERGENT B1 ;  /* 0x0000000000017941 */ /* 0x000fea0003800200 */
.L_x_448:
        /* <DEDUP_REMOVED lines=8> */
[----:B--2---:R-:W2:Y:S04]  /*58a0*/  LDS.128 R4, [R0+0x20] ;  /* 0x0000200000047984 */ /* 0x004ea80000000c00 */
[----:B-1--4-:R1:W4:Y:S04]  /*58b0*/  LDS.64 R12, [R0+0x80] ;  /* 0x00008000000c7984 */ /* 0x0123280000000a00 */
[----:B---3--:R1:W3:Y:S01]  /*58c0*/  LDS.128 R8, [R0+0x30] ;  /* 0x0000300000087984 */ /* 0x0082e20000000c00 */
[----:B0-----:R-:W-:Y:S01]  /*58d0*/  DSETP.GEU.AND P0, PT, |R2|, |R16|, PT ;  /* 0x400000100200722a */ /* 0x001fe20003f0e200 */
[----:B------:R-:W-:-:S02]  /*58e0*/  IMAD.MOV.U32 R24, RZ, RZ, R16 ;  /* 0x000000ffff187224 */ /* 0x000fc400078e0010 */
[----:B------:R-:W-:Y:S02]  /*58f0*/  IMAD.MOV.U32 R25, RZ, RZ, R17 ;  /* 0x000000ffff197224 */ /* 0x000fe400078e0011 */
[----:B--2---:R-:W-:Y:S02]  /*5900*/  IMAD.MOV.U32 R27, RZ, RZ, R4 ;  /* 0x000000ffff1b7224 */ /* 0x004fe400078e0004 */
[----:B------:R-:W-:-:S07]  /*5910*/  IMAD.MOV.U32 R29, RZ, RZ, R5 ;  /* 0x000000ffff1d7224 */ /* 0x000fce00078e0005 */
[----:B-1-34-:R-:W-:Y:S05]  /*5920*/  @!P0 BRA `(.L_x_451) ;  /* 0x0000000000388947 */ /* 0x01afea0003800000 */
        /* <DEDUP_REMOVED lines=14> */
.L_x_451:
[----:B------:R-:W-:Y:S05]  /*5a10*/  BSYNC.RECONVERGENT B1 ;  /* 0x0000000000017941 */ /* 0x000fea0003800200 */
.L_x_450:
        /* <DEDUP_REMOVED lines=23> */
.L_x_453:
[----:B------:R-:W-:Y:S05]  /*5b90*/  BSYNC.RECONVERGENT B1 ;  /* 0x0000000000017941 */ /* 0x000fea0003800200 */
.L_x_452:
        /* <DEDUP_REMOVED lines=21> */
.L_x_455:
[----:B------:R-:W-:Y:S05]  /*5cf0*/  BSYNC.RECONVERGENT B1 ;  /* 0x0000000000017941 */ /* 0x000fea0003800200 */
.L_x_454:
        /* <DEDUP_REMOVED lines=23> */
.L_x_457:
[----:B------:R-:W-:Y:S05]  /*5e70*/  BSYNC.RECONVERGENT B1 ;  /* 0x0000000000017941 */ /* 0x000fea0003800200 */
.L_x_456:
[----:B------:R-:W-:Y:S01]  /*5e80*/  DSETP.GEU.AND P0, PT, |R14|, |R22|, PT ;  /* 0x400000160e00722a */ /* 0x000fe20003f0e200 */
[----:B------:R-:W-:Y:S01]  /*5e90*/  BSSY.RECONVERGENT B1, `(.L_x_458) ;  /* 0x0000014000017945 */ /* 0x000fe20003800200 */
[----:B------:R-:W-:Y:S01]  /*5ea0*/  MOV R2, R22 ;  /* 0x0000001600027202 */ /* 0x000fe20000000f00 */
[----:B------:R-:W-:Y:S02]  /*5eb0*/  IMAD.MOV.U32 R3, RZ, RZ, R23 ;  /* 0x000000ffff037224 */ /* 0x000fe400078e0017 */
[----:B-1----:R-:W-:Y:S02]  /*5ec0*/  IMAD.MOV.U32 R19, RZ, RZ, R8 ;  /* 0x000000ffff137224 */ /* 0x002fe400078e0008 */
        /* <DEDUP_REMOVED lines=16> */
.L_x_459:
[----:B------:R-:W-:Y:S05]  /*5fd0*/  BSYNC.RECONVERGENT B1 ;  /* 0x0000000000017941 */ /* 0x000fea0003800200 */
.L_x_458:
        /* <DEDUP_REMOVED lines=21> */
.L_x_461:
[----:B------:R-:W-:Y:S05]  /*6130*/  BSYNC.RECONVERGENT B1 ;  /* 0x0000000000017941 */ /* 0x000fea0003800200 */
.L_x_460:
        /* <DEDUP_REMOVED lines=20> */
.L_x_383:
[----:B------:R-:W-:Y:S05]  /*6280*/  BSYNC.RECONVERGENT B0 ;  /* 0x0000000000007941 */ /* 0x000fea0003800200 */
.L_x_350:
[----:B------:R-:W-:Y:S05]  /*6290*/  @P1 EXIT ;  /* 0x000000000000194d */ /* 0x000fea0003800000 */
[----:B01----:R-:W0:Y:S02]  /*62a0*/  LDC.64 R4, c[0x0][0x388] ;  /* 0x0000e200ff047b82 */ /* 0x003e240000000a00 */
[----:B0-----:R-:W-:Y:S04]  /*62b0*/  STG.E.64 desc[UR6][R4.64], R2 ;  /* 0x0000000204007986 */ /* 0x001fe8000c101b06 */
[----:B------:R-:W-:Y:S01]  /*62c0*/  STG.E.64 desc[UR6][R4.64+0x8], R14 ;  /* 0x0000080e04007986 */ /* 0x000fe2000c101b06 */
[----:B------:R-:W-:Y:S05]  /*62d0*/  EXIT ;  /* 0x000000000000794d */ /* 0x000fea0003800000 */
.L_x_462:
        /* <DEDUP_REMOVED lines=10> */
.L_x_817:


//--------------------- .text._ZN6thrust24THRUST_300001_SM_1000_NS8cuda_cub4core6detail13_kernel_agentINS1_8__reduce10DrainAgentIiEEJN3cub18CUB_300001_SM_10009GridQueueIjEEiEEEvDpT0_ --------------------------
	.section	.text._ZN6thrust24THRUST_300001_SM_1000_NS8cuda_cub4core6detail13_kernel_agentINS1_8__reduce10DrainAgentIiEEJN3cub18CUB_300001_SM_10009GridQueueIjEEiEEEvDpT0_,"ax",@progbits
	.align	128
        .global         _ZN6thrust24THRUST_300001_SM_1000_NS8cuda_cub4core6detail13_kernel_agentINS1_8__reduce10DrainAgentIiEEJN3cub18CUB_300001_SM_10009GridQueueIjEEiEEEvDpT0_
        .type           _ZN6thrust24THRUST_300001_SM_1000_NS8cuda_cub4core6detail13_kernel_agentINS1_8__reduce10DrainAgentIiEEJN3cub18CUB_300001_SM_10009GridQueueIjEEiEEEvDpT0_,@function
        .size           _ZN6thrust24THRUST_300001_SM_1000_NS8cuda_cub4core6detail13_kernel_agentINS1_8__reduce10DrainAgentIiEEJN3cub18CUB_300001_SM_10009GridQueueIjEEiEEEvDpT0_,(.L_x_818 - _ZN6thrust24THRUST_300001_SM_1000_NS8cuda_cub4core6detail13_kernel_agentINS1_8__reduce10DrainAgentIiEEJN3cub18CUB_300001_SM_10009GridQueueIjEEiEEEvDpT0_)
        .other          _ZN6thrust24THRUST_300001_SM_1000_NS8cuda_cub4core6detail13_kernel_agentINS1_8__reduce10DrainAgentIiEEJN3cub18CUB_300001_SM_10009GridQueueIjEEiEEEvDpT0_,@"STO_CUDA_ENTRY STV_DEFAULT"
_ZN6thrust24THRUST_300001_SM_1000_NS8cuda_cub4core6detail13_kernel_agentINS1_8__reduce10DrainAgentIiEEJN3cub18CUB_300001_SM_10009GridQueueIjEEiEEEvDpT0_:
.text._ZN6thrust24THRUST_300001_SM_1000_NS8cuda_cub4core6detail13_kernel_agentINS1_8__reduce10DrainAgentIiEEJN3cub18CUB_300001_SM_10009GridQueueIjEEiEEEvDpT0_:
[----:B------:R-:W-:Y:S08]  /*0000*/  LDC R1, c[0x0][0x37c] ;  /* 0x0000df00ff017b82 */ /* 0x000ff00000000800 */
[----:B------:R-:W0:Y:S01]  /*0010*/  LDC.64 R2, c[0x0][0x380] ;  /* 0x0000e000ff027b82 */ /* 0x000e220000000a00 */
[----:B------:R-:W0:Y:S07]  /*0020*/  LDCU.64 UR4, c[0x0][0x358] ;  /* 0x00006b00ff0477ac */ /* 0x000e2e0008000a00 */
[----:B------:R-:W1:Y:S01]  /*0030*/  LDC R5, c[0x0][0x388] ;  /* 0x0000e200ff057b82 */ /* 0x000e620000000800 */
[----:B0-----:R-:W-:Y:S04]  /*0040*/  STG.E desc[UR4][R2.64+0x4], RZ ;  /* 0x000004ff02007986 */ /* 0x001fe8000c101904 */
[----:B-1----:R-:W-:Y:S01]  /*0050*/  STG.E desc[UR4][R2.64], R5 ;  /* 0x0000000502007986 */ /* 0x002fe2000c101904 */
[----:B------:R-:W-:Y:S05]  /*0060*/  EXIT ;  /* 0x000000000000794d */ /* 0x000fea0003800000 */
.L_x_463:
        /* <DEDUP_REMOVED lines=9> */
.L_x_818:


//--------------------- .text._ZN6thrust24THRUST_300001_SM_1000_NS8cuda_cub4core6detail13_kernel_agentINS1_8__reduce11ReduceAgentINS0_12zip_iteratorIN4cuda3std3__45tupleIJNS0_10device_ptrIdEENS0_17counting_iteratorIlNS0_11use_defaultESF_SF_EEEEEEEPNSB_IJdlEEESJ_iNS1_9__extrema9arg_max_fIdl10comparatorEEEEJSI_SK_iN3cub18CUB_300001_SM_100013GridEvenShareIiEENSR_9GridQueueIjEESO_EEEvDpT0_ --------------------------
	.section	.text._ZN6thrust24THRUST_300001_SM_1000_NS8cuda_cub4core6detail13_kernel_agentINS1_8__reduce11ReduceAgentINS0_12zip_iteratorIN4cuda3std3__45tupleIJNS0_10device_ptrIdEENS0_17counting_iteratorIlNS0_11use_defaultESF_SF_EEEEEEEPNSB_IJdlEEESJ_iNS1_9__extrema9arg_max_fIdl10comparatorEEEEJSI_SK_iN3cub18CUB_300001_SM_100013GridEvenShareIiEENSR_9GridQueueIjEESO_EEEvDpT0_,"ax",@progbits
	.align	128
        .global         _ZN6thrust24THRUST_300001_SM_1000_NS8cuda_cub4core6detail13_kernel_agentINS1_8__reduce11ReduceAgentINS0_12zip_iteratorIN4cuda3std3__45tupleIJNS0_10device_ptrIdEENS0_17counting_iteratorIlNS0_11use_defaultESF_SF_EEEEEEEPNSB_IJdlEEESJ_iNS1_9__extrema9arg_max_fIdl10comparatorEEEEJSI_SK_iN3cub18CUB_300001_SM_100013GridEvenShareIiEENSR_9GridQueueIjEESO_EEEvDpT0_
        .type           _ZN6thrust24THRUST_300001_SM_1000_NS8cuda_cub4core6detail13_kernel_agentINS1_8__reduce11ReduceAgentINS0_12zip_iteratorIN4cuda3std3__45tupleIJNS0_10device_ptrIdEENS0_17counting_iteratorIlNS0_11use_defaultESF_SF_EEEEEEEPNSB_IJdlEEESJ_iNS1_9__extrema9arg_max_fIdl10comparatorEEEEJSI_SK_iN3cub18CUB_300001_SM_100013GridEvenShareIiEENSR_9GridQueueIjEESO_EEEvDpT0_,@function
        .size           _ZN6thrust24THRUST_300001_SM_1000_NS8cuda_cub4core6detail13_kernel_agentINS1_8__reduce11ReduceAgentINS0_12zip_iteratorIN4cuda3std3__45tupleIJNS0_10device_ptrIdEENS0_17counting_iteratorIlNS0_11use_defaultESF_SF_EEEEEEEPNSB_IJdlEEESJ_iNS1_9__extrema9arg_max_fIdl10comparatorEEEEJSI_SK_iN3cub18CUB_300001_SM_100013GridEvenShareIiEENSR_9GridQueueIjEESO_EEEvDpT0_,(.L_x_819 - _ZN6thrust24THRUST_300001_SM_1000_NS8cuda_cub4core6detail13_kernel_agentINS1_8__reduce11ReduceAgentINS0_12zip_iteratorIN4cuda3std3__45tupleIJNS0_10device_ptrIdEENS0_17counting_iteratorIlNS0_11use_defaultESF_SF_EEEEEEEPNSB_IJdlEEESJ_iNS1_9__extrema9arg_max_fIdl10comparatorEEEEJSI_SK_iN3cub18CUB_300001_SM_100013GridEvenShareIiEENSR_9GridQueueIjEESO_EEEvDpT0_)
        .other          _ZN6thrust24THRUST_300001_SM_1000_NS8cuda_cub4core6detail13_kernel_agentINS1_8__reduce11ReduceAgentINS0_12zip_iteratorIN4cuda3std3__45tupleIJNS0_10device_ptrIdEENS0_17counting_iteratorIlNS0_11use_defaultESF_SF_EEEEEEEPNSB_IJdlEEESJ_iNS1_9__extrema9arg_max_fIdl10comparatorEEEEJSI_SK_iN3cub18CUB_300001_SM_100013GridEvenShareIiEENSR_9GridQueueIjEESO_EEEvDpT0_,@"STO_CUDA_ENTRY STV_DEFAULT"
_ZN6thrust24THRUST_300001_SM_1000_NS8cuda_cub4core6detail13_kernel_agentINS1_8__reduce11ReduceAgentINS0_12zip_iteratorIN4cuda3std3__45tupleIJNS0_10device_ptrIdEENS0_17counting_iteratorIlNS0_11use_defaultESF_SF_EEEEEEEPNSB_IJdlEEESJ_iNS1_9__extrema9arg_max_fIdl10comparatorEEEEJSI_SK_iN3cub18CUB_300001_SM_100013GridEvenShareIiEENSR_9GridQueueIjEESO_EEEvDpT0_:
.text._ZN6thrust24THRUST_300001_SM_1000_NS8cuda_cub4core6detail13_kernel_agentINS1_8__reduce11ReduceAgentINS0_12zip_iteratorIN4cuda3std3__45tupleIJNS0_10device_ptrIdEENS0_17counting_iteratorIlNS0_11use_defaultESF_SF_EEEEEEEPNSB_IJdlEEESJ_iNS1_9__extrema9arg_max_fIdl10comparatorEEEEJSI_SK_iN3cub18CUB_300001_SM_100013GridEvenShareIiEENSR_9GridQueueIjEESO_EEEvDpT0_:
[----:B------:R-:W-:Y:S01]  /*0000*/  LDC R1, c[0x0][0x37c] ;  /* 0x0000df00ff017b82 */ /* 0x000fe20000000800 */
[----:B------:R-:W0:Y:S01]  /*0010*/  S2R R0, SR_CTAID.X ;  /* 0x0000000000007919 */ /* 0x000e220000002500 */
[----:B------:R-:W1:Y:S01]  /*0020*/  LDCU UR4, c[0x0][0x398] ;  /* 0x00007300ff0477ac */ /* 0x000e620008000800 */
[----:B------:R-:W-:Y:S01]  /*0030*/  BSSY.RECONVERGENT B0, `(.L_x_464) ;  /* 0x000066d000007945 */ /* 0x000fe20003800200 */
[----:B------:R-:W2:Y:S01]  /*0040*/  LDCU UR6, c[0x0][0x370] ;  /* 0x00006e00ff0677ac */ /* 0x000ea20008000800 */
[----:B------:R-:W3:Y:S01]  /*0050*/  LDCU.64 UR10, c[0x0][0x358] ;  /* 0x00006b00ff0a77ac */ /* 0x000ee20008000a00 */
[----:B-1----:R-:W-:Y:S01]  /*0060*/  IMAD.U32 R7, RZ, RZ, UR4 ;  /* 0x00000004ff077e24 */ /* 0x002fe2000f8e00ff */
[----:B--2---:R-:W-:Y:S01]  /*0070*/  UIMAD UR6, UR6, 0x500, URZ ;  /* 0x00000500060678a4 */ /* 0x004fe2000f8e02ff */
[----:B0-----:R-:W-:-:S04]  /*0080*/  IMAD R10, R0, 0x500, RZ ;  /* 0x00000500000a7824 */ /* 0x001fc800078e02ff */
[----:B------:R-:W-:-:S05]  /*0090*/  VIADD R2, R10, 0x500 ;  /* 0x000005000a027836 */ /* 0x000fca0000000000 */
[----:B------:R-:W-:-:S13]  /*00a0*/  ISETP.GT.AND P0, PT, R2, R7, PT ;  /* 0x000000070200720c */ /* 0x000fda0003f04270 */
[----:B---3--:R-:W-:Y:S05]  /*00b0*/  @!P0 BRA `(.L_x_465) ;  /* 0x0000003800d08947 */ /* 0x008fea0003800000 */
[----:B------:R-:W0:Y:S01]  /*00c0*/  S2R R5, SR_TID.X ;  /* 0x0000000000057919 */ /* 0x000e220000002100 */
[----:B------:R-:W-:Y:S01]  /*00d0*/  IMAD.IADD R4, R7, 0x1, -R10 ;  /* 0x0000000107047824 */ /* 0x000fe200078e0a0a */
[----:B------:R-:W1:Y:S01]  /*00e0*/  LDCU.64 UR6, c[0x0][0x388] ;  /* 0x00007100ff0677ac */ /* 0x000e620008000a00 */
[----:B------:R-:W-:Y:S01]  /*00f0*/  BSSY.RECONVERGENT B1, `(.L_x_466) ;  /* 0x0000010000017945 */ /* 0x000fe20003800200 */
[----:B------:R-:W-:Y:S01]  /*0100*/  IMAD.MOV.U32 R8, RZ, RZ, RZ ;  /* 0x000000ffff087224 */ /* 0x000fe200078e00ff */
[----:B------:R-:W-:Y:S01]  /*0110*/  CS2R R2, SRZ ;  /* 0x0000000000027805 */ /* 0x000fe2000001ff00 */
[----:B------:R-:W2:Y:S01]  /*0120*/  LDCU.64 UR8, c[0x0][0x388] ;  /* 0x00007100ff0877ac */ /* 0x000ea20008000a00 */
[----:B------:R-:W-:Y:S01]  /*0130*/  IMAD.MOV.U32 R6, RZ, RZ, RZ ;  /* 0x000000ffff067224 */ /* 0x000fe200078e00ff */
[----:B0-----:R-:W-:Y:S01]  /*0140*/  ISETP.GE.AND P0, PT, R5, R4, PT ;  /* 0x000000040500720c */ /* 0x001fe20003f06270 */
[----:B------:R-:W-:-:S12]  /*0150*/  IMAD.MOV.U32 R9, RZ, RZ, R5 ;  /* 0x000000ffff097224 */ /* 0x000fd800078e0005 */
[----:B-12---:R-:W-:Y:S05]  /*0160*/  @P0 BRA `(.L_x_467) ;  /* 0x0000000000200947 */ /* 0x006fea0003800000 */
[----:B------:R-:W0:Y:S01]  /*0170*/  LDC.64 R2, c[0x0][0x380] ;  /* 0x0000e000ff027b82 */ /* 0x000e220000000a00 */
[----:B------:R-:W-:Y:S01]  /*0180*/  IMAD.IADD R11, R10, 0x1, R5 ;  /* 0x000000010a0b7824 */ /* 0x000fe200078e0205 */
[----:B------:R-:W1:Y:S03]  /*0190*/  LDCU.64 UR4, c[0x0][0x388] ;  /* 0x00007100ff0477ac */ /* 0x000e660008000a00 */
[----:B0-----:R-:W-:-:S06]  /*01a0*/  IMAD.WIDE R2, R11, 0x8, R2 ;  /* 0x000000080b027825 */ /* 0x001fcc00078e0202 */
[----:B------:R-:W5:Y:S01]  /*01b0*/  LDG.E.64 R2, desc[UR10][R2.64] ;  /* 0x0000000a02027981 */ /* 0x000f62000c1e1b00 */
[----:B-1----:R-:W-:Y:S01]  /*01c0*/  IADD3 R8, P0, PT, R11, UR4, RZ ;  /* 0x000000040b087c10 */ /* 0x002fe2000ff1e0ff */
[----:B------:R-:W-:-:S03]  /*01d0*/  VIADD R9, R5, 0x100 ;  /* 0x0000010005097836 */ /* 0x000fc60000000000 */
[----:B------:R-:W-:-:S09]  /*01e0*/  LEA.HI.X.SX32 R6, R11, UR5, 0x1, P0 ;  /* 0x000000050b067c11 */ /* 0x000fd200080f0eff */
.L_x_467:
[----:B------:R-:W-:Y:S05]  /*01f0*/  BSYNC.RECONVERGENT B1 ;  /* 0x0000000000017941 */ /* 0x000fea0003800200 */
.L_x_466:
        /* <DEDUP_REMOVED lines=9> */
[----:B------:R-:W0:Y:S01]  /*0290*/  LDC.64 R12, c[0x0][0x380] ;  /* 0x0000e000ff0c7b82 */ /* 0x000e220000000a00 */
[----:B------:R-:W-:Y:S01]  /*02a0*/  LEA.HI R7, R18, 0x1, RZ, 0x18 ;  /* 0x0000000112077811 */ /* 0x000fe200078fc0ff */
[----:B------:R-:W-:-:S03]  /*02b0*/  IMAD.IADD R11, R10, 0x1, R9 ;  /* 0x000000010a0b7824 */ /* 0x000fc600078e0209 */
[----:B------:R-:W-:-:S05]  /*02c0*/  LOP3.LUT R7, R7, 0x3, RZ, 0xc0, !PT ;  /* 0x0000000307077812 */ /* 0x000fca00078ec0ff */
[----:B------:R-:W-:-:S07]  /*02d0*/  IMAD.MOV R7, RZ, RZ, -R7 ;  /* 0x000000ffff077224 */ /* 0x000fce00078e0a07 */
.L_x_474:
[----:B0-----:R-:W-:-:S06]  /*02e0*/  IMAD.WIDE R14, R11, 0x8, R12 ;  /* 0x000000080b0e7825 */ /* 0x001fcc00078e020c */
[----:B------:R-:W2:Y:S01]  /*02f0*/  LDG.E.64 R14, desc[UR10][R14.64] ;  /* 0x0000000a0e0e7981 */ /* 0x000ea2000c1e1b00 */
[----:B------:R-:W-:Y:S01]  /*0300*/  IADD3 R22, P1, PT, R11, UR6, RZ ;  /* 0x000000060b167c10 */ /* 0x000fe2000ff3e0ff */
[----:B------:R-:W-:Y:S01]  /*0310*/  VIADD R7, R7, 0x1 ;  /* 0x0000000107077836 */ /* 0x000fe20000000000 */
[----:B------:R-:W-:Y:S01]  /*0320*/  BSSY.RECONVERGENT B3, `(.L_x_472) ;  /* 0x000001b000037945 */ /* 0x000fe20003800200 */
[----:B------:R-:W-:Y:S01]  /*0330*/  IMAD.MOV.U32 R19, RZ, RZ, R8 ;  /* 0x000000ffff137224 */ /* 0x000fe200078e0008 */
[----:B------:R-:W-:Y:S01]  /*0340*/  LEA.HI.X.SX32 R21, R11, UR7, 0x1, P1 ;  /* 0x000000070b157c11 */ /* 0x000fe200088f0eff */
[----:B------:R-:W-:Y:S01]  /*0350*/  IMAD.MOV.U32 R20, RZ, RZ, R6 ;  /* 0x000000ffff147224 */ /* 0x000fe200078e0006 */
[----:B------:R-:W-:Y:S01]  /*0360*/  ISETP.NE.AND P2, PT, R7, RZ, PT ;  /* 0x000000ff0700720c */ /* 0x000fe20003f45270 */
[----:B-----5:R-:W-:Y:S02]  /*0370*/  IMAD.MOV.U32 R16, RZ, RZ, R2 ;  /* 0x000000ffff107224 */ /* 0x020fe400078e0002 */
[----:B------:R-:W-:-:S02]  /*0380*/  IMAD.MOV.U32 R17, RZ, RZ, R3 ;  /* 0x000000ffff117224 */ /* 0x000fc400078e0003 */
[----:B------:R-:W-:Y:S02]  /*0390*/  IMAD.MOV.U32 R8, RZ, RZ, R22 ;  /* 0x000000ffff087224 */ /* 0x000fe400078e0016 */
        /* <DEDUP_REMOVED lines=19> */
.L_x_473:
[----:B------:R-:W-:Y:S05]  /*04d0*/  BSYNC.RECONVERGENT B3 ;  /* 0x0000000000037941 */ /* 0x000fea0003800200 */
.L_x_472:
[----:B------:R-:W-:Y:S02]  /*04e0*/  VIADD R9, R9, 0x100 ;  /* 0x0000010009097836 */ /* 0x000fe40000000000 */
[----:B------:R-:W-:Y:S01]  /*04f0*/  VIADD R11, R11, 0x100 ;  /* 0x000001000b0b7836 */ /* 0x000fe20000000000 */
[----:B------:R-:W-:Y:S06]  /*0500*/  @P2 BRA `(.L_x_474) ;  /* 0xfffffffc00742947 */ /* 0x000fec000383ffff */
.L_x_471:
[----:B------:R-:W-:Y:S05]  /*0510*/  BSYNC.RECONVERGENT B2 ;  /* 0x0000000000027941 */ /* 0x000fea0003800200 */
.L_x_470:
[----:B------:R-:W-:-:S13]  /*0520*/  ISETP.GE.U32.AND P0, PT, R18, 0x300, PT ;  /* 0x000003001200780c */ /* 0x000fda0003f06070 */
[----:B------:R-:W-:Y:S05]  /*0530*/  @!P0 BRA `(.L_x_469) ;  /* 0x0000000400cc8947 */ /* 0x000fea0003800000 */
[----:B------:R-:W0:Y:S01]  /*0540*/  LDC.64 R12, c[0x0][0x380] ;  /* 0x0000e000ff0c7b82 */ /* 0x000e220000000a00 */
[----:B------:R-:W-:-:S04]  /*0550*/  IMAD.IADD R7, R10, 0x1, R9 ;  /* 0x000000010a077824 */ /* 0x000fc800078e0209 */
[C---:B------:R-:W-:Y:S02]  /*0560*/  VIADD R27, R7.reuse, 0x100 ;  /* 0x00000100071b7836 */ /* 0x040fe40000000000 */
[C---:B------:R-:W-:Y:S02]  /*0570*/  VIADD R26, R7.reuse, 0x200 ;  /* 0x00000200071a7836 */ /* 0x040fe40000000000 */
[----:B------:R-:W-:Y:S01]  /*0580*/  VIADD R25, R7, 0x300 ;  /* 0x0000030007197836 */ /* 0x000fe20000000000 */
[----:B0-----:R-:W-:-:S05]  /*0590*/  IADD3 R10, P0, PT, R12, 0x1000, RZ ;  /* 0x000010000c0a7810 */ /* 0x001fca0007f1e0ff */
[----:B------:R-:W-:-:S08]  /*05a0*/  IMAD.X R11, RZ, RZ, R13, P0 ;  /* 0x000000ffff0b7224 */ /* 0x000fd000000e060d */
.L_x_483:
[----:B------:R-:W-:-:S05]  /*05b0*/  IMAD.WIDE R22, R7, 0x8, R10 ;  /* 0x0000000807167825 */ /* 0x000fca00078e020a */
[----:B------:R-:W2:Y:S04]  /*05c0*/  LDG.E.64 R20, desc[UR10][R22.64+-0x1000] ;  /* 0xfff0000a16147981 */ /* 0x000ea8000c1e1b00 */
[----:B-----5:R0:W5:Y:S04]  /*05d0*/  LDG.E.64 R16, desc[UR10][R22.64+-0x800] ;  /* 0xfff8000a16107981 */ /* 0x020168000c1e1b00 */
[----:B------:R0:W5:Y:S04]  /*05e0*/  LDG.E.64 R14, desc[UR10][R22.64] ;  /* 0x0000000a160e7981 */ /* 0x000168000c1e1b00 */
[----:B------:R0:W5:Y:S01]  /*05f0*/  LDG.E.64 R12, desc[UR10][R22.64+0x800] ;  /* 0x0008000a160c7981 */ /* 0x000162000c1e1b00 */
[C---:B------:R-:W-:Y:S01]  /*0600*/  IADD3 R29, P1, PT, R7.reuse, UR8, RZ ;  /* 0x00000008071d7c10 */ /* 0x040fe2000ff3e0ff */
[----:B------:R-:W-:Y:S03]  /*0610*/  BSSY.RECONVERGENT B2, `(.L_x_475) ;  /* 0x0000016000027945 */ /* 0x000fe60003800200 */
[----:B------:R-:W-:Y:S01]  /*0620*/  LEA.HI.X.SX32 R31, R7, UR9, 0x1, P1 ;  /* 0x00000009071f7c11 */ /* 0x000fe200088f0eff */
[----:B------:R-:W-:-:S03]  /*0630*/  IMAD.MOV.U32 R24, RZ, RZ, R29 ;  /* 0x000000ffff187224 */ /* 0x000fc600078e001d */
[----:B------:R-:W-:Y:S01]  /*0640*/  MOV R28, R31 ;  /* 0x0000001f001c7202 */ /* 0x000fe20000000f00 */
        /* <DEDUP_REMOVED lines=18> */
.L_x_476:
[----:B------:R-:W-:Y:S05]  /*0770*/  BSYNC.RECONVERGENT B2 ;  /* 0x0000000000027941 */ /* 0x000fea0003800200 */
.L_x_475:
[----:B-----5:R-:W-:Y:S01]  /*0780*/  DSETP.GEU.AND P0, PT, |R18|, |R16|, PT ;  /* 0x400000101200722a */ /* 0x020fe20003f0e200 */
[C---:B------:R-:W-:Y:S01]  /*0790*/  IADD3 R21, P1, PT, R27.reuse, UR8, RZ ;  /* 0x000000081b157c10 */ /* 0x040fe2000ff3e0ff */
[----:B------:R-:W-:Y:S01]  /*07a0*/  BSSY.RECONVERGENT B2, `(.L_x_477) ;  /* 0x0000015000027945 */ /* 0x000fe20003800200 */
[----:B------:R-:W-:Y:S02]  /*07b0*/  IMAD.MOV.U32 R2, RZ, RZ, R16 ;  /* 0x000000ffff027224 */ /* 0x000fe400078e0010 */
[----:B------:R-:W-:Y:S01]  /*07c0*/  LEA.HI.X.SX32 R23, R27, UR9, 0x1, P1 ;  /* 0x000000091b177c11 */ /* 0x000fe200088f0eff */
[----:B------:R-:W-:Y:S02]  /*07d0*/  IMAD.MOV.U32 R6, RZ, RZ, R21 ;  /* 0x000000ffff067224 */ /* 0x000fe400078e0015 */
[----:B------:R-:W-:Y:S02]  /*07e0*/  IMAD.MOV.U32 R3, RZ, RZ, R17 ;  /* 0x000000ffff037224 */ /* 0x000fe400078e0011 */
[----:B------:R-:W-:-:S04]  /*07f0*/  IMAD.MOV.U32 R8, RZ, RZ, R23 ;  /* 0x000000ffff087224 */ /* 0x000fc800078e0017 */
        /* <DEDUP_REMOVED lines=15> */
.L_x_478:
[----:B------:R-:W-:Y:S05]  /*08f0*/  BSYNC.RECONVERGENT B2 ;  /* 0x0000000000027941 */ /* 0x000fea0003800200 */
.L_x_477:
[----:B------:R-:W-:Y:S01]  /*0900*/  DSETP.GEU.AND P0, PT, |R2|, |R14|, PT ;  /* 0x4000000e0200722a */ /* 0x000fe20003f0e200 */
[C---:B------:R-:W-:Y:S01]  /*0910*/  IADD3 R21, P1, PT, R26.reuse, UR8, RZ ;  /* 0x000000081a157c10 */ /* 0x040fe2000ff3e0ff */
[----:B------:R-:W-:Y:S01]  /*0920*/  BSSY.RECONVERGENT B2, `(.L_x_479) ;  /* 0x0000016000027945 */ /* 0x000fe20003800200 */
[----:B------:R-:W-:Y:S01]  /*0930*/  IADD3 R29, P2, PT, R25, UR8, RZ ;  /* 0x00000008191d7c10 */ /* 0x000fe2000ff5e0ff */
[----:B------:R-:W-:Y:S01]  /*0940*/  IMAD.MOV.U32 R16, RZ, RZ, R14 ;  /* 0x000000ffff107224 */ /* 0x000fe200078e000e */
        /* <DEDUP_REMOVED lines=19> */
.L_x_480:
[----:B------:R-:W-:Y:S05]  /*0a80*/  BSYNC.RECONVERGENT B2 ;  /* 0x0000000000027941 */ /* 0x000fea0003800200 */
.L_x_479:
[----:B------:R-:W-:Y:S01]  /*0a90*/  DSETP.GEU.AND P0, PT, |R16|, |R12|, PT ;  /* 0x4000000c1000722a */ /* 0x000fe20003f0e200 */
[----:B------:R-:W-:Y:S01]  /*0aa0*/  LEA.HI.X.SX32 R14, R25, UR9, 0x1, P2 ;  /* 0x00000009190e7c11 */ /* 0x000fe200090f0eff */
[----:B------:R-:W-:Y:S01]  /*0ab0*/  BSSY.RECONVERGENT B2, `(.L_x_481) ;  /* 0x0000014000027945 */ /* 0x000fe20003800200 */
[----:B------:R-:W-:Y:S02]  /*0ac0*/  IMAD.MOV.U32 R8, RZ, RZ, R29 ;  /* 0x000000ffff087224 */ /* 0x000fe400078e001d */
[----:B------:R-:W-:Y:S02]  /*0ad0*/  IMAD.MOV.U32 R2, RZ, RZ, R12 ;  /* 0x000000ffff027224 */ /* 0x000fe400078e000c */
[----:B------:R-:W-:Y:S02]  /*0ae0*/  IMAD.MOV.U32 R6, RZ, RZ, R14 ;  /* 0x000000ffff067224 */ /* 0x000fe400078e000e */
[----:B------:R-:W-:-:S05]  /*0af0*/  IMAD.MOV.U32 R3, RZ, RZ, R13 ;  /* 0x000000ffff037224 */ /* 0x000fca00078e000d */
        /* <DEDUP_REMOVED lines=15> */
.L_x_482:
[----:B------:R-:W-:Y:S05]  /*0bf0*/  BSYNC.RECONVERGENT B2 ;  /* 0x0000000000027941 */ /* 0x000fea0003800200 */
.L_x_481:
[----:B------:R-:W-:Y:S02]  /*0c00*/  VIADD R9, R9, 0x400 ;  /* 0x0000040009097836 */ /* 0x000fe40000000000 */
[----:B------:R-:W-:Y:S02]  /*0c10*/  VIADD R27, R27, 0x400 ;  /* 0x000004001b1b7836 */ /* 0x000fe40000000000 */
[----:B------:R-:W-:Y:S01]  /*0c20*/  VIADD R26, R26, 0x400 ;  /* 0x000004001a1a7836 */ /* 0x000fe20000000000 */
[----:B------:R-:W-:Y:S01]  /*0c30*/  ISETP.GE.AND P0, PT, R9, R4, PT ;  /* 0x000000040900720c */ /* 0x000fe20003f06270 */
[----:B------:R-:W-:Y:S02]  /*0c40*/  VIADD R25, R25, 0x400 ;  /* 0x0000040019197836 */ /* 0x000fe40000000000 */
[----:B------:R-:W-:-:S10]  /*0c50*/  VIADD R7, R7, 0x400 ;  /* 0x0000040007077836 */ /* 0x000fd40000000000 */
[----:B------:R-:W-:Y:S05]  /*0c60*/  @!P0 BRA `(.L_x_483) ;  /* 0xfffffff800508947 */ /* 0x000fea000383ffff */
.L_x_469:
[----:B------:R-:W-:Y:S05]  /*0c70*/  BSYNC.RECONVERGENT B1 ;  /* 0x0000000000017941 */ /* 0x000fea0003800200 */
.L_x_468:
        /* <DEDUP_REMOVED lines=34> */
.L_x_486:
[----:B------:R-:W-:Y:S05]  /*0ea0*/  BSYNC.RECONVERGENT B1 ;  /* 0x0000000000017941 */ /* 0x000fea0003800200 */
.L_x_485:
        /* <DEDUP_REMOVED lines=31> */
.L_x_488:
[----:B------:R-:W-:Y:S05]  /*10a0*/  BSYNC.RECONVERGENT B1 ;  /* 0x0000000000017941 */ /* 0x000fea0003800200 */
.L_x_487:
[----:B------:R-:W-:Y:S01]  /*10b0*/  ISETP.GT.AND P0, PT, R15, 0x1b, PT ;  /* 0x0000001b0f00780c */ /* 0x000fe20003f04270 */
[----:B---3--:R3:W3:Y:S01]  /*10c0*/  SHFL.DOWN PT, R8, R2, 0x4, 0x1f ;  /* 0x08801f0002087f89 */ /* 0x0086e200000e0000 */
[----:B------:R-:W-:Y:S01]  /*10d0*/  BSSY.RECONVERGENT B1, `(.L_x_489) ;  /* 0x000001d000017945 */ /* 0x000fe20003800200 */
[----:B0-----:R-:W-:Y:S01]  /*10e0*/  MOV R11, R4 ;  /* 0x00000004000b7202 */ /* 0x001fe20000000f00 */
[----:B------:R-:W-:Y:S01]  /*10f0*/  IMAD.MOV.U32 R12, RZ, RZ, R13 ;  /* 0x000000ffff0c7224 */ /* 0x000fe200078e000d */
[----:B------:R0:W0:Y:S01]  /*1100*/  SHFL.DOWN PT, R9, R3, 0x4, 0x1f ;  /* 0x08801f0003097f89 */ /* 0x00002200000e0000 */
[----:B-1----:R-:W-:Y:S02]  /*1110*/  IMAD.MOV.U32 R6, RZ, RZ, R2 ;  /* 0x000000ffff067224 */ /* 0x002fe400078e0002 */
[----:B--2---:R-:W-:Y:S01]  /*1120*/  IMAD.MOV.U32 R7, RZ, RZ, R3 ;  /* 0x000000ffff077224 */ /* 0x004fe200078e0003 */
[----:B----4-:R1:W2:Y:S04]  /*1130*/  SHFL.DOWN PT, R17, R4, 0x4, 0x1f ;  /* 0x08801f0004117f89 */ /* 0x0102a800000e0000 */
[----:B------:R1:W4:Y:S01]  /*1140*/  SHFL.DOWN PT, R10, R13, 0x4, 0x1f ;  /* 0x08801f000d0a7f89 */ /* 0x00032200000e0000 */
        /* <DEDUP_REMOVED lines=21> */
.L_x_490:
[----:B------:R-:W-:Y:S05]  /*12a0*/  BSYNC.RECONVERGENT B1 ;  /* 0x0000000000017941 */ /* 0x000fea0003800200 */
.L_x_489:
[----:B------:R-:W-:Y:S01]  /*12b0*/  ISETP.GT.AND P0, PT, R15, 0x17, PT ;  /* 0x000000170f00780c */ /* 0x000fe20003f04270 */
[----:B---3--:R3:W2:Y:S01]  /*12c0*/  SHFL.DOWN PT, R8, R6, 0x8, 0x1f ;  /* 0x09001f0006087f89 */ /* 0x0086a200000e0000 */
[----:B------:R-:W-:Y:S01]  /*12d0*/  BSSY.RECONVERGENT B1, `(.L_x_491) ;  /* 0x000001d000017945 */ /* 0x000fe20003800200 */
[----:B-1----:R-:W-:Y:S02]  /*12e0*/  IMAD.MOV.U32 R4, RZ, RZ, R11 ;  /* 0x000000ffff047224 */ /* 0x002fe400078e000b */
[----:B0-----:R3:W0:Y:S01]  /*12f0*/  SHFL.DOWN PT, R9, R7, 0x8, 0x1f ;  /* 0x09001f0007097f89 */ /* 0x00162200000e0000 */
[----:B----4-:R-:W-:Y:S02]  /*1300*/  IMAD.MOV.U32 R10, RZ, RZ, R12 ;  /* 0x000000ffff0a7224 */ /* 0x010fe400078e000c */
[----:B------:R-:W-:Y:S01]  /*1310*/  IMAD.MOV.U32 R2, RZ, RZ, R6 ;  /* 0x000000ffff027224 */ /* 0x000fe200078e0006 */
[----:B------:R3:W1:Y:S01]  /*1320*/  SHFL.DOWN PT, R14, R11, 0x8, 0x1f ;  /* 0x09001f000b0e7f89 */ /* 0x00066200000e0000 */
[----:B------:R-:W-:-:S03]  /*1330*/  IMAD.MOV.U32 R3, RZ, RZ, R7 ;  /* 0x000000ffff037224 */ /* 0x000fc600078e0007 */
[----:B------:R3:W4:Y:S01]  /*1340*/  SHFL.DOWN PT, R13, R12, 0x8, 0x1f ;  /* 0x09001f000c0d7f89 */ /* 0x00072200000e0000 */
[----:B------:R-:W-:Y:S05]  /*1350*/  @P0 BRA `(.L_x_492) ;  /* 0x0000000000500947 */ /* 0x000fea0003800000 */
[----:B0-2---:R-:W-:Y:S01]  /*1360*/  DSETP.GEU.AND P0, PT, |R6|, |R8|, PT ;  /* 0x400000080600722a */ /* 0x005fe20003f0e200 */
[----:B-1----:R-:W-:Y:S02]  /*1370*/  IMAD.MOV.U32 R4, RZ, RZ, R14 ;  /* 0x000000ffff047224 */ /* 0x002fe400078e000e */
        /* <DEDUP_REMOVED lines=18> */
.L_x_492:
[----:B------:R-:W-:Y:S05]  /*14a0*/  BSYNC.RECONVERGENT B1 ;  /* 0x0000000000017941 */ /* 0x000fea0003800200 */
.L_x_491:
[----:B------:R-:W-:Y:S01]  /*14b0*/  ISETP.GT.AND P0, PT, R15, 0xf, PT ;  /* 0x0000000f0f00780c */ /* 0x000fe20003f04270 */
[----:B---3--:R3:W1:Y:S01]  /*14c0*/  SHFL.DOWN PT, R6, R2, 0x10, 0x1f ;  /* 0x0a001f0002067f89 */ /* 0x00866200000e0000 */
[----:B------:R-:W-:Y:S01]  /*14d0*/  BSSY.RECONVERGENT B1, `(.L_x_493) ;  /* 0x000001d000017945 */ /* 0x000fe20003800200 */
[----:B--2---:R-:W-:Y:S02]  /*14e0*/  IMAD.MOV.U32 R17, RZ, RZ, R4 ;  /* 0x000000ffff117224 */ /* 0x004fe400078e0004 */
[----:B------:R3:W2:Y:S01]  /*14f0*/  SHFL.DOWN PT, R7, R3, 0x10, 0x1f ;  /* 0x0a001f0003077f89 */ /* 0x0006a200000e0000 */
[----:B------:R-:W-:Y:S02]  /*1500*/  IMAD.MOV.U32 R19, RZ, RZ, R10 ;  /* 0x000000ffff137224 */ /* 0x000fe400078e000a */
[----:B------:R-:W-:Y:S01]  /*1510*/  IMAD.MOV.U32 R12, RZ, RZ, R2 ;  /* 0x000000ffff0c7224 */ /* 0x000fe200078e0002 */
[----:B0-----:R3:W0:Y:S01]  /*1520*/  SHFL.DOWN PT, R9, R4, 0x10, 0x1f ;  /* 0x0a001f0004097f89 */ /* 0x00162200000e0000 */
[----:B----4-:R-:W-:-:S03]  /*1530*/  IMAD.MOV.U32 R13, RZ, RZ, R3 ;  /* 0x000000ffff0d7224 */ /* 0x010fc600078e0003 */
[----:B------:R3:W4:Y:S01]  /*1540*/  SHFL.DOWN PT, R11, R10, 0x10, 0x1f ;  /* 0x0a001f000a0b7f89 */ /* 0x00072200000e0000 */
[----:B------:R-:W-:Y:S05]  /*1550*/  @P0 BRA `(.L_x_494) ;  /* 0x0000000000500947 */ /* 0x000fea0003800000 */
[----:B-12---:R-:W-:Y:S01]  /*1560*/  DSETP.GEU.AND P0, PT, |R2|, |R6|, PT ;  /* 0x400000060200722a */ /* 0x006fe20003f0e200 */
[----:B0-----:R-:W-:Y:S01]  /*1570*/  IMAD.MOV.U32 R17, RZ, RZ, R9 ;  /* 0x000000ffff117224 */ /* 0x001fe200078e0009 */
        /* <DEDUP_REMOVED lines=18> */
.L_x_494:
[----:B------:R-:W-:Y:S05]  /*16a0*/  BSYNC.RECONVERGENT B1 ;  /* 0x0000000000017941 */ /* 0x000fea0003800200 */
.L_x_493:
[----:B------:R-:W-:Y:S01]  /*16b0*/  ISETP.NE.AND P0, PT, R15, RZ, PT ;  /* 0x000000ff0f00720c */ /* 0x000fe20003f05270 */
[----:B------:R-:W-:-:S12]  /*16c0*/  BSSY.RECONVERGENT B1, `(.L_x_495) ;  /* 0x000000b000017945 */ /* 0x000fd80003800200 */
[----:B------:R-:W-:Y:S05]  /*16d0*/  @P0 BRA `(.L_x_496) ;  /* 0x0000000000240947 */ /* 0x000fea0003800000 */
[----:B---3--:R-:W3:Y:S01]  /*16e0*/  S2R R4, SR_CgaCtaId ;  /* 0x0000000000047919 */ /* 0x008ee20000008800 */
[----:B------:R-:W-:Y:S01]  /*16f0*/  MOV R3, 0x400 ;  /* 0x0000040000037802 */ /* 0x000fe20000000f00 */
[----:B------:R-:W-:Y:S01]  /*1700*/  IMAD.MOV.U32 R18, RZ, RZ, R17 ;  /* 0x000000ffff127224 */ /* 0x000fe200078e0011 */
[----:B------:R-:W-:-:S04]  /*1710*/  SHF.R.U32.HI R2, RZ, 0x1, R5 ;  /* 0x00000001ff027819 */ /* 0x000fc80000011605 */
[----:B------:R-:W-:Y:S02]  /*1720*/  LOP3.LUT R2, R2, 0x1f0, RZ, 0xc0, !PT ;  /* 0x000001f002027812 */ /* 0x000fe400078ec0ff */
[----:B---3--:R-:W-:-:S05]  /*1730*/  LEA R3, R4, R3, 0x18 ;  /* 0x0000000304037211 */ /* 0x008fca00078ec0ff */
[----:B------:R-:W-:-:S05]  /*1740*/  IMAD.IADD R3, R2, 0x1, R3 ;  /* 0x0000000102037824 */ /* 0x000fca00078e0203 */
[----:B------:R3:W-:Y:S04]  /*1750*/  STS.64 [R3+0x10], R18 ;  /* 0x0000101203007388 */ /* 0x0007e80000000a00 */
[----:B------:R3:W-:Y:S02]  /*1760*/  STS.64 [R3+0x8], R12 ;  /* 0x0000080c03007388 */ /* 0x0007e40000000a00 */
.L_x_496:
[----:B------:R-:W-:Y:S05]  /*1770*/  BSYNC.RECONVERGENT B1 ;  /* 0x0000000000017941 */ /* 0x000fea0003800200 */
.L_x_495:
[----:B------:R-:W-:Y:S01]  /*1780*/  BAR.SYNC.DEFER_BLOCKING 0x0 ;  /* 0x0000000000007b1d */ /* 0x000fe20000010000 */
[----:B------:R-:W-:-:S13]  /*1790*/  ISETP.NE.AND P1, PT, R5, RZ, PT ;  /* 0x000000ff0500720c */ /* 0x000fda0003f25270 */
[----:B------:R-:W-:Y:S05]  /*17a0*/  @P1 BRA `(.L_x_497) ;  /* 0x0000004c00d41947 */ /* 0x000fea0003800000 */
[----:B---3--:R-:W3:Y:S01]  /*17b0*/  S2R R3, SR_CgaCtaId ;  /* 0x0000000000037919 */ /* 0x008ee20000008800 */
[----:B------:R-:W-:Y:S01]  /*17c0*/  MOV R2, 0x400 ;  /* 0x0000040000027802 */ /* 0x000fe20000000f00 */
[----:B------:R-:W-:Y:S03]  /*17d0*/  BSSY.RECONVERGENT B1, `(.L_x_498) ;  /* 0x000001a000017945 */ /* 0x000fe60003800200 */
[----:B---3--:R-:W-:-:S05]  /*17e0*/  LEA R32, R3, R2, 0x18 ;  /* 0x0000000203207211 */ /* 0x008fca00078ec0ff */
[----:B-1----:R-:W1:Y:S04]  /*17f0*/  LDS.64 R14, [R32+0x18] ;  /* 0x00001800200e7984 */ /* 0x002e680000000a00 */
[----:B0---4-:R-:W0:Y:S04]  /*1800*/  LDS.128 R8, [R32+0x20] ;  /* 0x0000200020087984 */ /* 0x011e280000000c00 */
[----:B------:R3:W4:Y:S04]  /*1810*/  LDS.64 R2, [R32+0x80] ;  /* 0x0000800020027984 */ /* 0x0007280000000a00 */
[----:B--2---:R3:W2:Y:S01]  /*1820*/  LDS.128 R4, [R32+0x30] ;  /* 0x0000300020047984 */ /* 0x0046a20000000c00 */
        /* <DEDUP_REMOVED lines=20> */
.L_x_499:
[----:B------:R-:W-:Y:S05]  /*1970*/  BSYNC.RECONVERGENT B1 ;  /* 0x0000000000017941 */ /* 0x000fea0003800200 */
.L_x_498:
[----:B------:R0:W1:Y:S01]  /*1980*/  LDS.128 R12, [R32+0x40] ;  /* 0x00004000200c7984 */ /* 0x0000620000000c00 */
[----:B------:R-:W-:Y:S01]  /*1990*/  DSETP.GEU.AND P0, PT, |R28|, |R10|, PT ;  /* 0x4000000a1c00722a */ /* 0x000fe20003f0e200 */
[----:B------:R-:W-:Y:S01]  /*19a0*/  BSSY.RECONVERGENT B1, `(.L_x_500) ;  /* 0x0000017000017945 */ /* 0x000fe20003800200 */
[----:B------:R-:W-:Y:S01]  /*19b0*/  IMAD.MOV.U32 R33, RZ, RZ, R4 ;  /* 0x000000ffff217224 */ /* 0x000fe200078e0004 */
[----:B------:R0:W2:Y:S01]  /*19c0*/  LDS.128 R16, [R32+0x50] ;  /* 0x0000500020107984 */ /* 0x0000a20000000c00 */
[----:B------:R-:W-:Y:S02]  /*19d0*/  IMAD.MOV.U32 R35, RZ, RZ, R5 ;  /* 0x000000ffff237224 */ /* 0x000fe400078e0005 */
[----:B------:R-:W-:Y:S01]  /*19e0*/  IMAD.MOV.U32 R8, RZ, RZ, R10 ;  /* 0x000000ffff087224 */ /* 0x000fe200078e000a */
[----:B------:R0:W3:Y:S01]  /*19f0*/  LDS.128 R20, [R32+0x60] ;  /* 0x0000600020147984 */ /* 0x0000e20000000c00 */
[----:B------:R-:W-:-:S03]  /*1a00*/  IMAD.MOV.U32 R9, RZ, RZ, R11 ;  /* 0x000000ffff097224 */ /* 0x000fc600078e000b */
[----:B------:R0:W4:Y:S03]  /*1a10*/  LDS.128 R24, [R32+0x70] ;  /* 0x0000700020187984 */ /* 0x0001260000000c00 */
        /* <DEDUP_REMOVED lines=15> */
.L_x_501:
[----:B------:R-:W-:Y:S05]  /*1b10*/  BSYNC.RECONVERGENT B1 ;  /* 0x0000000000017941 */ /* 0x000fea0003800200 */
.L_x_500:
        /* <DEDUP_REMOVED lines=21> */
.L_x_503:
[----:B------:R-:W-:Y:S05]  /*1c70*/  BSYNC.RECONVERGENT B1 ;  /* 0x0000000000017941 */ /* 0x000fea0003800200 */
.L_x_502:
[----:B------:R-:W-:Y:S01]  /*1c80*/  DSETP.GEU.AND P0, PT, |R4|, |R14|, PT ;  /* 0x4000000e0400722a */ /* 0x000fe20003f0e200 */
[----:B------:R-:W-:Y:S01]  /*1c90*/  BSSY.RECONVERGENT B1, `(.L_x_504) ;  /* 0x0000014000017945 */ /* 0x000fe20003800200 */
[----:B------:R-:W-:Y:S02]  /*1ca0*/  IMAD.MOV.U32 R6, RZ, RZ, R14 ;  /* 0x000000ffff067224 */ /* 0x000fe400078e000e */
[----:B------:R-:W-:Y:S02]  /*1cb0*/  IMAD.MOV.U32 R7, RZ, RZ, R15 ;  /* 0x000000ffff077224 */ /* 0x000fe400078e000f */
[----:B--2---:R-:W-:Y:S02]  /*1cc0*/  IMAD.MOV.U32 R9, RZ, RZ, R16 ;  /* 0x000000ffff097224 */ /* 0x004fe400078e0010 */
        /* <DEDUP_REMOVED lines=16> */
.L_x_505:
[----:B------:R-:W-:Y:S05]  /*1dd0*/  BSYNC.RECONVERGENT B1 ;  /* 0x0000000000017941 */ /* 0x000fea0003800200 */
.L_x_504:
        /* <DEDUP_REMOVED lines=21> */
.L_x_507:
[----:B------:R-:W-:Y:S05]  /*1f30*/  BSYNC.RECONVERGENT B1 ;  /* 0x0000000000017941 */ /* 0x000fea0003800200 */
.L_x_506:
[----:B------:R-:W-:Y:S01]  /*1f40*/  DSETP.GEU.AND P0, PT, |R4|, |R22|, PT ;  /* 0x400000160400722a */ /* 0x000fe20003f0e200 */
[----:B------:R-:W-:Y:S01]  /*1f50*/  BSSY.RECONVERGENT B1, `(.L_x_508) ;  /* 0x0000014000017945 */ /* 0x000fe20003800200 */
[----:B------:R-:W-:Y:S02]  /*1f60*/  IMAD.MOV.U32 R6, RZ, RZ, R22 ;  /* 0x000000ffff067224 */ /* 0x000fe400078e0016 */
[----:B------:R-:W-:Y:S02]  /*1f70*/  IMAD.MOV.U32 R7, RZ, RZ, R23 ;  /* 0x000000ffff077224 */ /* 0x000fe400078e0017 */
[----:B----4-:R-:W-:Y:S02]  /*1f80*/  IMAD.MOV.U32 R9, RZ, RZ, R24 ;  /* 0x000000ffff097224 */ /* 0x010fe400078e0018 */
        /* <DEDUP_REMOVED lines=16> */
.L_x_509:
[----:B------:R-:W-:Y:S05]  /*2090*/  BSYNC.RECONVERGENT B1 ;  /* 0x0000000000017941 */ /* 0x000fea0003800200 */
.L_x_508:
[----:B------:R-:W-:Y:S01]  /*20a0*/  DSETP.GEU.AND P0, PT, |R6|, |R26|, PT ;  /* 0x4000001a0600722a */ /* 0x000fe20003f0e200 */
[----:B------:R-:W-:Y:S02]  /*20b0*/  IMAD.MOV.U32 R12, RZ, RZ, R26 ;  /* 0x000000ffff0c7224 */ /* 0x000fe400078e001a */
[----:B------:R-:W-:Y:S02]  /*20c0*/  IMAD.MOV.U32 R13, RZ, RZ, R27 ;  /* 0x000000ffff0d7224 */ /* 0x000fe400078e001b */
        /* <DEDUP_REMOVED lines=18> */
.L_x_484:
        /* <DEDUP_REMOVED lines=8> */
[----:B------:R-:W-:Y:S01]  /*2270*/  ISETP.GT.AND P0, PT, R11, R4, PT ;  /* 0x000000040b00720c */ /* 0x000fe20003f04270 */
[----:B------:R-:W-:Y:S02]  /*2280*/  IMAD.IADD R9, R4, 0x1, R9 ;  /* 0x0000000104097824 */ /* 0x000fe400078e0209 */
[----:B------:R-:W-:-:S03]  /*2290*/  IMAD.MOV.U32 R11, RZ, RZ, R3 ;  /* 0x000000ffff0b7224 */ /* 0x000fc600078e0003 */
        /* <DEDUP_REMOVED lines=27> */
.L_x_511:
[----:B------:R-:W-:Y:S05]  /*2450*/  BSYNC.RECONVERGENT B1 ;  /* 0x0000000000017941 */ /* 0x000fea0003800200 */
.L_x_510:
[----:B------:R-:W-:Y:S01]  /*2460*/  VIADD R2, R7, 0x2 ;  /* 0x0000000207027836 */ /* 0x000fe20000000000 */
[----:B--2---:R1:W2:Y:S01]  /*2470*/  SHFL.DOWN PT, R12, R10, 0x2, R9 ;  /* 0x084000000a0c7989 */ /* 0x0042a200000e0009 */
[----:B------:R-:W-:Y:S01]  /*2480*/  BSSY.RECONVERGENT B1, `(.L_x_512) ;  /* 0x000001e000017945 */ /* 0x000fe20003800200 */
[----:B------:R-:W-:Y:S02]  /*2490*/  IMAD.MOV.U32 R8, RZ, RZ, R16 ;  /* 0x000000ffff087224 */ /* 0x000fe400078e0010 */
[----:B------:R-:W-:Y:S01]  /*24a0*/  ISETP.GT.AND P0, PT, R2, R9, PT ;  /* 0x000000090200720c */ /* 0x000fe20003f04270 */
[----:B---3--:R1:W3:Y:S01]  /*24b0*/  SHFL.DOWN PT, R13, R11, 0x2, R9 ;  /* 0x084000000b0d7989 */ /* 0x0082e200000e0009 */
[----:B------:R-:W-:Y:S02]  /*24c0*/  IMAD.MOV.U32 R14, RZ, RZ, R18 ;  /* 0x000000ffff0e7224 */ /* 0x000fe400078e0012 */
[----:B------:R-:W-:Y:S01]  /*24d0*/  IMAD.MOV.U32 R2, RZ, RZ, R10 ;  /* 0x000000ffff027224 */ /* 0x000fe200078e000a */
[----:B----4-:R1:W4:Y:S01]  /*24e0*/  SHFL.DOWN PT, R15, R16, 0x2, R9 ;  /* 0x08400000100f7989 */ /* 0x01032200000e0009 */
[----:B------:R-:W-:-:S03]  /*24f0*/  IMAD.MOV.U32 R3, RZ, RZ, R11 ;  /* 0x000000ffff037224 */ /* 0x000fc600078e000b */
[----:B0-----:R1:W0:Y:S04]  /*2500*/  SHFL.DOWN PT, R17, R18, 0x2, R9 ;  /* 0x0840000012117989 */ /* 0x00122800000e0009 */
[----:B------:R-:W-:Y:S05]  /*2510*/  @P0 BRA `(.L_x_513) ;  /* 0x0000000000500947 */ /* 0x000fea0003800000 */
[----:B--23--:R-:W-:Y:S01]  /*2520*/  DSETP.GEU.AND P0, PT, |R10|, |R12|, PT ;  /* 0x4000000c0a00722a */ /* 0x00cfe20003f0e200 */
[----:B----4-:R-:W-:Y:S02]  /*2530*/  IMAD.MOV.U32 R8, RZ, RZ, R15 ;  /* 0x000000ffff087224 */ /* 0x010fe400078e000f */
[----:B0-----:R-:W-:Y:S02]  /*2540*/  IMAD.MOV.U32 R14, RZ, RZ, R17 ;  /* 0x000000ffff0e7224 */ /* 0x001fe400078e0011 */
        /* <DEDUP_REMOVED lines=17> */
.L_x_513:
[----:B------:R-:W-:Y:S05]  /*2660*/  BSYNC.RECONVERGENT B1 ;  /* 0x0000000000017941 */ /* 0x000fea0003800200 */
.L_x_512:
[----:B------:R-:W-:Y:S01]  /*2670*/  VIADD R6, R7, 0x4 ;  /* 0x0000000407067836 */ /* 0x000fe20000000000 */
[----:B--2---:R2:W2:Y:S01]  /*2680*/  SHFL.DOWN PT, R12, R2, 0x4, R9 ;  /* 0x08800000020c7989 */ /* 0x0044a200000e0009 */
[----:B------:R-:W-:Y:S01]  /*2690*/  BSSY.RECONVERGENT B1, `(.L_x_514) ;  /* 0x000001e000017945 */ /* 0x000fe20003800200 */
[----:B-1----:R-:W-:Y:S02]  /*26a0*/  IMAD.MOV.U32 R16, RZ, RZ, R14 ;  /* 0x000000ffff107224 */ /* 0x002fe400078e000e */
        /* <DEDUP_REMOVED lines=28> */
.L_x_515:
[----:B------:R-:W-:Y:S05]  /*2870*/  BSYNC.RECONVERGENT B1 ;  /* 0x0000000000017941 */ /* 0x000fea0003800200 */
.L_x_514:
[----:B--2---:R-:W-:Y:S01]  /*2880*/  VIADD R2, R7, 0x8 ;  /* 0x0000000807027836 */ /* 0x004fe20000000000 */
[----:B------:R2:W2:Y:S01]  /*2890*/  SHFL.DOWN PT, R12, R10, 0x8, R9 ;  /* 0x090000000a0c7989 */ /* 0x0004a200000e0009 */
        /* <DEDUP_REMOVED lines=30> */
.L_x_517:
[----:B------:R-:W-:Y:S05]  /*2a80*/  BSYNC.RECONVERGENT B1 ;  /* 0x0000000000017941 */ /* 0x000fea0003800200 */
.L_x_516:
[----:B-1----:R-:W-:Y:S01]  /*2a90*/  VIADD R6, R7, 0x10 ;  /* 0x0000001007067836 */ /* 0x002fe20000000000 */
[----:B--2---:R1:W2:Y:S01]  /*2aa0*/  SHFL.DOWN PT, R10, R2, 0x10, R9 ;  /* 0x0a000000020a7989 */ /* 0x0042a200000e0009 */
[----:B------:R-:W-:Y:S01]  /*2ab0*/  BSSY.RECONVERGENT B1, `(.L_x_518) ;  /* 0x000001e000017945 */ /* 0x000fe20003800200 */
[----:B0-----:R-:W-:Y:S01]  /*2ac0*/  IMAD.MOV.U32 R17, RZ, RZ, R8 ;  /* 0x000000ffff117224 */ /* 0x001fe200078e0008 */
[----:B------:R-:W-:Y:S01]  /*2ad0*/  MOV R19, R14 ;  /* 0x0000000e00137202 */ /* 0x000fe20000000f00 */
[----:B------:R1:W0:Y:S01]  /*2ae0*/  SHFL.DOWN PT, R11, R3, 0x10, R9 ;  /* 0x0a000000030b7989 */ /* 0x00022200000e0009 */
[----:B------:R-:W-:Y:S01]  /*2af0*/  ISETP.GT.AND P0, PT, R6, R9, PT ;  /* 0x000000090600720c */ /* 0x000fe20003f04270 */
[----:B------:R-:W-:Y:S02]  /*2b00*/  IMAD.MOV.U32 R12, RZ, RZ, R2 ;  /* 0x000000ffff0c7224 */ /* 0x000fe400078e0002 */
[----:B----4-:R1:W4:Y:S01]  /*2b10*/  SHFL.DOWN PT, R15, R8, 0x10, R9 ;  /* 0x0a000000080f7989 */ /* 0x01032200000e0009 */
[----:B---3--:R-:W-:-:S03]  /*2b20*/  IMAD.MOV.U32 R13, RZ, RZ, R3 ;  /* 0x000000ffff0d7224 */ /* 0x008fc600078e0003 */
[----:B------:R1:W3:Y:S06]  /*2b30*/  SHFL.DOWN PT, R21, R14, 0x10, R9 ;  /* 0x0a0000000e157989 */ /* 0x0002ec00000e0009 */
[----:B------:R-:W-:Y:S05]  /*2b40*/  @P0 BRA `(.L_x_519) ;  /* 0x0000000000500947 */ /* 0x000fea0003800000 */
[----:B0-2---:R-:W-:Y:S01]  /*2b50*/  DSETP.GEU.AND P0, PT, |R2|, |R10|, PT ;  /* 0x4000000a0200722a */ /* 0x005fe20003f0e200 */
        /* <DEDUP_REMOVED lines=19> */
.L_x_519:
[----:B------:R-:W-:Y:S05]  /*2c90*/  BSYNC.RECONVERGENT B1 ;  /* 0x0000000000017941 */ /* 0x000fea0003800200 */
.L_x_518:
[----:B------:R-:W-:Y:S01]  /*2ca0*/  ISETP.NE.AND P0, PT, R7, RZ, PT ;  /* 0x000000ff0700720c */ /* 0x000fe20003f05270 */
[----:B------:R-:W-:-:S12]  /*2cb0*/  BSSY.RECONVERGENT B1, `(.L_x_520) ;  /* 0x000000b000017945 */ /* 0x000fd80003800200 */
[----:B------:R-:W-:Y:S05]  /*2cc0*/  @P0 BRA `(.L_x_521) ;  /* 0x0000000000240947 */ /* 0x000fea0003800000 */
[----:B------:R-:W5:Y:S01]  /*2cd0*/  S2R R6, SR_CgaCtaId ;  /* 0x0000000000067919 */ /* 0x000f620000008800 */
[----:B-1----:R-:W-:Y:S01]  /*2ce0*/  MOV R3, 0x400 ;  /* 0x0000040000037802 */ /* 0x002fe20000000f00 */
[----:B------:R-:W-:Y:S01]  /*2cf0*/  IMAD.MOV.U32 R18, RZ, RZ, R17 ;  /* 0x000000ffff127224 */ /* 0x000fe200078e0011 */
[----:B------:R-:W-:-:S04]  /*2d00*/  SHF.R.U32.HI R2, RZ, 0x1, R5 ;  /* 0x00000001ff027819 */ /* 0x000fc80000011605 */
[----:B------:R-:W-:Y:S02]  /*2d10*/  LOP3.LUT R2, R2, 0x1f0, RZ, 0xc0, !PT ;  /* 0x000001f002027812 */ /* 0x000fe400078ec0ff */
[----:B-----5:R-:W-:-:S05]  /*2d20*/  LEA R3, R6, R3, 0x18 ;  /* 0x0000000306037211 */ /* 0x020fca00078ec0ff */
[----:B------:R-:W-:-:S05]  /*2d30*/  IMAD.IADD R3, R2, 0x1, R3 ;  /* 0x0000000102037824 */ /* 0x000fca00078e0203 */
[----:B------:R1:W-:Y:S04]  /*2d40*/  STS.64 [R3+0x10], R18 ;  /* 0x0000101203007388 */ /* 0x0003e80000000a00 */
[----:B------:R1:W-:Y:S02]  /*2d50*/  STS.64 [R3+0x8], R12 ;  /* 0x0000080c03007388 */ /* 0x0003e40000000a00 */
.L_x_521:
[----:B------:R-:W-:Y:S05]  /*2d60*/  BSYNC.RECONVERGENT B1 ;  /* 0x0000000000017941 */ /* 0x000fea0003800200 */
.L_x_520:
[----:B------:R-:W-:Y:S01]  /*2d70*/  BAR.SYNC.DEFER_BLOCKING 0x0 ;  /* 0x0000000000007b1d */ /* 0x000fe20000010000 */
[----:B------:R-:W-:-:S13]  /*2d80*/  ISETP.NE.AND P1, PT, R5, RZ, PT ;  /* 0x000000ff0500720c */ /* 0x000fda0003f25270 */
[----:B------:R-:W-:Y:S05]  /*2d90*/  @P1 BRA `(.L_x_497) ;  /* 0x0000003800581947 */ /* 0x000fea0003800000 */
[----:B------:R-:W-:Y:S01]  /*2da0*/  ISETP.GE.AND P0, PT, R4, 0x21, PT ;  /* 0x000000210400780c */ /* 0x000fe20003f06270 */
[----:B0-----:R-:W-:Y:S02]  /*2db0*/  IMAD.MOV.U32 R11, RZ, RZ, R17 ;  /* 0x000000ffff0b7224 */ /* 0x001fe400078e0011 */
[----:B-1----:R-:W-:Y:S02]  /*2dc0*/  IMAD.MOV.U32 R14, RZ, RZ, R19 ;  /* 0x000000ffff0e7224 */ /* 0x002fe400078e0013 */
        /* <DEDUP_REMOVED lines=29> */
.L_x_523:
[----:B------:R-:W-:Y:S05]  /*2fa0*/  BSYNC.RECONVERGENT B1 ;  /* 0x0000000000017941 */ /* 0x000fea0003800200 */
.L_x_522:
[----:B------:R-:W-:Y:S01]  /*2fb0*/  ISETP.GE.AND P0, PT, R4, 0x41, PT ;  /* 0x000000410400780c */ /* 0x000fe20003f06270 */
[----:B------:R-:W-:Y:S02]  /*2fc0*/  IMAD.MOV.U32 R5, RZ, RZ, R11 ;  /* 0x000000ffff057224 */ /* 0x000fe400078e000b */
[----:B--2---:R-:W-:Y:S02]  /*2fd0*/  IMAD.MOV.U32 R10, RZ, RZ, R14 ;  /* 0x000000ffff0a7224 */ /* 0x004fe400078e000e */
        /* <DEDUP_REMOVED lines=29> */
.L_x_525:
[----:B------:R-:W-:Y:S05]  /*31b0*/  BSYNC.RECONVERGENT B1 ;  /* 0x0000000000017941 */ /* 0x000fea0003800200 */
.L_x_524:
        /* <DEDUP_REMOVED lines=32> */
.L_x_527:
[----:B------:R-:W-:Y:S05]  /*33c0*/  BSYNC.RECONVERGENT B1 ;  /* 0x0000000000017941 */ /* 0x000fea0003800200 */
.L_x_526:
        /* <DEDUP_REMOVED lines=32> */
.L_x_529:
[----:B------:R-:W-:Y:S05]  /*35d0*/  BSYNC.RECONVERGENT B1 ;  /* 0x0000000000017941 */ /* 0x000fea0003800200 */
.L_x_528:
        /* <DEDUP_REMOVED lines=32> */
.L_x_531:
[----:B------:R-:W-:Y:S05]  /*37e0*/  BSYNC.RECONVERGENT B1 ;  /* 0x0000000000017941 */ /* 0x000fea0003800200 */
.L_x_530:
        /* <DEDUP_REMOVED lines=32> */
.L_x_533:
[----:B------:R-:W-:Y:S05]  /*39f0*/  BSYNC.RECONVERGENT B1 ;  /* 0x0000000000017941 */ /* 0x000fea0003800200 */
.L_x_532:
        /* <DEDUP_REMOVED lines=32> */
.L_x_465:
[----:B------:R-:W0:Y:S01]  /*3c00*/  S2R R4, SR_TID.X ;  /* 0x0000000000047919 */ /* 0x000e220000002100 */
[----:B------:R-:W1:Y:S01]  /*3c10*/  LDCU.128 UR12, c[0x0][0x380] ;  /* 0x00007000ff0c77ac */ /* 0x000e620008000c00 */
[----:B------:R-:W-:Y:S02]  /*3c20*/  SHF.R.S32.HI R5, RZ, 0x1f, R10 ;  /* 0x0000001fff057819 */ /* 0x000fe4000001140a */
[----:B0-----:R-:W-:-:S04]  /*3c30*/  IADD3 R2, P0, PT, R10, R4, RZ ;  /* 0x000000040a027210 */ /* 0x001fc80007f1e0ff */
[----:B-1----:R-:W-:Y:S01]  /*3c40*/  LEA R8, P1, R2, UR12, 0x3 ;  /* 0x0000000c02087c11 */ /* 0x002fe2000f8218ff */
[----:B------:R-:W-:-:S05]  /*3c50*/  IMAD.X R3, RZ, RZ, R5, P0 ;  /* 0x000000ffff037224 */ /* 0x000fca00000e0605 */
[----:B------:R-:W-:-:S05]  /*3c60*/  LEA.HI.X R9, R2, UR13, R3, 0x3, P1 ;  /* 0x0000000d02097c11 */ /* 0x000fca00088f1c03 */
[----:B------:R-:W2:Y:S04]  /*3c70*/  LDG.E.64 R12, desc[UR10][R8.64] ;  /* 0x0000000a080c7981 */ /* 0x000ea8000c1e1b00 */
[----:B------:R-:W2:Y:S04]  /*3c80*/  LDG.E.64 R14, desc[UR10][R8.64+0x800] ;  /* 0x0008000a080e7981 */ /* 0x000ea8000c1e1b00 */
[----:B------:R-:W3:Y:S04]  /*3c90*/  LDG.E.64 R16, desc[UR10][R8.64+0x1000] ;  /* 0x0010000a08107981 */ /* 0x000ee8000c1e1b00 */
[----:B------:R-:W4:Y:S04]  /*3ca0*/  LDG.E.64 R18, desc[UR10][R8.64+0x1800] ;  /* 0x0018000a08127981 */ /* 0x000f28000c1e1b00 */
[----:B------:R0:W5:Y:S01]  /*3cb0*/  LDG.E.64 R2, desc[UR10][R8.64+0x2000] ;  /* 0x0020000a08027981 */ /* 0x000162000c1e1b00 */
[----:B------:R-:W-:Y:S01]  /*3cc0*/  BSSY.RECONVERGENT B1, `(.L_x_534) ;  /* 0x000001f000017945 */ /* 0x000fe20003800200 */
[C---:B0-----:R-:W-:Y:S01]  /*3cd0*/  LOP3.LUT R8, R4.reuse, 0x400, RZ, 0xfc, !PT ;  /* 0x0000040004087812 */ /* 0x041fe200078efcff */
[----:B------:R-:W-:Y:S01]  /*3ce0*/  VIADD R9, R4, 0x200 ;  /* 0x0000020004097836 */ /* 0x000fe20000000000 */
[----:B--2---:R-:W-:-:S06]  /*3cf0*/  DSETP.GEU.AND P0, PT, |R12|, |R14|, PT ;  /* 0x4000000e0c00722a */ /* 0x004fcc0003f0e200 */
[----:B------:R-:W-:Y:S02]  /*3d00*/  FSEL R12, R12, R14, P0 ;  /* 0x0000000e0c0c7208 */ /* 0x000fe40000000000 */
[----:B------:R-:W-:Y:S02]  /*3d10*/  FSEL R13, R13, R15, P0 ;  /* 0x0000000f0d0d7208 */ /* 0x000fe40000000000 */
[----:B------:R-:W-:-:S04]  /*3d20*/  IADD3 R14, P1, PT, R10, UR14, RZ ;  /* 0x0000000e0a0e7c10 */ /* 0x000fc8000ff3e0ff */
[----:B---3--:R-:W-:Y:S01]  /*3d30*/  DSETP.GEU.AND P2, PT, |R12|, |R16|, PT ;  /* 0x400000100c00722a */ /* 0x008fe20003f4e200 */
[----:B------:R-:W-:-:S05]  /*3d40*/  IADD3 R6, P5, PT, R8, R14, RZ ;  /* 0x0000000e08067210 */ /* 0x000fca0007fbe0ff */
[----:B------:R-:W-:Y:S02]  /*3d50*/  FSEL R12, R12, R16, P2 ;  /* 0x000000100c0c7208 */ /* 0x000fe40001000000 */
[----:B------:R-:W-:-:S06]  /*3d60*/  FSEL R13, R13, R17, P2 ;  /* 0x000000110d0d7208 */ /* 0x000fcc0001000000 */
[----:B----4-:R-:W-:-:S06]  /*3d70*/  DSETP.GEU.AND P3, PT, |R12|, |R18|, PT ;  /* 0x400000120c00722a */ /* 0x010fcc0003f6e200 */
[----:B------:R-:W-:Y:S02]  /*3d80*/  FSEL R10, R12, R18, P3 ;  /* 0x000000120c0a7208 */ /* 0x000fe40001800000 */
[----:B------:R-:W-:Y:S02]  /*3d90*/  FSEL R11, R13, R19, P3 ;  /* 0x000000130d0b7208 */ /* 0x000fe40001800000 */
[----:B------:R-:W-:Y:S01]  /*3da0*/  IADD3.X R12, PT, PT, R5, UR15, RZ, P1, !PT ;  /* 0x0000000f050c7c10 */ /* 0x000fe20008ffe4ff */
[C---:B------:R-:W-:Y:S01]  /*3db0*/  VIADD R5, R4.reuse, 0x100 ;  /* 0x0000010004057836 */ /* 0x040fe20000000000 */
[----:B------:R-:W-:Y:S02]  /*3dc0*/  ISETP.LE.AND P1, PT, R7, UR6, PT ;  /* 0x0000000607007c0c */ /* 0x000fe4000bf23270 */
[----:B-----5:R-:W-:Y:S02]  /*3dd0*/  DSETP.GEU.AND P4, PT, |R10|, |R2|, PT ;  /* 0x400000020a00722a */ /* 0x020fe40003f8e200 */
[----:B------:R-:W-:Y:S01]  /*3de0*/  @P2 SEL R9, R4, R5, P0 ;  /* 0x0000000504092207 */ /* 0x000fe20000000000 */
[----:B------:R-:W-:-:S02]  /*3df0*/  IMAD.X R5, RZ, RZ, R12, P5 ;  /* 0x000000ffff057224 */ /* 0x000fc400028e060c */
[----:B------:R-:W-:-:S09]  /*3e00*/  @!P3 VIADD R9, R4, 0x300 ;  /* 0x000003000409b836 */ /* 0x000fd20000000000 */
        /* <DEDUP_REMOVED lines=10> */
.L_x_535:
[----:B------:R-:W-:Y:S05]  /*3eb0*/  BSYNC.RECONVERGENT B1 ;  /* 0x0000000000017941 */ /* 0x000fea0003800200 */
.L_x_534:
        /* <DEDUP_REMOVED lines=12> */
[----:B------:R-:W-:-:S05]  /*3f80*/  IMAD.MOV.U32 R11, RZ, RZ, 0x500 ;  /* 0x00000500ff0b7424 */ /* 0x000fca00078e00ff */
[----:B------:R-:W2:Y:S01]  /*3f90*/  ATOMG.E.ADD.STRONG.GPU PT, R10, desc[UR10][R8.64], R11 ;  /* 0x8000000b080a79a8 */ /* 0x000ea200081ef10a */
[----:B------:R-:W0:Y:S01]  /*3fa0*/  S2UR UR5, SR_CgaCtaId ;  /* 0x00000000000579c3 */ /* 0x000e220000008800 */
[----:B------:R-:W-:Y:S02]  /*3fb0*/  UMOV UR4, 0x400 ;  /* 0x0000040000047882 */ /* 0x000fe40000000000 */
[----:B0-----:R-:W-:Y:S01]  /*3fc0*/  ULEA UR4, UR5, UR4, 0x18 ;  /* 0x0000000405047291 */ /* 0x001fe2000f8ec0ff */
[----:B--2---:R-:W-:-:S08]  /*3fd0*/  VIADD R10, R10, UR6 ;  /* 0x000000060a0a7c36 */ /* 0x004fd00008000000 */
[----:B------:R0:W-:Y:S03]  /*3fe0*/  STS [UR4+0x98], R10 ;  /* 0x0000980aff007988 */ /* 0x0001e60008000804 */
.L_x_538:
[----:B------:R-:W-:Y:S05]  /*3ff0*/  BSYNC.RECONVERGENT B1 ;  /* 0x0000000000017941 */ /* 0x000fea0003800200 */
.L_x_537:
[----:B------:R-:W1:Y:S08]  /*4000*/  S2UR UR5, SR_CgaCtaId ;  /* 0x00000000000579c3 */ /* 0x000e700000008800 */
[----:B------:R-:W-:Y:S06]  /*4010*/  BAR.SYNC.DEFER_BLOCKING 0x0 ;  /* 0x0000000000007b1d */ /* 0x000fec0000010000 */
[----:B------:R-:W-:-:S02]  /*4020*/  UMOV UR4, 0x400 ;  /* 0x0000040000047882 */ /* 0x000fc40000000000 */
[----:B-1----:R-:W-:-:S06]  /*4030*/  ULEA UR4, UR5, UR4, 0x18 ;  /* 0x0000000405047291 */ /* 0x002fcc000f8ec0ff */
[----:B------:R-:W-:-:S05]  /*4040*/  IMAD.U32 R14, RZ, RZ, UR4 ;  /* 0x00000004ff0e7e24 */ /* 0x000fca000f8e00ff */
[----:B------:R-:W0:Y:S02]  /*4050*/  LDS R12, [R14+0x98] ;  /* 0x000098000e0c7984 */ /* 0x000e240000000800 */
[----:B0-----:R-:W-:-:S05]  /*4060*/  VIADD R10, R12, 0x500 ;  /* 0x000005000c0a7836 */ /* 0x001fca0000000000 */
[----:B------:R-:W-:-:S13]  /*4070*/  ISETP.GT.AND P0, PT, R10, R7, PT ;  /* 0x000000070a00720c */ /* 0x000fda0003f04270 */
[----:B------:R-:W-:Y:S05]  /*4080*/  @P0 BRA `(.L_x_539) ;  /* 0x0000000400900947 */ /* 0x000fea0003800000 */
[----:B------:R-:W-:Y:S01]  /*4090*/  BSSY.RECONVERGENT B1, `(.L_x_539) ;  /* 0x0000063000017945 */ /* 0x000fe20003800200 */
[----:B------:R-:W-:Y:S01]  /*40a0*/  IMAD.MOV.U32 R20, RZ, RZ, R2 ;  /* 0x000000ffff147224 */ /* 0x000fe200078e0002 */
[----:B------:R-:W0:Y:S01]  /*40b0*/  LDCU UR7, c[0x0][0x398] ;  /* 0x00007300ff0777ac */ /* 0x000e220008000800 */
[----:B------:R-:W-:Y:S02]  /*40c0*/  IMAD.MOV.U32 R21, RZ, RZ, R3 ;  /* 0x000000ffff157224 */ /* 0x000fe400078e0003 */
[----:B------:R-:W-:Y:S01]  /*40d0*/  IMAD.MOV.U32 R27, RZ, RZ, R6 ;  /* 0x000000ffff1b7224 */ /* 0x000fe200078e0006 */
[----:B------:R-:W1:Y:S01]  /*40e0*/  LDCU.128 UR12, c[0x0][0x380] ;  /* 0x00007000ff0c77ac */ /* 0x000e620008000c00 */
[----:B------:R-:W-:-:S07]  /*40f0*/  IMAD.MOV.U32 R22, RZ, RZ, R5 ;  /* 0x000000ffff167224 */ /* 0x000fce00078e0005 */
.L_x_542:
[----:B------:R-:W-:-:S04]  /*4100*/  IADD3 R28, P0, PT, R4, R12, RZ ;  /* 0x0000000c041c7210 */ /* 0x000fc80007f1e0ff */
[----:B------:R-:W-:Y:S02]  /*4110*/  LEA.HI.X.SX32 R25, R12, RZ, 0x1, P0 ;  /* 0x000000ff0c197211 */ /* 0x000fe400000f0eff */
[----:B-1----:R-:W-:-:S04]  /*4120*/  LEA R6, P0, R28, UR12, 0x3 ;  /* 0x0000000c1c067c11 */ /* 0x002fc8000f8018ff */
[----:B------:R-:W-:-:S05]  /*4130*/  LEA.HI.X R7, R28, UR13, R25, 0x3, P0 ;  /* 0x0000000d1c077c11 */ /* 0x000fca00080f1c19 */
[----:B------:R-:W2:Y:S04]  /*4140*/  LDG.E.64 R18, desc[UR10][R6.64] ;  /* 0x0000000a06127981 */ /* 0x000ea8000c1e1b00 */
[----:B------:R-:W3:Y:S04]  /*4150*/  LDG.E.64 R16, desc[UR10][R6.64+0x800] ;  /* 0x0008000a06107981 */ /* 0x000ee8000c1e1b00 */
[----:B------:R-:W4:Y:S04]  /*4160*/  LDG.E.64 R12, desc[UR10][R6.64+0x1000] ;  /* 0x0010000a060c7981 */ /* 0x000f28000c1e1b00 */
[----:B------:R-:W4:Y:S01]  /*4170*/  LDG.E.64 R10, desc[UR10][R6.64+0x1800] ;  /* 0x0018000a060a7981 */ /* 0x000f22000c1e1b00 */
[----:B------:R-:W-:-:S03]  /*4180*/  IADD3 R28, P0, PT, R28, UR14, RZ ;  /* 0x0000000e1c1c7c10 */ /* 0x000fc6000ff1e0ff */
[----:B------:R1:W5:Y:S01]  /*4190*/  LDG.E.64 R2, desc[UR10][R6.64+0x2000] ;  /* 0x0020000a06027981 */ /* 0x000362000c1e1b00 */
[----:B------:R-:W-:Y:S01]  /*41a0*/  IADD3.X R25, PT, PT, R25, UR15, RZ, P0, !PT ;  /* 0x0000000f19197c10 */ /* 0x000fe200087fe4ff */
[----:B------:R-:W-:Y:S01]  /*41b0*/  BSSY.RECONVERGENT B2, `(.L_x_540) ;  /* 0x0000038000027945 */ /* 0x000fe20003800200 */
[----:B------:R-:W-:Y:S01]  /*41c0*/  BAR.SYNC.DEFER_BLOCKING 0x0 ;  /* 0x0000000000007b1d */ /* 0x000fe20000010000 */
[C---:B------:R-:W-:Y:S02]  /*41d0*/  IADD3 R24, P4, PT, R28.reuse, 0x200, RZ ;  /* 0x000002001c187810 */ /* 0x040fe40007f9e0ff */
[C---:B------:R-:W-:Y:S02]  /*41e0*/  IADD3 R15, P5, PT, R28.reuse, 0x300, RZ ;  /* 0x000003001c0f7810 */ /* 0x040fe40007fbe0ff */
[C---:B------:R-:W-:Y:S02]  /*41f0*/  IADD3 R23, P3, PT, R28.reuse, 0x100, RZ ;  /* 0x000001001c177810 */ /* 0x040fe40007f7e0ff */
[----:B-1----:R-:W-:-:S02]  /*4200*/  IADD3 R6, P6, PT, R28, 0x400, RZ ;  /* 0x000004001c067810 */ /* 0x002fc40007fde0ff */
[----:B------:R-:W-:Y:S01]  /*4210*/  IADD3.X R26, PT, PT, RZ, R25, RZ, P3, !PT ;  /* 0x00000019ff1a7210 */ /* 0x000fe20001ffe4ff */
[----:B--2---:R-:W-:-:S14]  /*4220*/  DSETP.GEU.AND P2, PT, |R20|, |R18|, PT ;  /* 0x400000121400722a */ /* 0x004fdc0003f4e200 */
[----:B------:R-:W-:-:S04]  /*4230*/  @P2 ISETP.GE.U32.AND P0, PT, R27, R28, PT ;  /* 0x0000001c1b00220c */ /* 0x000fc80003f06070 */
[----:B------:R-:W-:-:S13]  /*4240*/  @P2 ISETP.GE.AND.EX P0, PT, R22, R25, PT, P0 ;  /* 0x000000191600220c */ /* 0x000fda0003f06300 */
[----:B------:R-:W-:-:S06]  /*4250*/  @P2 DSETP.LT.OR P0, PT, |R18|, |R20|, !P0 ;  /* 0x400000141200222a */ /* 0x000fcc0004701600 */
[----:B------:R-:W-:Y:S02]  /*4260*/  @P2 FSEL R5, R20, R18, P0 ;  /* 0x0000001214052208 */ /* 0x000fe40000000000 */
[----:B------:R-:W-:Y:S01]  /*4270*/  @P2 FSEL R20, R21, R19, P0 ;  /* 0x0000001315142208 */ /* 0x000fe20000000000 */
[----:B------:R-:W-:Y:S01]  /*4280*/  IMAD.X R21, RZ, RZ, R25, P4 ;  /* 0x000000ffff157224 */ /* 0x000fe200020e0619 */
[----:B------:R-:W-:Y:S01]  /*4290*/  @P2 SEL R28, R27, R28, P0 ;  /* 0x0000001c1b1c2207 */ /* 0x000fe20000000000 */
[----:B------:R-:W-:Y:S02]  /*42a0*/  @P2 IMAD.MOV.U32 R18, RZ, RZ, R5 ;  /* 0x000000ffff122224 */ /* 0x000fe400078e0005 */
[----:B------:R-:W-:Y:S02]  /*42b0*/  @P2 IMAD.MOV.U32 R19, RZ, RZ, R20 ;  /* 0x000000ffff132224 */ /* 0x000fe400078e0014 */
[--C-:B------:R-:W-:Y:S02]  /*42c0*/  IMAD.X R20, RZ, RZ, R25.reuse, P5 ;  /* 0x000000ffff147224 */ /* 0x100fe400028e0619 */
[----:B------:R-:W-:Y:S01]  /*42d0*/  IMAD.X R5, RZ, RZ, R25, P6 ;  /* 0x000000ffff057224 */ /* 0x000fe200030e0619 */
[----:B------:R-:W-:Y:S01]  /*42e0*/  @P2 SEL R25, R22, R25, P0 ;  /* 0x0000001916192207 */ /* 0x000fe20000000000 */
        /* <DEDUP_REMOVED lines=20> */
[----:B------:R-:W-:-:S05]  /*4430*/  ISETP.NE.AND P2, PT, R4, RZ, PT ;  /* 0x000000ff0400720c */ /* 0x000fca0003f45270 */
[----:B------:R-:W-:-:S14]  /*4440*/  DSETP.GEU.AND P1, PT, |R12|, |R10|, PT ;  /* 0x4000000a0c00722a */ /* 0x000fdc0003f2e200 */
[----:B------:R-:W-:-:S04]  /*4450*/  @P1 ISETP.GE.U32.AND P0, PT, R24, R15, PT ;  /* 0x0000000f1800120c */ /* 0x000fc80003f06070 */
[----:B------:R-:W-:-:S13]  /*4460*/  @P1 ISETP.GE.AND.EX P0, PT, R21, R20, PT, P0 ;  /* 0x000000141500120c */ /* 0x000fda0003f06300 */
[----:B------:R-:W-:-:S06]  /*4470*/  @P1 DSETP.LT.OR P0, PT, |R10|, |R12|, !P0 ;  /* 0x4000000c0a00122a */ /* 0x000fcc0004701600 */
[----:B------:R-:W-:Y:S02]  /*4480*/  @P1 FSEL R16, R12, R10, P0 ;  /* 0x0000000a0c101208 */ /* 0x000fe40000000000 */
[----:B------:R-:W-:Y:S01]  /*4490*/  @P1 FSEL R13, R13, R11, P0 ;  /* 0x0000000b0d0d1208 */ /* 0x000fe20000000000 */
[----:B------:R-:W-:Y:S06]  /*44a0*/  @P2 BRA `(.L_x_541) ;  /* 0x0000000000202947 */ /* 0x000fec0003800000 */
[----:B------:R-:W-:-:S05]  /*44b0*/  IMAD.MOV.U32 R17, RZ, RZ, 0x500 ;  /* 0x00000500ff117424 */ /* 0x000fca00078e00ff */
[----:B------:R-:W2:Y:S01]  /*44c0*/  ATOMG.E.ADD.STRONG.GPU PT, R7, desc[UR10][R8.64], R17 ;  /* 0x80000011080779a8 */ /* 0x000ea200081ef10a */
[----:B------:R-:W1:Y:S01]  /*44d0*/  S2UR UR5, SR_CgaCtaId ;  /* 0x00000000000579c3 */ /* 0x000e620000008800 */
[----:B------:R-:W-:Y:S02]  /*44e0*/  UMOV UR4, 0x400 ;  /* 0x0000040000047882 */ /* 0x000fe40000000000 */
[----:B-1----:R-:W-:-:S06]  /*44f0*/  ULEA UR4, UR5, UR4, 0x18 ;  /* 0x0000000405047291 */ /* 0x002fcc000f8ec0ff */
[----:B------:R-:W-:Y:S02]  /*4500*/  IMAD.U32 R14, RZ, RZ, UR4 ;  /* 0x00000004ff0e7e24 */ /* 0x000fe4000f8e00ff */
[----:B--2---:R-:W-:-:S05]  /*4510*/  VIADD R7, R7, UR6 ;  /* 0x0000000607077c36 */ /* 0x004fca0008000000 */
[----:B------:R1:W-:Y:S02]  /*4520*/  STS [R14+0x98], R7 ;  /* 0x000098070e007388 */ /* 0x0003e40000000800 */
.L_x_541:
[----:B0-----:R-:W-:Y:S05]  /*4530*/  BSYNC.RECONVERGENT B2 ;  /* 0x0000000000027941 */ /* 0x001fea0003800200 */
.L_x_540:
[----:B------:R-:W-:Y:S01]  /*4540*/  BAR.SYNC.DEFER_BLOCKING 0x0 ;  /* 0x0000000000007b1d */ /* 0x000fe20000010000 */
[----:B------:R-:W-:Y:S01]  /*4550*/  @P1 IMAD.MOV.U32 R10, RZ, RZ, R16 ;  /* 0x000000ffff0a1224 */ /* 0x000fe200078e0010 */
[----:B------:R-:W-:Y:S01]  /*4560*/  @P1 SEL R15, R24, R15, P0 ;  /* 0x0000000f180f1207 */ /* 0x000fe20000000000 */
[----:B------:R-:W-:Y:S01]  /*4570*/  @P1 IMAD.MOV.U32 R11, RZ, RZ, R13 ;  /* 0x000000ffff0b1224 */ /* 0x000fe200078e000d */
[----:B------:R-:W-:Y:S01]  /*4580*/  @P1 SEL R20, R21, R20, P0 ;  /* 0x0000001415141207 */ /* 0x000fe20000000000 */
[----:B-1----:R-:W-:-:S04]  /*4590*/  IMAD.U32 R7, RZ, RZ, UR7 ;  /* 0x00000007ff077e24 */ /* 0x002fc8000f8e00ff */
[----:B-----5:R-:W-:-:S14]  /*45a0*/  DSETP.GEU.AND P2, PT, |R10|, |R2|, PT ;  /* 0x400000020a00722a */ /* 0x020fdc0003f4e200 */
[----:B------:R-:W-:Y:S01]  /*45b0*/  @P2 ISETP.GE.U32.AND P0, PT, R15, R6, PT ;  /* 0x000000060f00220c */ /* 0x000fe20003f06070 */
[----:B------:R-:W0:Y:S03]  /*45c0*/  LDS R12, [R14+0x98] ;  /* 0x000098000e0c7984 */ /* 0x000e260000000800 */
        /* <DEDUP_REMOVED lines=9> */
[----:B------:R-:W-:-:S02]  /*4660*/  IMAD.MOV.U32 R22, RZ, RZ, R5 ;  /* 0x000000ffff167224 */ /* 0x000fc400078e0005 */
[----:B------:R-:W-:Y:S02]  /*4670*/  IMAD.MOV.U32 R20, RZ, RZ, R2 ;  /* 0x000000ffff147224 */ /* 0x000fe400078e0002 */
[----:B------:R-:W-:Y:S02]  /*4680*/  IMAD.MOV.U32 R21, RZ, RZ, R3 ;  /* 0x000000ffff157224 */ /* 0x000fe400078e0003 */
[----:B0-----:R-:W-:-:S05]  /*4690*/  VIADD R10, R12, 0x500 ;  /* 0x000005000c0a7836 */ /* 0x001fca0000000000 */
[----:B------:R-:W-:-:S13]  /*46a0*/  ISETP.GT.AND P0, PT, R10, R7, PT ;  /* 0x000000070a00720c */ /* 0x000fda0003f04270 */
[----:B------:R-:W-:Y:S05]  /*46b0*/  @!P0 BRA `(.L_x_542) ;  /* 0xfffffff800908947 */ /* 0x000fea000383ffff */
[----:B------:R-:W-:Y:S05]  /*46c0*/  BSYNC.RECONVERGENT B1 ;  /* 0x0000000000017941 */ /* 0x000fea0003800200 */
.L_x_539:
[----:B------:R-:W-:Y:S01]  /*46d0*/  ISETP.GE.AND P0, PT, R12, R7, PT ;  /* 0x000000070c00720c */ /* 0x000fe20003f06270 */
[----:B------:R-:W0:Y:S01]  /*46e0*/  LDCU.64 UR6, c[0x0][0x388] ;  /* 0x00007100ff0677ac */ /* 0x000e220008000a00 */
[----:B------:R-:W-:Y:S01]  /*46f0*/  BSSY.RECONVERGENT B1, `(.L_x_536) ;  /* 0x00000ac000017945 */ /* 0x000fe20003800200 */
[----:B------:R-:W1:Y:S10]  /*4700*/  LDCU.64 UR4, c[0x0][0x388] ;  /* 0x00007100ff0477ac */ /* 0x000e740008000a00 */
[----:B------:R-:W-:Y:S05]  /*4710*/  @P0 BRA `(.L_x_543) ;  /* 0x0000000800a40947 */ /* 0x000fea0003800000 */
[----:B------:R-:W-:-:S05]  /*4720*/  IMAD.IADD R9, R7, 0x1, -R12 ;  /* 0x0000000107097824 */ /* 0x000fca00078e0a0c */
[----:B------:R-:W-:-:S13]  /*4730*/  ISETP.GE.AND P0, PT, R4, R9, PT ;  /* 0x000000090400720c */ /* 0x000fda0003f06270 */
[----:B------:R-:W-:Y:S05]  /*4740*/  @P0 BRA `(.L_x_543) ;  /* 0x0000000800980947 */ /* 0x000fea0003800000 */
[----:B------:R-:W-:Y:S01]  /*4750*/  LOP3.LUT R8, RZ, R4, RZ, 0x33, !PT ;  /* 0x00000004ff087212 */ /* 0x000fe200078e33ff */
[----:B------:R-:W-:Y:S03]  /*4760*/  BSSY.RECONVERGENT B2, `(.L_x_544) ;  /* 0x000002f000027945 */ /* 0x000fe60003800200 */
[----:B------:R-:W-:Y:S01]  /*4770*/  IADD3 R18, PT, PT, -R12, R7, R8 ;  /* 0x000000070c127210 */ /* 0x000fe20007ffe108 */
[----:B------:R-:W-:-:S03]  /*4780*/  IMAD.MOV.U32 R8, RZ, RZ, R4 ;  /* 0x000000ffff087224 */ /* 0x000fc600078e0004 */
[----:B------:R-:W-:-:S04]  /*4790*/  LOP3.LUT R7, R18, 0x300, RZ, 0xc0, !PT ;  /* 0x0000030012077812 */ /* 0x000fc800078ec0ff */
[----:B------:R-:W-:-:S13]  /*47a0*/  ISETP.NE.AND P0, PT, R7, 0x300, PT ;  /* 0x000003000700780c */ /* 0x000fda0003f05270 */
[----:B------:R-:W-:Y:S05]  /*47b0*/  @!P0 BRA `(.L_x_545) ;  /* 0x0000000000a48947 */ /* 0x000fea0003800000 */
[----:B------:R-:W2:Y:S01]  /*47c0*/  LDC.64 R10, c[0x0][0x380] ;  /* 0x0000e000ff0a7b82 */ /* 0x000ea20000000a00 */
[----:B------:R-:W-:Y:S01]  /*47d0*/  LEA.HI R7, R18, 0x1, RZ, 0x18 ;  /* 0x0000000112077811 */ /* 0x000fe200078fc0ff */
[----:B------:R-:W-:Y:S02]  /*47e0*/  IMAD.IADD R13, R4, 0x1, R12 ;  /* 0x00000001040d7824 */ /* 0x000fe400078e020c */
[----:B------:R-:W-:Y:S01]  /*47f0*/  IMAD.MOV.U32 R8, RZ, RZ, R4 ;  /* 0x000000ffff087224 */ /* 0x000fe200078e0004 */
[----:B------:R-:W-:-:S05]  /*4800*/  LOP3.LUT R7, R7, 0x3, RZ, 0xc0, !PT ;  /* 0x0000000307077812 */ /* 0x000fca00078ec0ff */
[----:B------:R-:W-:-:S07]  /*4810*/  IMAD.MOV R7, RZ, RZ, -R7 ;  /* 0x000000ffff077224 */ /* 0x000fce00078e0a07 */
.L_x_548:
[----:B--2---:R-:W-:-:S06]  /*4820*/  IMAD.WIDE R14, R13, 0x8, R10 ;  /* 0x000000080d0e7825 */ /* 0x004fcc00078e020a */
[----:B------:R-:W2:Y:S01]  /*4830*/  LDG.E.64 R14, desc[UR10][R14.64] ;  /* 0x0000000a0e0e7981 */ /* 0x000ea2000c1e1b00 */
[----:B-1----:R-:W-:Y:S01]  /*4840*/  IADD3 R22, P1, PT, R13, UR4, RZ ;  /* 0x000000040d167c10 */ /* 0x002fe2000ff3e0ff */
[----:B------:R-:W-:Y:S01]  /*4850*/  VIADD R7, R7, 0x1 ;  /* 0x0000000107077836 */ /* 0x000fe20000000000 */
[----:B------:R-:W-:Y:S01]  /*4860*/  BSSY.RECONVERGENT B3, `(.L_x_546) ;  /* 0x000001b000037945 */ /* 0x000fe20003800200 */
[----:B------:R-:W-:Y:S01]  /*4870*/  IMAD.MOV.U32 R19, RZ, RZ, R6 ;  /* 0x000000ffff137224 */ /* 0x000fe200078e0006 */
[----:B------:R-:W-:Y:S01]  /*4880*/  LEA.HI.X.SX32 R21, R13, UR5, 0x1, P1 ;  /* 0x000000050d157c11 */ /* 0x000fe200088f0eff */
[----:B------:R-:W-:Y:S01]  /*4890*/  IMAD.MOV.U32 R20, RZ, RZ, R5 ;  /* 0x000000ffff147224 */ /* 0x000fe200078e0005 */
[----:B------:R-:W-:Y:S01]  /*48a0*/  MOV R16, R2 ;  /* 0x0000000200107202 */ /* 0x000fe20000000f00 */
[----:B------:R-:W-:Y:S01]  /*48b0*/  IMAD.MOV.U32 R17, RZ, RZ, R3 ;  /* 0x000000ffff117224 */ /* 0x000fe200078e0003 */
[----:B------:R-:W-:Y:S01]  /*48c0*/  ISETP.NE.AND P2, PT, R7, RZ, PT ;  /* 0x000000ff0700720c */ /* 0x000fe20003f45270 */
        /* <DEDUP_REMOVED lines=20> */
.L_x_547:
[----:B0-----:R-:W-:Y:S05]  /*4a10*/  BSYNC.RECONVERGENT B3 ;  /* 0x0000000000037941 */ /* 0x001fea0003800200 */
.L_x_546:
[----:B------:R-:W-:Y:S02]  /*4a20*/  VIADD R8, R8, 0x100 ;  /* 0x0000010008087836 */ /* 0x000fe40000000000 */
[----:B------:R-:W-:Y:S01]  /*4a30*/  VIADD R13, R13, 0x100 ;  /* 0x000001000d0d7836 */ /* 0x000fe20000000000 */
[----:B------:R-:W-:Y:S06]  /*4a40*/  @P2 BRA `(.L_x_548) ;  /* 0xfffffffc00742947 */ /* 0x000fec000383ffff */
.L_x_545:
[----:B01----:R-:W-:Y:S05]  /*4a50*/  BSYNC.RECONVERGENT B2 ;  /* 0x0000000000027941 */ /* 0x003fea0003800200 */
.L_x_544:
        /* <DEDUP_REMOVED lines=9> */
.L_x_557:
[----:B------:R-:W-:-:S05]  /*4af0*/  IMAD.WIDE R22, R7, 0x8, R10 ;  /* 0x0000000807167825 */ /* 0x000fca00078e020a */
[----:B------:R-:W2:Y:S04]  /*4b00*/  LDG.E.64 R20, desc[UR10][R22.64+-0x1000] ;  /* 0xfff0000a16147981 */ /* 0x000ea8000c1e1b00 */
[----:B------:R0:W5:Y:S04]  /*4b10*/  LDG.E.64 R16, desc[UR10][R22.64+-0x800] ;  /* 0xfff8000a16107981 */ /* 0x000168000c1e1b00 */
[----:B------:R0:W5:Y:S04]  /*4b20*/  LDG.E.64 R14, desc[UR10][R22.64] ;  /* 0x0000000a160e7981 */ /* 0x000168000c1e1b00 */
[----:B------:R0:W5:Y:S01]  /*4b30*/  LDG.E.64 R12, desc[UR10][R22.64+0x800] ;  /* 0x0008000a160c7981 */ /* 0x000162000c1e1b00 */
[C---:B------:R-:W-:Y:S01]  /*4b40*/  IADD3 R29, P1, PT, R7.reuse, UR6, RZ ;  /* 0x00000006071d7c10 */ /* 0x040fe2000ff3e0ff */
[----:B------:R-:W-:Y:S03]  /*4b50*/  BSSY.RECONVERGENT B2, `(.L_x_549) ;  /* 0x0000016000027945 */ /* 0x000fe60003800200 */
[----:B------:R-:W-:Y:S01]  /*4b60*/  LEA.HI.X.SX32 R30, R7, UR7, 0x1, P1 ;  /* 0x00000007071e7c11 */ /* 0x000fe200088f0eff */
        /* <DEDUP_REMOVED lines=20> */
.L_x_550:
[----:B------:R-:W-:Y:S05]  /*4cb0*/  BSYNC.RECONVERGENT B2 ;  /* 0x0000000000027941 */ /* 0x000fea0003800200 */
.L_x_549:
        /* <DEDUP_REMOVED lines=23> */
.L_x_552:
[----:B------:R-:W-:Y:S05]  /*4e30*/  BSYNC.RECONVERGENT B2 ;  /* 0x0000000000027941 */ /* 0x000fea0003800200 */
.L_x_551:
        /* <DEDUP_REMOVED lines=24> */
.L_x_554:
[----:B------:R-:W-:Y:S05]  /*4fc0*/  BSYNC.RECONVERGENT B2 ;  /* 0x0000000000027941 */ /* 0x000fea0003800200 */
.L_x_553:
        /* <DEDUP_REMOVED lines=22> */
.L_x_556:
[----:B------:R-:W-:Y:S05]  /*5130*/  BSYNC.RECONVERGENT B2 ;  /* 0x0000000000027941 */ /* 0x000fea0003800200 */
.L_x_555:
[----:B------:R-:W-:Y:S02]  /*5140*/  VIADD R8, R8, 0x400 ;  /* 0x0000040008087836 */ /* 0x000fe40000000000 */
[----:B------:R-:W-:Y:S02]  /*5150*/  VIADD R27, R27, 0x400 ;  /* 0x000004001b1b7836 */ /* 0x000fe40000000000 */
[----:B------:R-:W-:Y:S01]  /*5160*/  VIADD R26, R26, 0x400 ;  /* 0x000004001a1a7836 */ /* 0x000fe20000000000 */
[----:B------:R-:W-:Y:S01]  /*5170*/  ISETP.GE.AND P0, PT, R8, R9, PT ;  /* 0x000000090800720c */ /* 0x000fe20003f06270 */
[----:B------:R-:W-:Y:S02]  /*5180*/  VIADD R25, R25, 0x400 ;  /* 0x0000040019197836 */ /* 0x000fe40000000000 */
[----:B------:R-:W-:-:S10]  /*5190*/  VIADD R7, R7, 0x400 ;  /* 0x0000040007077836 */ /* 0x000fd40000000000 */
[----:B------:R-:W-:Y:S05]  /*51a0*/  @!P0 BRA `(.L_x_557) ;  /* 0xfffffff800508947 */ /* 0x000fea000383ffff */
.L_x_543:
[----:B01----:R-:W-:Y:S05]  /*51b0*/  BSYNC.RECONVERGENT B1 ;  /* 0x0000000000017941 */ /* 0x003fea0003800200 */
.L_x_536:
        /* <DEDUP_REMOVED lines=13> */
[----:B------:R-:W-:Y:S01]  /*5290*/  MOV R12, R7 ;  /* 0x00000007000c7202 */ /* 0x000fe20000000f00 */
[----:B------:R-:W-:Y:S02]  /*52a0*/  IMAD.MOV.U32 R13, RZ, RZ, R16 ;  /* 0x000000ffff0d7224 */ /* 0x000fe400078e0010 */
        /* <DEDUP_REMOVED lines=17> */
.L_x_559:
[----:B------:R-:W-:Y:S05]  /*53c0*/  BSYNC.RECONVERGENT B1 ;  /* 0x0000000000017941 */ /* 0x000fea0003800200 */
.L_x_558:
        /* <DEDUP_REMOVED lines=31> */
.L_x_561:
[----:B------:R-:W-:Y:S05]  /*55c0*/  BSYNC.RECONVERGENT B1 ;  /* 0x0000000000017941 */ /* 0x000fea0003800200 */
.L_x_560:
[----:B------:R-:W-:Y:S01]  /*55d0*/  ISETP.GT.AND P0, PT, R14, 0x1b, PT ;  /* 0x0000001b0e00780c */ /* 0x000fe20003f04270 */
[----:B0-----:R0:W0:Y:S01]  /*55e0*/  SHFL.DOWN PT, R8, R2, 0x4, 0x1f ;  /* 0x08801f0002087f89 */ /* 0x00102200000e0000 */
[----:B------:R-:W-:Y:S01]  /*55f0*/  BSSY.RECONVERGENT B1, `(.L_x_562) ;  /* 0x000001d000017945 */ /* 0x000fe20003800200 */
[----:B---3--:R-:W-:Y:S02]  /*5600*/  IMAD.MOV.U32 R11, RZ, RZ, R5 ;  /* 0x000000ffff0b7224 */ /* 0x008fe400078e0005 */
[----:B------:R3:W0:Y:S01]  /*5610*/  SHFL.DOWN PT, R9, R3, 0x4, 0x1f ;  /* 0x08801f0003097f89 */ /* 0x00062200000e0000 */
[----:B------:R-:W-:Y:S02]  /*5620*/  IMAD.MOV.U32 R12, RZ, RZ, R10 ;  /* 0x000000ffff0c7224 */ /* 0x000fe400078e000a */
[----:B-1----:R-:W-:Y:S01]  /*5630*/  IMAD.MOV.U32 R6, RZ, RZ, R2 ;  /* 0x000000ffff067224 */ /* 0x002fe200078e0002 */
[----:B----4-:R3:W1:Y:S01]  /*5640*/  SHFL.DOWN PT, R16, R5, 0x4, 0x1f ;  /* 0x08801f0005107f89 */ /* 0x01066200000e0000 */
[----:B--2---:R-:W-:-:S03]  /*5650*/  IMAD.MOV.U32 R7, RZ, RZ, R3 ;  /* 0x000000ffff077224 */ /* 0x004fc600078e0003 */
[----:B------:R3:W2:Y:S01]  /*5660*/  SHFL.DOWN PT, R13, R10, 0x4, 0x1f ;  /* 0x08801f000a0d7f89 */ /* 0x0006a200000e0000 */
[----:B------:R-:W-:Y:S05]  /*5670*/  @P0 BRA `(.L_x_563) ;  /* 0x0000000000500947 */ /* 0x000fea0003800000 */
[----:B0-----:R-:W-:Y:S01]  /*5680*/  DSETP.GEU.AND P0, PT, |R2|, |R8|, PT ;  /* 0x400000080200722a */ /* 0x001fe20003f0e200 */
[----:B-1----:R-:W-:Y:S02]  /*5690*/  IMAD.MOV.U32 R11, RZ, RZ, R16 ;  /* 0x000000ffff0b7224 */ /* 0x002fe400078e0010 */
[----:B--2---:R-:W-:Y:S02]  /*56a0*/  IMAD.MOV.U32 R12, RZ, RZ, R13 ;  /* 0x000000ffff0c7224 */ /* 0x004fe400078e000d */
        /* <DEDUP_REMOVED lines=17> */
.L_x_563:
[----:B------:R-:W-:Y:S05]  /*57c0*/  BSYNC.RECONVERGENT B1 ;  /* 0x0000000000017941 */ /* 0x000fea0003800200 */
.L_x_562:
[----:B------:R-:W-:Y:S01]  /*57d0*/  ISETP.GT.AND P0, PT, R14, 0x17, PT ;  /* 0x000000170e00780c */ /* 0x000fe20003f04270 */
[----:B0-----:R0:W4:Y:S01]  /*57e0*/  SHFL.DOWN PT, R8, R6, 0x8, 0x1f ;  /* 0x09001f0006087f89 */ /* 0x00112200000e0000 */
[----:B------:R-:W-:Y:S01]  /*57f0*/  BSSY.RECONVERGENT B1, `(.L_x_564) ;  /* 0x000001d000017945 */ /* 0x000fe20003800200 */
[----:B---3--:R-:W-:Y:S02]  /*5800*/  IMAD.MOV.U32 R5, RZ, RZ, R11 ;  /* 0x000000ffff057224 */ /* 0x008fe400078e000b */
[----:B------:R0:W3:Y:S01]  /*5810*/  SHFL.DOWN PT, R9, R7, 0x8, 0x1f ;  /* 0x09001f0007097f89 */ /* 0x0000e200000e0000 */
[----:B------:R-:W-:Y:S02]  /*5820*/  IMAD.MOV.U32 R10, RZ, RZ, R12 ;  /* 0x000000ffff0a7224 */ /* 0x000fe400078e000c */
[----:B------:R-:W-:Y:S01]  /*5830*/  IMAD.MOV.U32 R2, RZ, RZ, R6 ;  /* 0x000000ffff027224 */ /* 0x000fe200078e0006 */
[----:B-1----:R0:W1:Y:S01]  /*5840*/  SHFL.DOWN PT, R16, R11, 0x8, 0x1f ;  /* 0x09001f000b107f89 */ /* 0x00206200000e0000 */
[----:B------:R-:W-:-:S03]  /*5850*/  IMAD.MOV.U32 R3, RZ, RZ, R7 ;  /* 0x000000ffff037224 */ /* 0x000fc600078e0007 */
[----:B--2---:R0:W2:Y:S01]  /*5860*/  SHFL.DOWN PT, R13, R12, 0x8, 0x1f ;  /* 0x09001f000c0d7f89 */ /* 0x0040a200000e0000 */
[----:B------:R-:W-:Y:S05]  /*5870*/  @P0 BRA `(.L_x_565) ;  /* 0x0000000000500947 */ /* 0x000fea0003800000 */
[----:B---34-:R-:W-:Y:S01]  /*5880*/  DSETP.GEU.AND P0, PT, |R6|, |R8|, PT ;  /* 0x400000080600722a */ /* 0x018fe20003f0e200 */
[----:B-1----:R-:W-:Y:S02]  /*5890*/  IMAD.MOV.U32 R5, RZ, RZ, R16 ;  /* 0x000000ffff057224 */ /* 0x002fe400078e0010 */
        /* <DEDUP_REMOVED lines=18> */
.L_x_565:
[----:B------:R-:W-:Y:S05]  /*59c0*/  BSYNC.RECONVERGENT B1 ;  /* 0x0000000000017941 */ /* 0x000fea0003800200 */
.L_x_564:
[----:B------:R-:W-:Y:S01]  /*59d0*/  ISETP.GT.AND P0, PT, R14, 0xf, PT ;  /* 0x0000000f0e00780c */ /* 0x000fe20003f04270 */
[----:B0-----:R0:W0:Y:S01]  /*59e0*/  SHFL.DOWN PT, R6, R2, 0x10, 0x1f ;  /* 0x0a001f0002067f89 */ /* 0x00102200000e0000 */
[----:B------:R-:W-:Y:S01]  /*59f0*/  BSSY.RECONVERGENT B1, `(.L_x_566) ;  /* 0x000001d000017945 */ /* 0x000fe20003800200 */
[----:B------:R-:W-:Y:S02]  /*5a00*/  IMAD.MOV.U32 R17, RZ, RZ, R5 ;  /* 0x000000ffff117224 */ /* 0x000fe400078e0005 */
[----:B------:R0:W0:Y:S01]  /*5a10*/  SHFL.DOWN PT, R7, R3, 0x10, 0x1f ;  /* 0x0a001f0003077f89 */ /* 0x00002200000e0000 */
[----:B------:R-:W-:Y:S02]  /*5a20*/  IMAD.MOV.U32 R19, RZ, RZ, R10 ;  /* 0x000000ffff137224 */ /* 0x000fe400078e000a */
[----:B------:R-:W-:Y:S01]  /*5a30*/  IMAD.MOV.U32 R12, RZ, RZ, R2 ;  /* 0x000000ffff0c7224 */ /* 0x000fe200078e0002 */
[----:B----4-:R4:W0:Y:S01]  /*5a40*/  SHFL.DOWN PT, R8, R5, 0x10, 0x1f ;  /* 0x0a001f0005087f89 */ /* 0x01082200000e0000 */
[----:B--2---:R-:W-:-:S03]  /*5a50*/  IMAD.MOV.U32 R13, RZ, RZ, R3 ;  /* 0x000000ffff0d7224 */ /* 0x004fc600078e0003 */
[----:B---3--:R4:W2:Y:S01]  /*5a60*/  SHFL.DOWN PT, R9, R10, 0x10, 0x1f ;  /* 0x0a001f000a097f89 */ /* 0x0088a200000e0000 */
[----:B------:R-:W-:Y:S05]  /*5a70*/  @P0 BRA `(.L_x_567) ;  /* 0x0000000000500947 */ /* 0x000fea0003800000 */
[----:B0-----:R-:W-:Y:S01]  /*5a80*/  DSETP.GEU.AND P0, PT, |R2|, |R6|, PT ;  /* 0x400000060200722a */ /* 0x001fe20003f0e200 */
[----:B------:R-:W-:Y:S02]  /*5a90*/  IMAD.MOV.U32 R17, RZ, RZ, R8 ;  /* 0x000000ffff117224 */ /* 0x000fe400078e0008 */
        /* <DEDUP_REMOVED lines=18> */
.L_x_567:
[----:B------:R-:W-:Y:S05]  /*5bc0*/  BSYNC.RECONVERGENT B1 ;  /* 0x0000000000017941 */ /* 0x000fea0003800200 */
.L_x_566:
[----:B------:R-:W-:Y:S01]  /*5bd0*/  ISETP.NE.AND P0, PT, R14, RZ, PT ;  /* 0x000000ff0e00720c */ /* 0x000fe20003f05270 */
[----:B------:R-:W-:-:S12]  /*5be0*/  BSSY.RECONVERGENT B1, `(.L_x_568) ;  /* 0x000000b000017945 */ /* 0x000fd80003800200 */
[----:B------:R-:W-:Y:S05]  /*5bf0*/  @P0 BRA `(.L_x_569) ;  /* 0x0000000000240947 */ /* 0x000fea0003800000 */
[----:B0-----:R-:W0:Y:S01]  /*5c00*/  S2R R6, SR_CgaCtaId ;  /* 0x0000000000067919 */ /* 0x001e220000008800 */
[----:B------:R-:W-:Y:S01]  /*5c10*/  MOV R3, 0x400 ;  /* 0x0000040000037802 */ /* 0x000fe20000000f00 */
[----:B------:R-:W-:Y:S01]  /*5c20*/  IMAD.MOV.U32 R18, RZ, RZ, R17 ;  /* 0x000000ffff127224 */ /* 0x000fe200078e0011 */
[----:B------:R-:W-:-:S04]  /*5c30*/  SHF.R.U32.HI R2, RZ, 0x1, R4 ;  /* 0x00000001ff027819 */ /* 0x000fc80000011604 */
[----:B------:R-:W-:Y:S02]  /*5c40*/  LOP3.LUT R2, R2, 0x1f0, RZ, 0xc0, !PT ;  /* 0x000001f002027812 */ /* 0x000fe400078ec0ff */
[----:B0-----:R-:W-:-:S05]  /*5c50*/  LEA R3, R6, R3, 0x18 ;  /* 0x0000000306037211 */ /* 0x001fca00078ec0ff */
[----:B------:R-:W-:-:S05]  /*5c60*/  IMAD.IADD R3, R2, 0x1, R3 ;  /* 0x0000000102037824 */ /* 0x000fca00078e0203 */
[----:B------:R3:W-:Y:S04]  /*5c70*/  STS.64 [R3+0x10], R18 ;  /* 0x0000101203007388 */ /* 0x0007e80000000a00 */
[----:B------:R3:W-:Y:S02]  /*5c80*/  STS.64 [R3+0x8], R12 ;  /* 0x0000080c03007388 */ /* 0x0007e40000000a00 */
.L_x_569:
[----:B------:R-:W-:Y:S05]  /*5c90*/  BSYNC.RECONVERGENT B1 ;  /* 0x0000000000017941 */ /* 0x000fea0003800200 */
.L_x_568:
[----:B------:R-:W-:Y:S01]  /*5ca0*/  BAR.SYNC.DEFER_BLOCKING 0x0 ;  /* 0x0000000000007b1d */ /* 0x000fe20000010000 */
[----:B------:R-:W-:-:S13]  /*5cb0*/  ISETP.NE.AND P1, PT, R4, RZ, PT ;  /* 0x000000ff0400720c */ /* 0x000fda0003f25270 */
[----:B------:R-:W-:Y:S05]  /*5cc0*/  @P1 BRA `(.L_x_497) ;  /* 0x00000008008c1947 */ /* 0x000fea0003800000 */
[----:B0--3--:R-:W0:Y:S01]  /*5cd0*/  S2R R3, SR_CgaCtaId ;  /* 0x0000000000037919 */ /* 0x009e220000008800 */
[----:B------:R-:W-:Y:S01]  /*5ce0*/  MOV R2, 0x400 ;  /* 0x0000040000027802 */ /* 0x000fe20000000f00 */
[----:B------:R-:W-:Y:S03]  /*5cf0*/  BSSY.RECONVERGENT B1, `(.L_x_570) ;  /* 0x000001a000017945 */ /* 0x000fe60003800200 */
[----:B0-----:R-:W-:-:S05]  /*5d00*/  LEA R30, R3, R2, 0x18 ;  /* 0x00000002031e7211 */ /* 0x001fca00078ec0ff */
[----:B------:R-:W0:Y:S04]  /*5d10*/  LDS.64 R14, [R30+0x18] ;  /* 0x000018001e0e7984 */ /* 0x000e280000000a00 */
[----:B----4-:R-:W3:Y:S04]  /*5d20*/  LDS.128 R4, [R30+0x20] ;  /* 0x000020001e047984 */ /* 0x010ee80000000c00 */
[----:B------:R4:W1:Y:S04]  /*5d30*/  LDS.64 R28, [R30+0x80] ;  /* 0x000080001e1c7984 */ /* 0x0008680000000a00 */
[----:B--2---:R4:W2:Y:S01]  /*5d40*/  LDS.128 R8, [R30+0x30] ;  /* 0x000030001e087984 */ /* 0x0048a20000000c00 */
[----:B0-----:R-:W-:Y:S01]  /*5d50*/  DSETP.GEU.AND P0, PT, |R12|, |R14|, PT ;  /* 0x4000000e0c00722a */ /* 0x001fe20003f0e200 */
[----:B------:R-:W-:Y:S01]  /*5d60*/  MOV R2, R14 ;  /* 0x0000000e00027202 */ /* 0x000fe20000000f00 */
[----:B------:R-:W-:-:S02]  /*5d70*/  IMAD.MOV.U32 R3, RZ, RZ, R15 ;  /* 0x000000ffff037224 */ /* 0x000fc400078e000f */
[----:B---3--:R-:W-:Y:S02]  /*5d80*/  IMAD.MOV.U32 R31, RZ, RZ, R4 ;  /* 0x000000ffff1f7224 */ /* 0x008fe400078e0004 */
[----:B------:R-:W-:-:S08]  /*5d90*/  IMAD.MOV.U32 R33, RZ, RZ, R5 ;  /* 0x000000ffff217224 */ /* 0x000fd000078e0005 */
[----:B-12-4-:R-:W-:Y:S05]  /*5da0*/  @!P0 BRA `(.L_x_571) ;  /* 0x0000000000388947 */ /* 0x016fea0003800000 */
        /* <DEDUP_REMOVED lines=14> */
.L_x_571:
[----:B------:R-:W-:Y:S05]  /*5e90*/  BSYNC.RECONVERGENT B1 ;  /* 0x0000000000017941 */ /* 0x000fea0003800200 */
.L_x_570:
        /* <DEDUP_REMOVED lines=25> */
.L_x_573:
[----:B------:R-:W-:Y:S05]  /*6030*/  BSYNC.RECONVERGENT B1 ;  /* 0x0000000000017941 */ /* 0x000fea0003800200 */
.L_x_572:
        /* <DEDUP_REMOVED lines=21> */
.L_x_575:
[----:B------:R-:W-:Y:S05]  /*6190*/  BSYNC.RECONVERGENT B1 ;  /* 0x0000000000017941 */ /* 0x000fea0003800200 */
.L_x_574:
        /* <DEDUP_REMOVED lines=21> */
.L_x_577:
[----:B------:R-:W-:Y:S05]  /*62f0*/  BSYNC.RECONVERGENT B1 ;  /* 0x0000000000017941 */ /* 0x000fea0003800200 */
.L_x_576:
        /* <DEDUP_REMOVED lines=21> */
.L_x_579:
[----:B------:R-:W-:Y:S05]  /*6450*/  BSYNC.RECONVERGENT B1 ;  /* 0x0000000000017941 */ /* 0x000fea0003800200 */
.L_x_578:
        /* <DEDUP_REMOVED lines=21> */
.L_x_581:
[----:B------:R-:W-:Y:S05]  /*65b0*/  BSYNC.RECONVERGENT B1 ;  /* 0x0000000000017941 */ /* 0x000fea0003800200 */
.L_x_580:
        /* <DEDUP_REMOVED lines=20> */
.L_x_497:
[----:B------:R-:W-:Y:S05]  /*6700*/  BSYNC.RECONVERGENT B0 ;  /* 0x0000000000007941 */ /* 0x000fea0003800200 */
.L_x_464:
[----:B------:R-:W-:Y:S05]  /*6710*/  @P1 EXIT ;  /* 0x000000000000194d */ /* 0x000fea0003800000 */
[----:B01-3--:R-:W0:Y:S01]  /*6720*/  LDC.64 R2, c[0x0][0x390] ;  /* 0x0000e400ff027b82 */ /* 0x00be220000000a00 */
[----:B------:R-:W-:Y:S02]  /*6730*/  IMAD.MOV.U32 R18, RZ, RZ, R17 ;  /* 0x000000ffff127224 */ /* 0x000fe400078e0011 */
[----:B0-----:R-:W-:-:S05]  /*6740*/  IMAD.WIDE.U32 R2, R0, 0x10, R2 ;  /* 0x0000001000027825 */ /* 0x001fca00078e0002 */
[----:B------:R-:W-:Y:S04]  /*6750*/  STG.E.64 desc[UR10][R2.64], R12 ;  /* 0x0000000c02007986 */ /* 0x000fe8000c101b0a */
[----:B------:R-:W-:Y:S01]  /*6760*/  STG.E.64 desc[UR10][R2.64+0x8], R18 ;  /* 0x0000081202007986 */ /* 0x000fe2000c101b0a */
[----:B------:R-:W-:Y:S05]  /*6770*/  EXIT ;  /* 0x000000000000794d */ /* 0x000fea0003800000 */
.L_x_582:
        /* <DEDUP_REMOVED lines=16> */
.L_x_819:


//--------------------- .text._ZN6thrust24THRUST_300001_SM_1000_NS8cuda_cub4core6detail13_kernel_agentINS1_8__reduce11ReduceAgentINS0_12zip_iteratorIN4cuda3std3__45tupleIJNS0_10device_ptrIdEENS0_17counting_iteratorIlNS0_11use_defaultESF_SF_EEEEEEEPNSB_IJdlEEESJ_iNS1_9__extrema9arg_max_fIdl10comparatorEEEEJSI_SK_iSO_EEEvDpT0_ --------------------------
	.section	.text._ZN6thrust24THRUST_300001_SM_1000_NS8cuda_cub4core6detail13_kernel_agentINS1_8__reduce11ReduceAgentINS0_12zip_iteratorIN4cuda3std3__45tupleIJNS0_10device_ptrIdEENS0_17counting_iteratorIlNS0_11use_defaultESF_SF_EEEEEEEPNSB_IJdlEEESJ_iNS1_9__extrema9arg_max_fIdl10comparatorEEEEJSI_SK_iSO_EEEvDpT0_,"ax",@progbits
	.align	128
        .global         _ZN6thrust24THRUST_300001_SM_1000_NS8cuda_cub4core6detail13_kernel_agentINS1_8__reduce11ReduceAgentINS0_12zip_iteratorIN4cuda3std3__45tupleIJNS0_10device_ptrIdEENS0_17counting_iteratorIlNS0_11use_defaultESF_SF_EEEEEEEPNSB_IJdlEEESJ_iNS1_9__extrema9arg_max_fIdl10comparatorEEEEJSI_SK_iSO_EEEvDpT0_
        .type           _ZN6thrust24THRUST_300001_SM_1000_NS8cuda_cub4core6detail13_kernel_agentINS1_8__reduce11ReduceAgentINS0_12zip_iteratorIN4cuda3std3__45tupleIJNS0_10device_ptrIdEENS0_17counting_iteratorIlNS0_11use_defaultESF_SF_EEEEEEEPNSB_IJdlEEESJ_iNS1_9__extrema9arg_max_fIdl10comparatorEEEEJSI_SK_iSO_EEEvDpT0_,@function
        .size           _ZN6thrust24THRUST_300001_SM_1000_NS8cuda_cub4core6detail13_kernel_agentINS1_8__reduce11ReduceAgentINS0_12zip_iteratorIN4cuda3std3__45tupleIJNS0_10device_ptrIdEENS0_17counting_iteratorIlNS0_11use_defaultESF_SF_EEEEEEEPNSB_IJdlEEESJ_iNS1_9__extrema9arg_max_fIdl10comparatorEEEEJSI_SK_iSO_EEEvDpT0_,(.L_x_820 - _ZN6thrust24THRUST_300001_SM_1000_NS8cuda_cub4core6detail13_kernel_agentINS1_8__reduce11ReduceAgentINS0_12zip_iteratorIN4cuda3std3__45tupleIJNS0_10device_ptrIdEENS0_17counting_iteratorIlNS0_11use_defaultESF_SF_EEEEEEEPNSB_IJdlEEESJ_iNS1_9__extrema9arg_max_fIdl10comparatorEEEEJSI_SK_iSO_EEEvDpT0_)
        .other          _ZN6thrust24THRUST_300001_SM_1000_NS8cuda_cub4core6detail13_kernel_agentINS1_8__reduce11ReduceAgentINS0_12zip_iteratorIN4cuda3std3__45tupleIJNS0_10device_ptrIdEENS0_17counting_iteratorIlNS0_11use_defaultESF_SF_EEEEEEEPNSB_IJdlEEESJ_iNS1_9__extrema9arg_max_fIdl10comparatorEEEEJSI_SK_iSO_EEEvDpT0_,@"STO_CUDA_ENTRY STV_DEFAULT"
_ZN6thrust24THRUST_300001_SM_1000_NS8cuda_cub4core6detail13_kernel_agentINS1_8__reduce11ReduceAgentINS0_12zip_iteratorIN4cuda3std3__45tupleIJNS0_10device_ptrIdEENS0_17counting_iteratorIlNS0_11use_defaultESF_SF_EEEEEEEPNSB_IJdlEEESJ_iNS1_9__extrema9arg_max_fIdl10comparatorEEEEJSI_SK_iSO_EEEvDpT0_:
.text._ZN6thrust24THRUST_300001_SM_1000_NS8cuda_cub4core6detail13_kernel_agentINS1_8__reduce11ReduceAgentINS0_12zip_iteratorIN4cuda3std3__45tupleIJNS0_10device_ptrIdEENS0_17counting_iteratorIlNS0_11use_defaultESF_SF_EEEEEEEPNSB_IJdlEEESJ_iNS1_9__extrema9arg_max_fIdl10comparatorEEEEJSI_SK_iSO_EEEvDpT0_:
        /* <DEDUP_REMOVED lines=23> */
.L_x_586:
[----:B0-----:R-:W-:Y:S05]  /*0170*/  BSYNC.RECONVERGENT B1 ;  /* 0x0000000000017941 */ /* 0x001fea0003800200 */
.L_x_585:
        /* <DEDUP_REMOVED lines=19> */
.L_x_593:
        /* <DEDUP_REMOVED lines=31> */
.L_x_592:
[----:B------:R-:W-:Y:S05]  /*04a0*/  BSYNC.RECONVERGENT B3 ;  /* 0x0000000000037941 */ /* 0x000fea0003800200 */
.L_x_591:
[----:B------:R-:W-:Y:S01]  /*04b0*/  IADD3 R14, P0, PT, R14, 0x100, RZ ;  /* 0x000001000e0e7810 */ /* 0x000fe20007f1e0ff */
[----:B------:R-:W-:Y:S02]  /*04c0*/  VIADD R10, R10, 0x100 ;  /* 0x000001000a0a7836 */ /* 0x000fe40000000000 */
[----:B------:R-:W-:Y:S02]  /*04d0*/  IMAD.X R13, RZ, RZ, R13, P3 ;  /* 0x000000ffff0d7224 */ /* 0x000fe400018e060d */
[----:B------:R-:W-:Y:S01]  /*04e0*/  IMAD.X R15, RZ, RZ, R15, P0 ;  /* 0x000000ffff0f7224 */ /* 0x000fe200000e060f */
[----:B------:R-:W-:Y:S07]  /*04f0*/  @P2 BRA `(.L_x_593) ;  /* 0xfffffffc006c2947 */ /* 0x000fee000383ffff */
.L_x_590:
[----:B------:R-:W-:Y:S05]  /*0500*/  BSYNC.RECONVERGENT B2 ;  /* 0x0000000000027941 */ /* 0x000fea0003800200 */
.L_x_589:
[----:B------:R-:W-:-:S13]  /*0510*/  ISETP.GE.U32.AND P0, PT, R16, 0x300, PT ;  /* 0x000003001000780c */ /* 0x000fda0003f06070 */
[----:B------:R-:W-:Y:S05]  /*0520*/  @!P0 BRA `(.L_x_588) ;  /* 0x0000000400bc8947 */ /* 0x000fea0003800000 */
[----:B------:R-:W0:Y:S01]  /*0530*/  LDC.64 R4, c[0x0][0x380] ;  /* 0x0000e000ff047b82 */ /* 0x000e220000000a00 */
[----:B------:R-:W-:-:S07]  /*0540*/  VIADD R20, R10, 0x200 ;  /* 0x000002000a147836 */ /* 0x000fce0000000000 */
[----:B------:R-:W1:Y:S02]  /*0550*/  LDC.64 R6, c[0x0][0x388] ;  /* 0x0000e200ff067b82 */ /* 0x000e640000000a00 */
.L_x_602:
        /* <DEDUP_REMOVED lines=30> */
.L_x_595:
[----:B------:R-:W-:Y:S05]  /*0740*/  BSYNC.RECONVERGENT B2 ;  /* 0x0000000000027941 */ /* 0x000fea0003800200 */
.L_x_594:
[----:B-----5:R-:W-:Y:S01]  /*0750*/  DSETP.GEU.AND P0, PT, |R16|, |R14|, PT ;  /* 0x4000000e1000722a */ /* 0x020fe20003f0e200 */
[C---:B------:R-:W-:Y:S01]  /*0760*/  IADD3 R19, P1, PT, R23.reuse, R6, RZ ;  /* 0x0000000617137210 */ /* 0x040fe20007f3e0ff */
[----:B------:R-:W-:Y:S01]  /*0770*/  BSSY.RECONVERGENT B2, `(.L_x_596) ;  /* 0x0000015000027945 */ /* 0x000fe20003800200 */
[----:B------:R-:W-:Y:S02]  /*0780*/  IMAD.MOV.U32 R2, RZ, RZ, R14 ;  /* 0x000000ffff027224 */ /* 0x000fe400078e000e */
[----:B------:R-:W-:Y:S01]  /*0790*/  LEA.HI.X.SX32 R18, R23, R7, 0x1, P1 ;  /* 0x0000000717127211 */ /* 0x000fe200008f0eff */
[----:B------:R-:W-:Y:S02]  /*07a0*/  IMAD.MOV.U32 R9, RZ, RZ, R19 ;  /* 0x000000ffff097224 */ /* 0x000fe400078e0013 */
[----:B------:R-:W-:Y:S02]  /*07b0*/  IMAD.MOV.U32 R3, RZ, RZ, R15 ;  /* 0x000000ffff037224 */ /* 0x000fe400078e000f */
[----:B------:R-:W-:-:S04]  /*07c0*/  IMAD.MOV.U32 R8, RZ, RZ, R18 ;  /* 0x000000ffff087224 */ /* 0x000fc800078e0012 */
        /* <DEDUP_REMOVED lines=15> */
.L_x_597:
[----:B------:R-:W-:Y:S05]  /*08c0*/  BSYNC.RECONVERGENT B2 ;  /* 0x0000000000027941 */ /* 0x000fea0003800200 */
.L_x_596:
        /* <DEDUP_REMOVED lines=25> */
.L_x_599:
[----:B------:R-:W-:Y:S05]  /*0a60*/  BSYNC.RECONVERGENT B2 ;  /* 0x0000000000027941 */ /* 0x000fea0003800200 */
.L_x_598:
        /* <DEDUP_REMOVED lines=22> */
.L_x_601:
[----:B------:R-:W-:Y:S05]  /*0bd0*/  BSYNC.RECONVERGENT B2 ;  /* 0x0000000000027941 */ /* 0x000fea0003800200 */
.L_x_600:
[C---:B------:R-:W-:Y:S01]  /*0be0*/  VIADD R10, R20.reuse, 0x200 ;  /* 0x00000200140a7836 */ /* 0x040fe20000000000 */
[----:B------:R-:W-:-:S04]  /*0bf0*/  IADD3 R20, PT, PT, R20, 0x400, RZ ;  /* 0x0000040014147810 */ /* 0x000fc80007ffe0ff */
[----:B------:R-:W-:-:S13]  /*0c00*/  ISETP.GE.AND P0, PT, R10, UR5, PT ;  /* 0x000000050a007c0c */ /* 0x000fda000bf06270 */
[----:B------:R-:W-:Y:S05]  /*0c10*/  @!P0 BRA `(.L_x_602) ;  /* 0xfffffff800508947 */ /* 0x000fea000383ffff */
.L_x_588:
[----:B------:R-:W-:Y:S05]  /*0c20*/  BSYNC.RECONVERGENT B1 ;  /* 0x0000000000017941 */ /* 0x000fea0003800200 */
.L_x_587:
        /* <DEDUP_REMOVED lines=35> */
.L_x_605:
[----:B------:R-:W-:Y:S05]  /*0e60*/  BSYNC.RECONVERGENT B1 ;  /* 0x0000000000017941 */ /* 0x000fea0003800200 */
.L_x_604:
        /* <DEDUP_REMOVED lines=31> */
.L_x_607:
[----:B------:R-:W-:Y:S05]  /*1060*/  BSYNC.RECONVERGENT B1 ;  /* 0x0000000000017941 */ /* 0x000fea0003800200 */
.L_x_606:
        /* <DEDUP_REMOVED lines=31> */
.L_x_609:
[----:B------:R-:W-:Y:S05]  /*1260*/  BSYNC.RECONVERGENT B1 ;  /* 0x0000000000017941 */ /* 0x000fea0003800200 */
.L_x_608:
[----:B------:R-:W-:Y:S01]  /*1270*/  ISETP.GT.AND P0, PT, R10, 0x17, PT ;  /* 0x000000170a00780c */ /* 0x000fe20003f04270 */
[----:B-1----:R1:W1:Y:S01]  /*1280*/  SHFL.DOWN PT, R2, R4, 0x8, 0x1f ;  /* 0x09001f0004027f89 */ /* 0x00226200000e0000 */
[----:B------:R-:W-:Y:S01]  /*1290*/  BSSY.RECONVERGENT B1, `(.L_x_610) ;  /* 0x000001d000017945 */ /* 0x000fe20003800200 */
[----:B0-----:R-:W-:Y:S02]  /*12a0*/  IMAD.MOV.U32 R8, RZ, RZ, R11 ;  /* 0x000000ffff087224 */ /* 0x001fe400078e000b */
[----:B------:R0:W0:Y:S01]  /*12b0*/  SHFL.DOWN PT, R3, R5, 0x8, 0x1f ;  /* 0x09001f0005037f89 */ /* 0x00002200000e0000 */
[----:B------:R-:W-:Y:S02]  /*12c0*/  IMAD.MOV.U32 R9, RZ, RZ, R12 ;  /* 0x000000ffff097224 */ /* 0x000fe400078e000c */
[----:B------:R-:W-:Y:S01]  /*12d0*/  IMAD.MOV.U32 R6, RZ, RZ, R4 ;  /* 0x000000ffff067224 */ /* 0x000fe200078e0004 */
[----:B---3--:R3:W0:Y:S01]  /*12e0*/  SHFL.DOWN PT, R14, R11, 0x8, 0x1f ;  /* 0x09001f000b0e7f89 */ /* 0x00862200000e0000 */
[----:B--2---:R-:W-:-:S03]  /*12f0*/  IMAD.MOV.U32 R7, RZ, RZ, R5 ;  /* 0x000000ffff077224 */ /* 0x004fc600078e0005 */
[----:B----4-:R3:W2:Y:S01]  /*1300*/  SHFL.DOWN PT, R13, R12, 0x8, 0x1f ;  /* 0x09001f000c0d7f89 */ /* 0x0106a200000e0000 */
[----:B------:R-:W-:Y:S05]  /*1310*/  @P0 BRA `(.L_x_611) ;  /* 0x0000000000500947 */ /* 0x000fea0003800000 */
[----:B01----:R-:W-:Y:S01]  /*1320*/  DSETP.GEU.AND P0, PT, |R4|, |R2|, PT ;  /* 0x400000020400722a */ /* 0x003fe20003f0e200 */
[----:B------:R-:W-:Y:S01]  /*1330*/  IMAD.MOV.U32 R8, RZ, RZ, R14 ;  /* 0x000000ffff087224 */ /* 0x000fe200078e000e */
[----:B--2---:R-:W-:Y:S01]  /*1340*/  MOV R9, R13 ;  /* 0x0000000d00097202 */ /* 0x004fe20000000f00 */
        /* <DEDUP_REMOVED lines=17> */
.L_x_611:
[----:B------:R-:W-:Y:S05]  /*1460*/  BSYNC.RECONVERGENT B1 ;  /* 0x0000000000017941 */ /* 0x000fea0003800200 */
.L_x_610:
[----:B------:R-:W-:Y:S01]  /*1470*/  ISETP.GT.AND P0, PT, R10, 0xf, PT ;  /* 0x0000000f0a00780c */ /* 0x000fe20003f04270 */
[----:B-1----:R1:W4:Y:S01]  /*1480*/  SHFL.DOWN PT, R4, R6, 0x10, 0x1f ;  /* 0x0a001f0006047f89 */ /* 0x00232200000e0000 */
[----:B------:R-:W-:Y:S01]  /*1490*/  BSSY.RECONVERGENT B1, `(.L_x_612) ;  /* 0x000001d000017945 */ /* 0x000fe20003800200 */
[----:B0-----:R-:W-:Y:S02]  /*14a0*/  IMAD.MOV.U32 R14, RZ, RZ, R8 ;  /* 0x000000ffff0e7224 */ /* 0x001fe400078e0008 */
[----:B------:R1:W0:Y:S01]  /*14b0*/  SHFL.DOWN PT, R5, R7, 0x10, 0x1f ;  /* 0x0a001f0007057f89 */ /* 0x00022200000e0000 */
[----:B------:R-:W-:Y:S02]  /*14c0*/  IMAD.MOV.U32 R15, RZ, RZ, R9 ;  /* 0x000000ffff0f7224 */ /* 0x000fe400078e0009 */
[----:B------:R-:W-:Y:S01]  /*14d0*/  IMAD.MOV.U32 R2, RZ, RZ, R6 ;  /* 0x000000ffff027224 */ /* 0x000fe200078e0006 */
[----:B---3--:R1:W3:Y:S01]  /*14e0*/  SHFL.DOWN PT, R11, R8, 0x10, 0x1f ;  /* 0x0a001f00080b7f89 */ /* 0x0082e200000e0000 */
[----:B------:R-:W-:-:S03]  /*14f0*/  IMAD.MOV.U32 R3, RZ, RZ, R7 ;  /* 0x000000ffff037224 */ /* 0x000fc600078e0007 */
[----:B------:R1:W0:Y:S01]  /*1500*/  SHFL.DOWN PT, R12, R9, 0x10, 0x1f ;  /* 0x0a001f00090c7f89 */ /* 0x00022200000e0000 */
[----:B------:R-:W-:Y:S05]  /*1510*/  @P0 BRA `(.L_x_613) ;  /* 0x0000000000500947 */ /* 0x000fea0003800000 */
[----:B0---4-:R-:W-:Y:S01]  /*1520*/  DSETP.GEU.AND P0, PT, |R6|, |R4|, PT ;  /* 0x400000040600722a */ /* 0x011fe20003f0e200 */
[----:B---3--:R-:W-:Y:S02]  /*1530*/  IMAD.MOV.U32 R14, RZ, RZ, R11 ;  /* 0x000000ffff0e7224 */ /* 0x008fe400078e000b */
        /* <DEDUP_REMOVED lines=18> */
.L_x_613:
[----:B------:R-:W-:Y:S05]  /*1660*/  BSYNC.RECONVERGENT B1 ;  /* 0x0000000000017941 */ /* 0x000fea0003800200 */
.L_x_612:
[----:B------:R-:W-:Y:S01]  /*1670*/  ISETP.NE.AND P0, PT, R10, RZ, PT ;  /* 0x000000ff0a00720c */ /* 0x000fe20003f05270 */
[----:B------:R-:W-:-:S12]  /*1680*/  BSSY.RECONVERGENT B1, `(.L_x_614) ;  /* 0x000000a000017945 */ /* 0x000fd80003800200 */
[----:B------:R-:W-:Y:S05]  /*1690*/  @P0 BRA `(.L_x_615) ;  /* 0x0000000000200947 */ /* 0x000fea0003800000 */
[----:B-1----:R-:W1:Y:S01]  /*16a0*/  S2R R6, SR_CgaCtaId ;  /* 0x0000000000067919 */ /* 0x002e620000008800 */
[----:B0-----:R-:W-:Y:S02]  /*16b0*/  MOV R5, 0x400 ;  /* 0x0000040000057802 */ /* 0x001fe40000000f00 */
[----:B----4-:R-:W-:-:S04]  /*16c0*/  SHF.R.U32.HI R4, RZ, 0x1, R0 ;  /* 0x00000001ff047819 */ /* 0x010fc80000011600 */
[----:B------:R-:W-:Y:S02]  /*16d0*/  LOP3.LUT R4, R4, 0x1f0, RZ, 0xc0, !PT ;  /* 0x000001f004047812 */ /* 0x000fe400078ec0ff */
[----:B-1----:R-:W-:-:S05]  /*16e0*/  LEA R5, R6, R5, 0x18 ;  /* 0x0000000506057211 */ /* 0x002fca00078ec0ff */
[----:B------:R-:W-:-:S05]  /*16f0*/  IMAD.IADD R5, R4, 0x1, R5 ;  /* 0x0000000104057824 */ /* 0x000fca00078e0205 */
[----:B------:R0:W-:Y:S04]  /*1700*/  STS.64 [R5+0x10], R14 ;  /* 0x0000100e05007388 */ /* 0x0001e80000000a00 */
[----:B------:R0:W-:Y:S02]  /*1710*/  STS.64 [R5+0x8], R2 ;  /* 0x0000080205007388 */ /* 0x0001e40000000a00 */
.L_x_615:
[----:B------:R-:W-:Y:S05]  /*1720*/  BSYNC.RECONVERGENT B1 ;  /* 0x0000000000017941 */ /* 0x000fea0003800200 */
.L_x_614:
        /* <DEDUP_REMOVED lines=8> */
[----:B-1--4-:R-:W1:Y:S04]  /*17b0*/  LDS.128 R4, [R0+0x20] ;  /* 0x0000200000047984 */ /* 0x012e680000000c00 */
[----:B--2---:R2:W4:Y:S04]  /*17c0*/  LDS.64 R12, [R0+0x80] ;  /* 0x00008000000c7984 */ /* 0x0045280000000a00 */
[----:B---3--:R2:W3:Y:S01]  /*17d0*/  LDS.128 R8, [R0+0x30] ;  /* 0x0000300000087984 */ /* 0x0084e20000000c00 */
[----:B0-----:R-:W-:Y:S01]  /*17e0*/  DSETP.GEU.AND P0, PT, |R2|, |R16|, PT ;  /* 0x400000100200722a */ /* 0x001fe20003f0e200 */
[----:B------:R-:W-:Y:S01]  /*17f0*/  IMAD.MOV.U32 R24, RZ, RZ, R16 ;  /* 0x000000ffff187224 */ /* 0x000fe200078e0010 */
[----:B------:R-:W-:Y:S01]  /*1800*/  MOV R25, R17 ;  /* 0x0000001100197202 */ /* 0x000fe20000000f00 */
[----:B-1----:R-:W-:-:S02]  /*1810*/  IMAD.MOV.U32 R26, RZ, RZ, R4 ;  /* 0x000000ffff1a7224 */ /* 0x002fc400078e0004 */
[----:B------:R-:W-:-:S09]  /*1820*/  IMAD.MOV.U32 R27, RZ, RZ, R5 ;  /* 0x000000ffff1b7224 */ /* 0x000fd200078e0005 */
        /* <DEDUP_REMOVED lines=15> */
.L_x_618:
[----:B------:R-:W-:Y:S05]  /*1920*/  BSYNC.RECONVERGENT B1 ;  /* 0x0000000000017941 */ /* 0x000fea0003800200 */
.L_x_617:
        /* <DEDUP_REMOVED lines=23> */
.L_x_620:
[----:B------:R-:W-:Y:S05]  /*1aa0*/  BSYNC.RECONVERGENT B1 ;  /* 0x0000000000017941 */ /* 0x000fea0003800200 */
.L_x_619:
        /* <DEDUP_REMOVED lines=21> */
.L_x_622:
[----:B------:R-:W-:Y:S05]  /*1c00*/  BSYNC.RECONVERGENT B1 ;  /* 0x0000000000017941 */ /* 0x000fea0003800200 */
.L_x_621:
        /* <DEDUP_REMOVED lines=23> */
.L_x_624:
[----:B------:R-:W-:Y:S05]  /*1d80*/  BSYNC.RECONVERGENT B1 ;  /* 0x0000000000017941 */ /* 0x000fea0003800200 */
.L_x_623:
        /* <DEDUP_REMOVED lines=21> */
.L_x_626:
[----:B------:R-:W-:Y:S05]  /*1ee0*/  BSYNC.RECONVERGENT B1 ;  /* 0x0000000000017941 */ /* 0x000fea0003800200 */
.L_x_625:
[----:B------:R-:W-:Y:S01]  /*1ef0*/  DSETP.GEU.AND P0, PT, |R2|, |R10|, PT ;  /* 0x4000000a0200722a */ /* 0x000fe20003f0e200 */
[----:B------:R-:W-:Y:S01]  /*1f00*/  BSSY.RECONVERGENT B1, `(.L_x_627) ;  /* 0x0000014000017945 */ /* 0x000fe20003800200 */
[----:B------:R-:W-:Y:S01]  /*1f10*/  IMAD.MOV.U32 R8, RZ, RZ, R10 ;  /* 0x000000ffff087224 */ /* 0x000fe200078e000a */
[----:B---3--:R-:W-:Y:S01]  /*1f20*/  MOV R0, R5 ;  /* 0x0000000500007202 */ /* 0x008fe20000000f00 */
        /* <DEDUP_REMOVED lines=17> */
.L_x_628:
[----:B------:R-:W-:Y:S05]  /*2040*/  BSYNC.RECONVERGENT B1 ;  /* 0x0000000000017941 */ /* 0x000fea0003800200 */
.L_x_627:
        /* <DEDUP_REMOVED lines=21> */
.L_x_603:
        /* <DEDUP_REMOVED lines=9> */
[----:B------:R-:W-:Y:S02]  /*2230*/  VIADD R5, R5, UR6 ;  /* 0x0000000605057c36 */ /* 0x000fe40008000000 */
        /* <DEDUP_REMOVED lines=9> */
[----:B----4-:R-:W-:Y:S01]  /*22d0*/  IMAD.MOV.U32 R14, RZ, RZ, R12 ;  /* 0x000000ffff0e7224 */ /* 0x010fe200078e000c */
[----:B------:R-:W-:Y:S01]  /*22e0*/  MOV R6, R10 ;  /* 0x0000000a00067202 */ /* 0x000fe20000000f00 */
[----:B0-----:R-:W-:Y:S02]  /*22f0*/  IMAD.MOV.U32 R16, RZ, RZ, R13 ;  /* 0x000000ffff107224 */ /* 0x001fe400078e000d */
        /* <DEDUP_REMOVED lines=16> */
.L_x_630:
[----:B------:R-:W-:Y:S05]  /*2400*/  BSYNC.RECONVERGENT B1 ;  /* 0x0000000000017941 */ /* 0x000fea0003800200 */
.L_x_629:
        /* <DEDUP_REMOVED lines=32> */
.L_x_632:
[----:B------:R-:W-:Y:S05]  /*2610*/  BSYNC.RECONVERGENT B1 ;  /* 0x0000000000017941 */ /* 0x000fea0003800200 */
.L_x_631:
[----:B-1----:R-:W-:Y:S01]  /*2620*/  VIADD R2, R4, 0x4 ;  /* 0x0000000404027836 */ /* 0x002fe20000000000 */
[----:B------:R1:W4:Y:S01]  /*2630*/  SHFL.DOWN PT, R6, R8, 0x4, R5 ;  /* 0x0880000008067989 */ /* 0x00032200000e0005 */
[----:B------:R-:W-:Y:S01]  /*2640*/  BSSY.RECONVERGENT B1, `(.L_x_633) ;  /* 0x000001e000017945 */ /* 0x000fe20003800200 */
[----:B--2---:R-:W-:Y:S01]  /*2650*/  IMAD.MOV.U32 R14, RZ, RZ, R10 ;  /* 0x000000ffff0e7224 */ /* 0x004fe200078e000a */
[----:B------:R-:W-:Y:S01]  /*2660*/  MOV R16, R12 ;  /* 0x0000000c00107202 */ /* 0x000fe20000000f00 */
[----:B------:R1:W2:Y:S01]  /*2670*/  SHFL.DOWN PT, R7, R9, 0x4, R5 ;  /* 0x0880000009077989 */ /* 0x0002a200000e0005 */
[----:B------:R-:W-:Y:S01]  /*2680*/  ISETP.GT.AND P0, PT, R2, R5, PT ;  /* 0x000000050200720c */ /* 0x000fe20003f04270 */
[----:B------:R-:W-:Y:S02]  /*2690*/  IMAD.MOV.U32 R2, RZ, RZ, R8 ;  /* 0x000000ffff027224 */ /* 0x000fe400078e0008 */
[----:B---3--:R1:W3:Y:S01]  /*26a0*/  SHFL.DOWN PT, R11, R10, 0x4, R5 ;  /* 0x088000000a0b7989 */ /* 0x0082e200000e0005 */
[----:B------:R-:W-:-:S03]  /*26b0*/  IMAD.MOV.U32 R3, RZ, RZ, R9 ;  /* 0x000000ffff037224 */ /* 0x000fc600078e0009 */
[----:B0-----:R1:W0:Y:S06]  /*26c0*/  SHFL.DOWN PT, R13, R12, 0x4, R5 ;  /* 0x088000000c0d7989 */ /* 0x00122c00000e0005 */
        /* <DEDUP_REMOVED lines=21> */
.L_x_634:
[----:B------:R-:W-:Y:S05]  /*2820*/  BSYNC.RECONVERGENT B1 ;  /* 0x0000000000017941 */ /* 0x000fea0003800200 */
.L_x_633:
        /* <DEDUP_REMOVED lines=8> */
[----:B---3--:R3:W1:Y:S01]  /*28b0*/  SHFL.DOWN PT, R11, R14, 0x8, R5 ;  /* 0x090000000e0b7989 */ /* 0x00866200000e0005 */
[----:B--2---:R-:W-:-:S03]  /*28c0*/  IMAD.MOV.U32 R7, RZ, RZ, R3 ;  /* 0x000000ffff077224 */ /* 0x004fc600078e0003 */
[----:B0-----:R3:W0:Y:S04]  /*28d0*/  SHFL.DOWN PT, R13, R16, 0x8, R5 ;  /* 0x09000000100d7989 */ /* 0x00162800000e0005 */
        /* <DEDUP_REMOVED lines=21> */
.L_x_636:
[----:B------:R-:W-:Y:S05]  /*2a30*/  BSYNC.RECONVERGENT B1 ;  /* 0x0000000000017941 */ /* 0x000fea0003800200 */
.L_x_635:
[----:B-1----:R-:W-:Y:S01]  /*2a40*/  VIADD R2, R4, 0x10 ;  /* 0x0000001004027836 */ /* 0x002fe20000000000 */
[----:B----4-:R1:W2:Y:S01]  /*2a50*/  SHFL.DOWN PT, R8, R6, 0x10, R5 ;  /* 0x0a00000006087989 */ /* 0x0102a200000e0005 */
[----:B------:R-:W-:Y:S01]  /*2a60*/  BSSY.RECONVERGENT B1, `(.L_x_637) ;  /* 0x000001e000017945 */ /* 0x000fe20003800200 */
[----:B---3--:R-:W-:Y:S02]  /*2a70*/  IMAD.MOV.U32 R14, RZ, RZ, R10 ;  /* 0x000000ffff0e7224 */ /* 0x008fe400078e000a */
[----:B------:R-:W-:Y:S01]  /*2a80*/  ISETP.GT.AND P0, PT, R2, R5, PT ;  /* 0x000000050200720c */ /* 0x000fe20003f04270 */
[----:B------:R1:W3:Y:S01]  /*2a90*/  SHFL.DOWN PT, R9, R7, 0x10, R5 ;  /* 0x0a00000007097989 */ /* 0x0002e200000e0005 */
[----:B------:R-:W-:Y:S02]  /*2aa0*/  IMAD.MOV.U32 R15, RZ, RZ, R12 ;  /* 0x000000ffff0f7224 */ /* 0x000fe400078e000c */
[----:B------:R-:W-:Y:S01]  /*2ab0*/  IMAD.MOV.U32 R2, RZ, RZ, R6 ;  /* 0x000000ffff027224 */ /* 0x000fe200078e0006 */
[----:B------:R1:W4:Y:S01]  /*2ac0*/  SHFL.DOWN PT, R11, R10, 0x10, R5 ;  /* 0x0a0000000a0b7989 */ /* 0x00032200000e0005 */
        /* <DEDUP_REMOVED lines=23> */
.L_x_638:
[----:B------:R-:W-:Y:S05]  /*2c40*/  BSYNC.RECONVERGENT B1 ;  /* 0x0000000000017941 */ /* 0x000fea0003800200 */
.L_x_637:
        /* <DEDUP_REMOVED lines=11> */
.L_x_640:
[----:B------:R-:W-:Y:S05]  /*2d00*/  BSYNC.RECONVERGENT B1 ;  /* 0x0000000000017941 */ /* 0x000fea0003800200 */
.L_x_639:
[----:B------:R-:W-:Y:S01]  /*2d10*/  BAR.SYNC.DEFER_BLOCKING 0x0 ;  /* 0x0000000000007b1d */ /* 0x000fe20000010000 */
[----:B------:R-:W-:-:S13]  /*2d20*/  ISETP.NE.AND P1, PT, R0, RZ, PT ;  /* 0x000000ff0000720c */ /* 0x000fda0003f25270 */
[----:B------:R-:W-:Y:S05]  /*2d30*/  @P1 BRA `(.L_x_616) ;  /* 0x0000003400d41947 */ /* 0x000fea0003800000 */
[----:B------:R-:W-:Y:S01]  /*2d40*/  UISETP.GE.AND UP0, UPT, UR6, 0x21, UPT ;  /* 0x000000210600788c */ /* 0x000fe2000bf06270 */
[----:B----4-:R-:W-:Y:S02]  /*2d50*/  IMAD.MOV.U32 R11, RZ, RZ, R14 ;  /* 0x000000ffff0b7224 */ /* 0x010fe400078e000e */
[----:B--2---:R-:W-:Y:S02]  /*2d60*/  IMAD.MOV.U32 R8, RZ, RZ, R15 ;  /* 0x000000ffff087224 */ /* 0x004fe400078e000f */
        /* <DEDUP_REMOVED lines=8> */
[----:B0-----:R-:W0:Y:S01]  /*2df0*/  LDS.64 R12, [UR4+0x20] ;  /* 0x00002004ff0c7984 */ /* 0x001e220008000a00 */
[----:B-1----:R-:W-:Y:S01]  /*2e00*/  DSETP.GEU.AND P0, PT, |R2|, |R6|, PT ;  /* 0x400000060200722a */ /* 0x002fe20003f0e200 */
[----:B------:R-:W-:Y:S01]  /*2e10*/  MOV R4, R6 ;  /* 0x0000000600047202 */ /* 0x000fe20000000f00 */
[----:B------:R-:W-:Y:S02]  /*2e20*/  IMAD.MOV.U32 R5, RZ, RZ, R7 ;  /* 0x000000ffff057224 */ /* 0x000fe400078e0007 */
[----:B0-----:R-:W-:Y:S02]  /*2e30*/  IMAD.MOV.U32 R11, RZ, RZ, R12 ;  /* 0x000000ffff0b7224 */ /* 0x001fe400078e000c */
        /* <DEDUP_REMOVED lines=16> */
.L_x_642:
[----:B------:R-:W-:Y:S05]  /*2f40*/  BSYNC.RECONVERGENT B1 ;  /* 0x0000000000017941 */ /* 0x000fea0003800200 */
.L_x_641:
[----:B------:R-:W-:Y:S01]  /*2f50*/  UISETP.GE.AND UP0, UPT, UR6, 0x41, UPT ;  /* 0x000000410600788c */ /* 0x000fe2000bf06270 */
[----:B---3--:R-:W-:Y:S02]  /*2f60*/  IMAD.MOV.U32 R9, RZ, RZ, R11 ;  /* 0x000000ffff097224 */ /* 0x008fe400078e000b */
[----:B------:R-:W-:Y:S02]  /*2f70*/  IMAD.MOV.U32 R0, RZ, RZ, R8 ;  /* 0x000000ffff007224 */ /* 0x000fe400078e0008 */
[----:B------:R-:W-:Y:S02]  /*2f80*/  IMAD.MOV.U32 R2, RZ, RZ, R4 ;  /* 0x000000ffff027224 */ /* 0x000fe400078e0004 */
[----:B------:R-:W-:Y:S02]  /*2f90*/  IMAD.MOV.U32 R3, RZ, RZ, R5 ;  /* 0x000000ffff037224 */ /* 0x000fe400078e0005 */
        /* <DEDUP_REMOVED lines=8> */
[----:B------:R-:W-:Y:S02]  /*3020*/  IMAD.MOV.U32 R2, RZ, RZ, R6 ;  /* 0x000000ffff027224 */ /* 0x000fe400078e0006 */
[----:B------:R-:W-:Y:S02]  /*3030*/  IMAD.MOV.U32 R3, RZ, RZ, R7 ;  /* 0x000000ffff037224 */ /* 0x000fe400078e0007 */
[----:B0-----:R-:W-:-:S02]  /*3040*/  IMAD.MOV.U32 R9, RZ, RZ, R12 ;  /* 0x000000ffff097224 */ /* 0x001fc400078e000c */
        /* <DEDUP_REMOVED lines=16> */
.L_x_644:
[----:B------:R-:W-:Y:S05]  /*3150*/  BSYNC.RECONVERGENT B1 ;  /* 0x0000000000017941 */ /* 0x000fea0003800200 */
.L_x_643:
[----:B------:R-:W-:Y:S01]  /*3160*/  UISETP.GE.AND UP0, UPT, UR6, 0x61, UPT ;  /* 0x000000610600788c */ /* 0x000fe2000bf06270 */
[----:B------:R-:W-:Y:S01]  /*3170*/  IMAD.MOV.U32 R11, RZ, RZ, R9 ;  /* 0x000000ffff0b7224 */ /* 0x000fe200078e0009 */
[----:B------:R-:W-:Y:S01]  /*3180*/  MOV R8, R0 ;  /* 0x0000000000087202 */ /* 0x000fe20000000f00 */
[----:B------:R-:W-:Y:S02]  /*3190*/  IMAD.MOV.U32 R4, RZ, RZ, R2 ;  /* 0x000000ffff047224 */ /* 0x000fe400078e0002 */
[----:B------:R-:W-:-:S04]  /*31a0*/  IMAD.MOV.U32 R5, RZ, RZ, R3 ;  /* 0x000000ffff057224 */ /* 0x000fc800078e0003 */
        /* <DEDUP_REMOVED lines=27> */
.L_x_646:
[----:B------:R-:W-:Y:S05]  /*3360*/  BSYNC.RECONVERGENT B1 ;  /* 0x0000000000017941 */ /* 0x000fea0003800200 */
.L_x_645:
[----:B------:R-:W-:Y:S01]  /*3370*/  UISETP.GE.AND UP0, UPT, UR6, 0x81, UPT ;  /* 0x000000810600788c */ /* 0x000fe2000bf06270 */
[----:B------:R-:W-:Y:S02]  /*3380*/  IMAD.MOV.U32 R9, RZ, RZ, R11 ;  /* 0x000000ffff097224 */ /* 0x000fe400078e000b */
        /* <DEDUP_REMOVED lines=30> */
.L_x_648:
[----:B------:R-:W-:Y:S05]  /*3570*/  BSYNC.RECONVERGENT B1 ;  /* 0x0000000000017941 */ /* 0x000fea0003800200 */
.L_x_647:
        /* <DEDUP_REMOVED lines=32> */
.L_x_650:
[----:B------:R-:W-:Y:S05]  /*3780*/  BSYNC.RECONVERGENT B1 ;  /* 0x0000000000017941 */ /* 0x000fea0003800200 */
.L_x_649:
        /* <DEDUP_REMOVED lines=14> */
[----:B------:R-:W-:Y:S01]  /*3870*/  IMAD.MOV.U32 R7, RZ, RZ, R3 ;  /* 0x000000ffff077224 */ /* 0x000fe200078e0003 */
[----:B0-----:R-:W-:Y:S01]  /*3880*/  MOV R0, R13 ;  /* 0x0000000d00007202 */ /* 0x001fe20000000f00 */
        /* <DEDUP_REMOVED lines=16> */
.L_x_652:
[----:B------:R-:W-:Y:S05]  /*3990*/  BSYNC.RECONVERGENT B1 ;  /* 0x0000000000017941 */ /* 0x000fea0003800200 */
.L_x_651:
[----:B------:R-:W-:Y:S01]  /*39a0*/  UISETP.GE.AND UP0, UPT, UR6, 0xe1, UPT ;  /* 0x000000e10600788c */ /* 0x000fe2000bf06270 */
[----:B------:R-:W-:Y:S02]  /*39b0*/  IMAD.MOV.U32 R14, RZ, RZ, R9 ;  /* 0x000000ffff0e7224 */ /* 0x000fe400078e0009 */
[----:B------:R-:W-:Y:S02]  /*39c0*/  IMAD.MOV.U32 R15, RZ, RZ, R0 ;  /* 0x000000ffff0f7224 */ /* 0x000fe400078e0000 */
[----:B------:R-:W-:Y:S02]  /*39d0*/  IMAD.MOV.U32 R2, RZ, RZ, R6 ;  /* 0x000000ffff027224 */ /* 0x000fe400078e0006 */
[----:B------:R-:W-:Y:S02]  /*39e0*/  IMAD.MOV.U32 R3, RZ, RZ, R7 ;  /* 0x000000ffff037224 */ /* 0x000fe400078e0007 */
[----:B------:R-:W-:Y:S05]  /*39f0*/  BRA.U !UP0, `(.L_x_616) ;  /* 0x0000002908a47547 */ /* 0x000fea000b800000 */
[----:B------:R-:W1:Y:S01]  /*3a00*/  S2UR UR5, SR_CgaCtaId ;  /* 0x00000000000579c3 */ /* 0x000e620000008800 */
[----:B------:R-:W-:Y:S02]  /*3a10*/  UMOV UR4, 0x400 ;  /* 0x0000040000047882 */ /* 0x000fe40000000000 */
[----:B-1----:R-:W-:-:S09]  /*3a20*/  ULEA UR4, UR5, UR4, 0x18 ;  /* 0x0000000405047291 */ /* 0x002fd2000f8ec0ff */
[----:B------:R-:W1:Y:S04]  /*3a30*/  LDS.64 R4, [UR4+0x78] ;  /* 0x00007804ff047984 */ /* 0x000e680008000a00 */
[----:B------:R-:W2:Y:S01]  /*3a40*/  LDS.64 R10, [UR4+0x80] ;  /* 0x00008004ff0a7984 */ /* 0x000ea20008000a00 */
        /* <DEDUP_REMOVED lines=21> */
.L_x_584:
        /* <DEDUP_REMOVED lines=30> */
[----:B------:R-:W-:Y:S02]  /*3d80*/  ISETP.GE.U32.AND.EX P0, PT, RZ, RZ, PT, P0 ;  /* 0x000000ffff00720c */ /* 0x000fe40003f06100 */
[----:B------:R-:W-:-:S11]  /*3d90*/  IADD3.X R7, PT, PT, RZ, UR7, RZ, P1, !PT ;  /* 0x00000007ff077c10 */ /* 0x000fd60008ffe4ff */
[----:B------:R-:W-:-:S06]  /*3da0*/  DSETP.LT.OR P0, PT, |R8|, |R4|, !P0 ;  /* 0x400000040800722a */ /* 0x000fcc0004701600 */
[----:B------:R-:W-:Y:S02]  /*3db0*/  FSEL R8, R4, R8, P0 ;  /* 0x0000000804087208 */ /* 0x000fe40000000000 */
[----:B------:R-:W-:Y:S02]  /*3dc0*/  FSEL R9, R5, R9, P0 ;  /* 0x0000000905097208 */ /* 0x000fe40000000000 */
[----:B------:R-:W-:Y:S02]  /*3dd0*/  SEL R23, R6, R23, P0 ;  /* 0x0000001706177207 */ /* 0x000fe40000000000 */
[----:B------:R-:W-:-:S07]  /*3de0*/  SEL R24, R7, R24, P0 ;  /* 0x0000001807187207 */ /* 0x000fce0000000000 */
.L_x_654:
[----:B------:R-:W-:Y:S05]  /*3df0*/  BSYNC.RECONVERGENT B1 ;  /* 0x0000000000017941 */ /* 0x000fea0003800200 */
.L_x_653:
[----:B------:R-:W-:Y:S01]  /*3e00*/  UISETP.GE.U32.AND UP0, UPT, UR4, 0xa00, UPT ;  /* 0x00000a000400788c */ /* 0x000fe2000bf06070 */
[----:B------:R-:W-:-:S08]  /*3e10*/  IMAD.MOV.U32 R5, RZ, RZ, 0x500 ;  /* 0x00000500ff057424 */ /* 0x000fd000078e00ff */
[----:B------:R-:W-:Y:S05]  /*3e20*/  BRA.U !UP0, `(.L_x_655) ;  /* 0x00000005084c7547 */ /* 0x000fea000b800000 */
[----:B------:R-:W-:Y:S01]  /*3e30*/  IMAD.MOV.U32 R12, RZ, RZ, R8 ;  /* 0x000000ffff0c7224 */ /* 0x000fe200078e0008 */
[----:B------:R-:W0:Y:S01]  /*3e40*/  LDCU UR4, c[0x0][0x398] ;  /* 0x00007300ff0477ac */ /* 0x000e220008000800 */
[----:B------:R-:W-:Y:S02]  /*3e50*/  IMAD.MOV.U32 R13, RZ, RZ, R9 ;  /* 0x000000ffff0d7224 */ /* 0x000fe400078e0009 */
[----:B------:R-:W-:Y:S01]  /*3e60*/  IMAD.MOV.U32 R17, RZ, RZ, 0x500 ;  /* 0x00000500ff117424 */ /* 0x000fe200078e00ff */
[----:B------:R-:W1:Y:S01]  /*3e70*/  LDCU.64 UR6, c[0x0][0x388] ;  /* 0x00007100ff0677ac */ /* 0x000e620008000a00 */
[----:B------:R-:W-:-:S05]  /*3e80*/  NOP ;  /* 0x0000000000007918 */ /* 0x000fca0000000000 */
.L_x_656:
[----:B------:R-:W-:-:S05]  /*3e90*/  IMAD.WIDE.U32 R26, R17, 0x8, R2 ;  /* 0x00000008111a7825 */ /* 0x000fca00078e0002 */
[----:B------:R-:W2:Y:S04]  /*3ea0*/  LDG.E.64 R14, desc[UR8][R26.64] ;  /* 0x000000081a0e7981 */ /* 0x000ea8000c1e1b00 */
[----:B------:R-:W3:Y:S04]  /*3eb0*/  LDG.E.64 R4, desc[UR8][R26.64+0x800] ;  /* 0x000800081a047981 */ /* 0x000ee8000c1e1b00 */
[----:B------:R-:W4:Y:S04]  /*3ec0*/  LDG.E.64 R6, desc[UR8][R26.64+0x1000] ;  /* 0x001000081a067981 */ /* 0x000f28000c1e1b00 */
[----:B------:R-:W5:Y:S04]  /*3ed0*/  LDG.E.64 R10, desc[UR8][R26.64+0x1800] ;  /* 0x001800081a0a7981 */ /* 0x000f68000c1e1b00 */
[----:B------:R-:W5:Y:S01]  /*3ee0*/  LDG.E.64 R8, desc[UR8][R26.64+0x2000] ;  /* 0x002000081a087981 */ /* 0x000f62000c1e1b00 */
[----:B-1----:R-:W-:-:S04]  /*3ef0*/  IADD3 R18, P0, P1, R0, UR6, R17 ;  /* 0x0000000600127c10 */ /* 0x002fc8000f91e011 */
[----:B------:R-:W-:Y:S01]  /*3f00*/  IADD3.X R16, PT, PT, RZ, UR7, RZ, P0, P1 ;  /* 0x00000007ff107c10 */ /* 0x000fe200087e24ff */
[----:B------:R-:W-:Y:S01]  /*3f10*/  IMAD.MOV.U32 R20, RZ, RZ, R18 ;  /* 0x000000ffff147224 */ /* 0x000fe200078e0012 */
[----:B------:R-:W-:-:S03]  /*3f20*/  IADD3 R22, P3, PT, R18, 0x100, RZ ;  /* 0x0000010012167810 */ /* 0x000fc60007f7e0ff */
        /* <DEDUP_REMOVED lines=11> */
[----:B------:R-:W-:Y:S01]  /*3fe0*/  IMAD.X R24, RZ, RZ, R16, P3 ;  /* 0x000000ffff187224 */ /* 0x000fe200018e0610 */
[----:B------:R-:W-:-:S03]  /*3ff0*/  IADD3 R13, P3, PT, R18, 0x200, RZ ;  /* 0x00000200120d7810 */ /* 0x000fc60007f7e0ff */
[----:B---3--:R-:W-:-:S14]  /*4000*/  DSETP.GEU.AND P1, PT, |R14|, |R4|, PT ;  /* 0x400000040e00722a */ /* 0x008fdc0003f2e200 */
[----:B------:R-:W-:-:S04]  /*4010*/  @P1 ISETP.GE.U32.AND P0, PT, R20, R22, PT ;  /* 0x000000161400120c */ /* 0x000fc80003f06070 */
[----:B------:R-:W-:-:S13]  /*4020*/  @P1 ISETP.GE.AND.EX P0, PT, R19, R24, PT, P0 ;  /* 0x000000181300120c */ /* 0x000fda0003f06300 */
[----:B------:R-:W-:-:S06]  /*4030*/  @P1 DSETP.LT.OR P0, PT, |R4|, |R14|, !P0 ;  /* 0x4000000e0400122a */ /* 0x000fcc0004701600 */
[----:B------:R-:W-:Y:S01]  /*4040*/  @P1 FSEL R12, R14, R4, P0 ;  /* 0x000000040e0c1208 */ /* 0x000fe20000000000 */
[----:B------:R-:W-:Y:S01]  /*4050*/  IMAD.X R14, RZ, RZ, R16, P3 ;  /* 0x000000ffff0e7224 */ /* 0x000fe200018e0610 */
[----:B------:R-:W-:Y:S02]  /*4060*/  @P1 FSEL R15, R15, R5, P0 ;  /* 0x000000050f0f1208 */ /* 0x000fe40000000000 */
[----:B------:R-:W-:Y:S01]  /*4070*/  @P1 SEL R22, R20, R22, P0 ;  /* 0x0000001614161207 */ /* 0x000fe20000000000 */
[----:B------:R-:W-:Y:S01]  /*4080*/  @P1 IMAD.MOV.U32 R4, RZ, RZ, R12 ;  /* 0x000000ffff041224 */ /* 0x000fe200078e000c */
[----:B------:R-:W-:Y:S01]  /*4090*/  IADD3 R12, P3, PT, R18, 0x300, RZ ;  /* 0x00000300120c7810 */ /* 0x000fe20007f7e0ff */
[----:B------:R-:W-:Y:S02]  /*40a0*/  @P1 IMAD.MOV.U32 R5, RZ, RZ, R15 ;  /* 0x000000ffff051224 */ /* 0x000fe400078e000f */
[----:B------:R-:W-:Y:S01]  /*40b0*/  IMAD.MOV.U32 R15, RZ, RZ, R24 ;  /* 0x000000ffff0f7224 */ /* 0x000fe200078e0018 */
[----:B------:R-:W-:-:S03]  /*40c0*/  @P1 SEL R15, R19, R24, P0 ;  /* 0x00000018130f1207 */ /* 0x000fc60000000000 */
[----:B----4-:R-:W-:-:S14]  /*40d0*/  DSETP.GEU.AND P2, PT, |R4|, |R6|, PT ;  /* 0x400000060400722a */ /* 0x010fdc0003f4e200 */
[----:B------:R-:W-:-:S04]  /*40e0*/  @P2 ISETP.GE.U32.AND P0, PT, R22, R13, PT ;  /* 0x0000000d1600220c */ /* 0x000fc80003f06070 */
[----:B------:R-:W-:-:S13]  /*40f0*/  @P2 ISETP.GE.AND.EX P0, PT, R15, R14, PT, P0 ;  /* 0x0000000e0f00220c */ /* 0x000fda0003f06300 */
[----:B------:R-:W-:-:S06]  /*4100*/  @P2 DSETP.LT.OR P0, PT, |R6|, |R4|, !P0 ;  /* 0x400000040600222a */ /* 0x000fcc0004701600 */
[----:B------:R-:W-:Y:S02]  /*4110*/  @P2 FSEL R4, R4, R6, P0 ;  /* 0x0000000604042208 */ /* 0x000fe40000000000 */
[----:B------:R-:W-:Y:S02]  /*4120*/  @P2 FSEL R5, R5, R7, P0 ;  /* 0x0000000705052208 */ /* 0x000fe40000000000 */
[----:B------:R-:W-:Y:S01]  /*4130*/  @P2 SEL R14, R15, R14, P0 ;  /* 0x0000000e0f0e2207 */ /* 0x000fe20000000000 */
[----:B------:R-:W-:Y:S02]  /*4140*/  @P2 IMAD.MOV.U32 R6, RZ, RZ, R4 ;  /* 0x000000ffff062224 */ /* 0x000fe400078e0004 */
[----:B------:R-:W-:Y:S02]  /*4150*/  @P2 IMAD.MOV.U32 R7, RZ, RZ, R5 ;  /* 0x000000ffff072224 */ /* 0x000fe400078e0005 */
[----:B------:R-:W-:Y:S01]  /*4160*/  IMAD.MOV.U32 R5, RZ, RZ, R13 ;  /* 0x000000ffff057224 */ /* 0x000fe200078e000d */
[----:B------:R-:W-:Y:S01]  /*4170*/  @P2 SEL R5, R22, R13, P0 ;  /* 0x0000000d16052207 */ /* 0x000fe20000000000 */
        /* <DEDUP_REMOVED lines=13> */
[----:B------:R-:W-:-:S04]  /*4250*/  IADD3 R5, PT, PT, R17, 0xa00, RZ ;  /* 0x00000a0011057810 */ /* 0x000fc80007ffe0ff */
[----:B0-----:R-:W-:Y:S01]  /*4260*/  ISETP.GT.AND P1, PT, R5, UR4, PT ;  /* 0x0000000405007c0c */ /* 0x001fe2000bf24270 */
[----:B------:R-:W-:Y:S01]  /*4270*/  DSETP.GEU.AND P2, PT, |R10|, |R8|, PT ;  /* 0x400000080a00722a */ /* 0x000fe20003f4e200 */
[----:B------:R-:W-:-:S04]  /*4280*/  VIADD R5, R17, 0x500 ;  /* 0x0000050011057836 */ /* 0x000fc80000000000 */
[----:B------:R-:W-:-:S09]  /*4290*/  IMAD.MOV.U32 R17, RZ, RZ, R5 ;  /* 0x000000ffff117224 */ /* 0x000fd200078e0005 */
        /* <DEDUP_REMOVED lines=12> */
.L_x_655:
        /* <DEDUP_REMOVED lines=14> */
[----:B------:R-:W-:Y:S01]  /*4440*/  IMAD.IADD R7, R0, 0x1, R5 ;  /* 0x0000000100077824 */ /* 0x000fe200078e0205 */
[----:B------:R-:W-:-:S04]  /*4450*/  LEA.HI R4, R10, 0x1, RZ, 0x18 ;  /* 0x000000010a047811 */ /* 0x000fc800078fc0ff */
[C---:B------:R-:W-:Y:S02]  /*4460*/  IADD3 R14, P0, PT, R7.reuse, UR6, RZ ;  /* 0x00000006070e7c10 */ /* 0x040fe4000ff1e0ff */
[----:B------:R-:W-:Y:S01]  /*4470*/  LOP3.LUT R6, R4, 0x3, RZ, 0xc0, !PT ;  /* 0x0000000304067812 */ /* 0x000fe200078ec0ff */
[----:B------:R-:W-:Y:S02]  /*4480*/  IMAD.MOV.U32 R4, RZ, RZ, R0 ;  /* 0x000000ffff047224 */ /* 0x000fe400078e0000 */
[----:B------:R-:W-:Y:S02]  /*4490*/  IMAD.X R15, RZ, RZ, UR7, P0 ;  /* 0x00000007ff0f7e24 */ /* 0x000fe400080e06ff */
[----:B------:R-:W-:Y:S02]  /*44a0*/  IMAD.MOV R11, RZ, RZ, -R6 ;  /* 0x000000ffff0b7224 */ /* 0x000fe400078e0a06 */
[----:B0-----:R-:W-:-:S04]  /*44b0*/  IMAD.WIDE.U32 R2, R7, 0x8, R2 ;  /* 0x0000000807027825 */ /* 0x001fc800078e0002 */
[----:B------:R-:W-:Y:S02]  /*44c0*/  IMAD.MOV.U32 R12, RZ, RZ, R2 ;  /* 0x000000ffff0c7224 */ /* 0x000fe400078e0002 */
[----:B------:R-:W-:-:S07]  /*44d0*/  IMAD.MOV.U32 R13, RZ, RZ, R3 ;  /* 0x000000ffff0d7224 */ /* 0x000fce00078e0003 */
.L_x_663:
[----:B------:R-:W-:Y:S02]  /*44e0*/  IMAD.MOV.U32 R2, RZ, RZ, R12 ;  /* 0x000000ffff027224 */ /* 0x000fe400078e000c */
[----:B------:R-:W-:-:S06]  /*44f0*/  IMAD.MOV.U32 R3, RZ, RZ, R13 ;  /* 0x000000ffff037224 */ /* 0x000fcc00078e000d */
[----:B------:R-:W2:Y:S01]  /*4500*/  LDG.E.64 R2, desc[UR8][R2.64] ;  /* 0x0000000802027981 */ /* 0x000ea2000c1e1b00 */
[----:B------:R-:W-:Y:S01]  /*4510*/  VIADD R11, R11, 0x1 ;  /* 0x000000010b0b7836 */ /* 0x000fe20000000000 */
[----:B------:R-:W-:Y:S01]  /*4520*/  BSSY.RECONVERGENT B3, `(.L_x_661) ;  /* 0x000001b000037945 */ /* 0x000fe20003800200 */
[----:B------:R-:W-:Y:S01]  /*4530*/  IMAD.MOV.U32 R19, RZ, RZ, R23 ;  /* 0x000000ffff137224 */ /* 0x000fe200078e0017 */
[----:B------:R-:W-:Y:S01]  /*4540*/  MOV R7, R9 ;  /* 0x0000000900077202 */ /* 0x000fe20000000f00 */
[----:B------:R-:W-:Y:S01]  /*4550*/  IMAD.MOV.U32 R16, RZ, RZ, R24 ;  /* 0x000000ffff107224 */ /* 0x000fe200078e0018 */
[----:B------:R-:W-:Y:S01]  /*4560*/  ISETP.NE.AND P2, PT, R11, RZ, PT ;  /* 0x000000ff0b00720c */ /* 0x000fe20003f45270 */
[----:B------:R-:W-:Y:S01]  /*4570*/  IMAD.MOV.U32 R6, RZ, RZ, R8 ;  /* 0x000000ffff067224 */ /* 0x000fe200078e0008 */
[----:B------:R-:W-:Y:S01]  /*4580*/  IADD3 R12, P3, PT, R12, 0x800, RZ ;  /* 0x000008000c0c7810 */ /* 0x000fe20007f7e0ff */
[----:B------:R-:W-:Y:S02]  /*4590*/  IMAD.MOV.U32 R23, RZ, RZ, R14 ;  /* 0x000000ffff177224 */ /* 0x000fe400078e000e */
[----:B------:R-:W-:Y:S01]  /*45a0*/  IMAD.MOV.U32 R24, RZ, RZ, R15 ;  /* 0x000000ffff187224 */ /* 0x000fe200078e000f */
[----:B--2---:R-:W-:Y:S01]  /*45b0*/  DSETP.GEU.AND P0, PT, |R8|, |R2|, PT ;  /* 0x400000020800722a */ /* 0x004fe20003f0e200 */
[----:B------:R-:W-:-:S02]  /*45c0*/  IMAD.MOV.U32 R8, RZ, RZ, R2 ;  /* 0x000000ffff087224 */ /* 0x000fc400078e0002 */
        /* <DEDUP_REMOVED lines=16> */
.L_x_662:
[----:B------:R-:W-:Y:S05]  /*46d0*/  BSYNC.RECONVERGENT B3 ;  /* 0x0000000000037941 */ /* 0x000fea0003800200 */
.L_x_661:
[----:B------:R-:W-:Y:S01]  /*46e0*/  IADD3 R14, P0, PT, R14, 0x100, RZ ;  /* 0x000001000e0e7810 */ /* 0x000fe20007f1e0ff */
[----:B------:R-:W-:Y:S02]  /*46f0*/  VIADD R4, R4, 0x100 ;  /* 0x0000010004047836 */ /* 0x000fe40000000000 */
[----:B------:R-:W-:Y:S02]  /*4700*/  IMAD.X R13, RZ, RZ, R13, P3 ;  /* 0x000000ffff0d7224 */ /* 0x000fe400018e060d */
[----:B------:R-:W-:Y:S01]  /*4710*/  IMAD.X R15, RZ, RZ, R15, P0 ;  /* 0x000000ffff0f7224 */ /* 0x000fe200000e060f */
[----:B------:R-:W-:Y:S07]  /*4720*/  @P2 BRA `(.L_x_663) ;  /* 0xfffffffc006c2947 */ /* 0x000fee000383ffff */
.L_x_660:
[----:B------:R-:W-:Y:S05]  /*4730*/  BSYNC.RECONVERGENT B2 ;  /* 0x0000000000027941 */ /* 0x000fea0003800200 */
.L_x_659:
[----:B------:R-:W-:-:S13]  /*4740*/  ISETP.GE.U32.AND P0, PT, R10, 0x300, PT ;  /* 0x000003000a00780c */ /* 0x000fda0003f06070 */
[----:B------:R-:W-:Y:S05]  /*4750*/  @!P0 BRA `(.L_x_658) ;  /* 0x0000000400fc8947 */ /* 0x000fea0003800000 */
[----:B------:R-:W0:Y:S01]  /*4760*/  LDCU.128 UR12, c[0x0][0x380] ;  /* 0x00007000ff0c77ac */ /* 0x000e220008000c00 */
[----:B------:R-:W1:Y:S01]  /*4770*/  LDC.64 R20, c[0x0][0x380] ;  /* 0x0000e000ff147b82 */ /* 0x000e620000000a00 */
[C---:B------:R-:W-:Y:S01]  /*4780*/  IADD3 R7, P1, PT, R4.reuse, R5, RZ ;  /* 0x0000000504077210 */ /* 0x040fe20007f3e0ff */
[C---:B------:R-:W-:Y:S02]  /*4790*/  IMAD.IADD R16, R4.reuse, 0x1, R5 ;  /* 0x0000000104107824 */ /* 0x040fe400078e0205 */
[----:B------:R-:W-:Y:S02]  /*47a0*/  VIADD R22, R4, 0x200 ;  /* 0x0000020004167836 */ /* 0x000fe40000000000 */
[----:B------:R-:W-:Y:S02]  /*47b0*/  IMAD.X R10, RZ, RZ, RZ, P1 ;  /* 0x000000ffff0a7224 */ /* 0x000fe400008e06ff */
[----:B------:R-:W2:Y:S01]  /*47c0*/  LDC.64 R2, c[0x0][0x388] ;  /* 0x0000e200ff027b82 */ /* 0x000ea20000000a00 */
[----:B0-----:R-:W-:-:S02]  /*47d0*/  LEA R6, P2, R7, UR12, 0x3 ;  /* 0x0000000c07067c11 */ /* 0x001fc4000f8418ff */
[----:B------:R-:W-:Y:S02]  /*47e0*/  IADD3 R18, P0, PT, R16, UR14, RZ ;  /* 0x0000000e10127c10 */ /* 0x000fe4000ff1e0ff */
[----:B------:R-:W-:Y:S02]  /*47f0*/  IADD3 R6, P1, PT, R6, 0x1800, RZ ;  /* 0x0000180006067810 */ /* 0x000fe40007f3e0ff */
[----:B------:R-:W-:Y:S01]  /*4800*/  LEA.HI.X R5, R7, UR13, R10, 0x3, P2 ;  /* 0x0000000d07057c11 */ /* 0x000fe200090f1c0a */
[----:B-1----:R-:W-:-:S04]  /*4810*/  IMAD.WIDE.U32 R20, R16, 0x8, R20 ;  /* 0x0000000810147825 */ /* 0x002fc800078e0014 */
[----:B------:R-:W-:Y:S02]  /*4820*/  IMAD.X R19, RZ, RZ, UR15, P0 ;  /* 0x0000000fff137e24 */ /* 0x000fe400080e06ff */
[----:B------:R-:W-:-:S07]  /*4830*/  IMAD.X R5, RZ, RZ, R5, P1 ;  /* 0x000000ffff057224 */ /* 0x000fce00008e0605 */
.L_x_672:
[----:B------:R-:W3:Y:S01]  /*4840*/  LDG.E.64 R14, desc[UR8][R20.64] ;  /* 0x00000008140e7981 */ /* 0x000ee2000c1e1b00 */
[----:B------:R-:W-:-:S05]  /*4850*/  IMAD.MOV.U32 R4, RZ, RZ, R6 ;  /* 0x000000ffff047224 */ /* 0x000fca00078e0006 */
[----:B------:R0:W5:Y:S04]  /*4860*/  LDG.E.64 R10, desc[UR8][R4.64+-0x1000] ;  /* 0xfff00008040a7981 */ /* 0x000168000c1e1b00 */
[----:B------:R0:W5:Y:S01]  /*4870*/  LDG.E.64 R6, desc[UR8][R4.64+-0x800] ;  /* 0xfff8000804067981 */ /* 0x000162000c1e1b00 */
[----:B------:R-:W-:Y:S01]  /*4880*/  BSSY.RECONVERGENT B2, `(.L_x_664) ;  /* 0x0000015000027945 */ /* 0x000fe20003800200 */
[----:B------:R-:W-:Y:S02]  /*4890*/  IMAD.MOV.U32 R26, RZ, RZ, R18 ;  /* 0x000000ffff1a7224 */ /* 0x000fe400078e0012 */
[----:B------:R-:W-:Y:S01]  /*48a0*/  IMAD.MOV.U32 R25, RZ, RZ, R19 ;  /* 0x000000ffff197224 */ /* 0x000fe200078e0013 */
[----:B---3--:R-:W-:Y:S01]  /*48b0*/  DSETP.GEU.AND P0, PT, |R8|, |R14|, PT ;  /* 0x4000000e0800722a */ /* 0x008fe20003f0e200 */
[----:B------:R-:W-:Y:S01]  /*48c0*/  MOV R12, R14 ;  /* 0x0000000e000c7202 */ /* 0x000fe20000000f00 */
[----:B------:R-:W-:-:S12]  /*48d0*/  IMAD.MOV.U32 R13, RZ, RZ, R15 ;  /* 0x000000ffff0d7224 */ /* 0x000fd800078e000f */
        /* <DEDUP_REMOVED lines=15> */
.L_x_665:
[----:B------:R-:W-:Y:S05]  /*49d0*/  BSYNC.RECONVERGENT B2 ;  /* 0x0000000000027941 */ /* 0x000fea0003800200 */
.L_x_664:
[----:B-----5:R-:W-:Y:S01]  /*49e0*/  DSETP.GEU.AND P0, PT, |R12|, |R10|, PT ;  /* 0x4000000a0c00722a */ /* 0x020fe20003f0e200 */
[----:B------:R-:W-:Y:S01]  /*49f0*/  VIADD R9, R16, 0x100 ;  /* 0x0000010010097836 */ /* 0x000fe20000000000 */
[----:B------:R-:W-:Y:S01]  /*4a00*/  BSSY.RECONVERGENT B2, `(.L_x_666) ;  /* 0x0000016000027945 */ /* 0x000fe20003800200 */
[----:B------:R-:W-:-:S03]  /*4a10*/  IMAD.MOV.U32 R8, RZ, RZ, R10 ;  /* 0x000000ffff087224 */ /* 0x000fc600078e000a */
[----:B--2---:R-:W-:Y:S01]  /*4a20*/  IADD3 R23, P1, PT, R9, R2, RZ ;  /* 0x0000000209177210 */ /* 0x004fe20007f3e0ff */
[----:B------:R-:W-:-:S04]  /*4a30*/  IMAD.MOV.U32 R9, RZ, RZ, R11 ;  /* 0x000000ffff097224 */ /* 0x000fc800078e000b */
[----:B------:R-:W-:Y:S02]  /*4a40*/  IMAD.X R24, RZ, RZ, R3, P1 ;  /* 0x000000ffff187224 */ /* 0x000fe400008e0603 */
[----:B------:R-:W-:Y:S02]  /*4a50*/  IMAD.MOV.U32 R15, RZ, RZ, R23 ;  /* 0x000000ffff0f7224 */ /* 0x000fe400078e0017 */
[----:B------:R-:W-:Y:S01]  /*4a60*/  IMAD.MOV.U32 R14, RZ, RZ, R24 ;  /* 0x000000ffff0e7224 */ /* 0x000fe200078e0018 */
        /* <DEDUP_REMOVED lines=15> */
.L_x_667:
[----:B------:R-:W-:Y:S05]  /*4b60*/  BSYNC.RECONVERGENT B2 ;  /* 0x0000000000027941 */ /* 0x000fea0003800200 */
.L_x_666:
[----:B------:R0:W5:Y:S01]  /*4b70*/  LDG.E.64 R10, desc[UR8][R4.64] ;  /* 0x00000008040a7981 */ /* 0x000162000c1e1b00 */
[----:B------:R-:W-:Y:S01]  /*4b80*/  DSETP.GEU.AND P0, PT, |R8|, |R6|, PT ;  /* 0x400000060800722a */ /* 0x000fe20003f0e200 */
[----:B------:R-:W-:Y:S01]  /*4b90*/  VIADD R13, R16, 0x200 ;  /* 0x00000200100d7836 */ /* 0x000fe20000000000 */
[----:B------:R-:W-:Y:S01]  /*4ba0*/  BSSY.RECONVERGENT B2, `(.L_x_668) ;  /* 0x0000016000027945 */ /* 0x000fe20003800200 */
[----:B------:R-:W-:-:S03]  /*4bb0*/  MOV R12, R6 ;  /* 0x00000006000c7202 */ /* 0x000fc60000000f00 */
[----:B------:R-:W-:Y:S01]  /*4bc0*/  IADD3 R24, P1, PT, R13, R2, RZ ;  /* 0x000000020d187210 */ /* 0x000fe20007f3e0ff */
[----:B------:R-:W-:-:S04]  /*4bd0*/  IMAD.MOV.U32 R13, RZ, RZ, R7 ;  /* 0x000000ffff0d7224 */ /* 0x000fc800078e0007 */
[----:B------:R-:W-:Y:S02]  /*4be0*/  IMAD.X R23, RZ, RZ, R3, P1 ;  /* 0x000000ffff177224 */ /* 0x000fe400008e0603 */
        /* <DEDUP_REMOVED lines=17> */
.L_x_669:
[----:B------:R-:W-:Y:S05]  /*4d00*/  BSYNC.RECONVERGENT B2 ;  /* 0x0000000000027941 */ /* 0x000fea0003800200 */
.L_x_668:
[----:B-----5:R-:W-:Y:S01]  /*4d10*/  DSETP.GEU.AND P0, PT, |R12|, |R10|, PT ;  /* 0x4000000a0c00722a */ /* 0x020fe20003f0e200 */
[----:B------:R-:W-:Y:S01]  /*4d20*/  VIADD R7, R16, 0x300 ;  /* 0x0000030010077836 */ /* 0x000fe20000000000 */
[----:B------:R-:W-:Y:S01]  /*4d30*/  BSSY.RECONVERGENT B2, `(.L_x_670) ;  /* 0x0000016000027945 */ /* 0x000fe20003800200 */
[----:B------:R-:W-:Y:S02]  /*4d40*/  IMAD.MOV.U32 R8, RZ, RZ, R10 ;  /* 0x000000ffff087224 */ /* 0x000fe400078e000a */
[----:B------:R-:W-:Y:S01]  /*4d50*/  IMAD.MOV.U32 R9, RZ, RZ, R11 ;  /* 0x000000ffff097224 */ /* 0x000fe200078e000b */
[----:B------:R-:W-:-:S05]  /*4d60*/  IADD3 R7, P1, PT, R7, R2, RZ ;  /* 0x0000000207077210 */ /* 0x000fca0007f3e0ff */
        /* <DEDUP_REMOVED lines=18> */
.L_x_671:
[----:B------:R-:W-:Y:S05]  /*4e90*/  BSYNC.RECONVERGENT B2 ;  /* 0x0000000000027941 */ /* 0x000fea0003800200 */
.L_x_670:
[----:B------:R-:W-:Y:S01]  /*4ea0*/  VIADD R10, R22, 0x200 ;  /* 0x00000200160a7836 */ /* 0x000fe20000000000 */
[----:B------:R-:W-:Y:S01]  /*4eb0*/  IADD3 R6, P2, PT, R4, 0x2000, RZ ;  /* 0x0000200004067810 */ /* 0x000fe20007f5e0ff */
[----:B------:R-:W-:Y:S01]  /*4ec0*/  VIADD R22, R22, 0x400 ;  /* 0x0000040016167836 */ /* 0x000fe20000000000 */
[----:B------:R-:W-:Y:S01]  /*4ed0*/  IADD3 R18, P1, PT, R18, 0x400, RZ ;  /* 0x0000040012127810 */ /* 0x000fe20007f3e0ff */
[----:B------:R-:W-:Y:S01]  /*4ee0*/  VIADD R16, R16, 0x400 ;  /* 0x0000040010107836 */ /* 0x000fe20000000000 */
[----:B------:R-:W-:Y:S01]  /*4ef0*/  ISETP.GE.AND P0, PT, R10, R17, PT ;  /* 0x000000110a00720c */ /* 0x000fe20003f06270 */
[----:B------:R-:W-:Y:S01]  /*4f00*/  IMAD.X R5, RZ, RZ, R5, P2 ;  /* 0x000000ffff057224 */ /* 0x000fe200010e0605 */
[----:B------:R-:W-:Y:S02]  /*4f10*/  IADD3 R20, P2, PT, R20, 0x2000, RZ ;  /* 0x0000200014147810 */ /* 0x000fe40007f5e0ff */
[----:B------:R-:W-:-:S03]  /*4f20*/  IADD3.X R19, PT, PT, RZ, R19, RZ, P1, !PT ;  /* 0x00000013ff137210 */ /* 0x000fc60000ffe4ff */
[----:B------:R-:W-:-:S06]  /*4f30*/  IMAD.X R21, RZ, RZ, R21, P2 ;  /* 0x000000ffff157224 */ /* 0x000fcc00010e0615 */
[----:B------:R-:W-:Y:S05]  /*4f40*/  @!P0 BRA `(.L_x_672) ;  /* 0xfffffff8003c8947 */ /* 0x000fea000383ffff */
.L_x_658:
[----:B------:R-:W-:Y:S05]  /*4f50*/  BSYNC.RECONVERGENT B1 ;  /* 0x0000000000017941 */ /* 0x000fea0003800200 */
.L_x_657:
        /* <DEDUP_REMOVED lines=32> */
.L_x_674:
[----:B------:R-:W-:Y:S05]  /*5160*/  BSYNC.RECONVERGENT B1 ;  /* 0x0000000000017941 */ /* 0x000fea0003800200 */
.L_x_673:
        /* <DEDUP_REMOVED lines=31> */
.L_x_676:
[----:B------:R-:W-:Y:S05]  /*5360*/  BSYNC.RECONVERGENT B1 ;  /* 0x0000000000017941 */ /* 0x000fea0003800200 */
.L_x_675:
        /* <DEDUP_REMOVED lines=31> */
.L_x_678:
[----:B------:R-:W-:Y:S05]  /*5560*/  BSYNC.RECONVERGENT B1 ;  /* 0x0000000000017941 */ /* 0x000fea0003800200 */
.L_x_677:
[----:B------:R-:W-:Y:S01]  /*5570*/  ISETP.GT.AND P0, PT, R10, 0x17, PT ;  /* 0x000000170a00780c */ /* 0x000fe20003f04270 */
[----:B-1----:R1:W1:Y:S01]  /*5580*/  SHFL.DOWN PT, R6, R2, 0x8, 0x1f ;  /* 0x09001f0002067f89 */ /* 0x00226200000e0000 */
[----:B------:R-:W-:Y:S01]  /*5590*/  BSSY.RECONVERGENT B1, `(.L_x_679) ;  /* 0x000001d000017945 */ /* 0x000fe20003800200 */
[----:B0-----:R-:W-:Y:S01]  /*55a0*/  IMAD.MOV.U32 R8, RZ, RZ, R11 ;  /* 0x000000ffff087224 */ /* 0x001fe200078e000b */
[----:B------:R-:W-:Y:S01]  /*55b0*/  MOV R4, R2 ;  /* 0x0000000200047202 */ /* 0x000fe20000000f00 */
[----:B--2---:R0:W2:Y:S01]  /*55c0*/  SHFL.DOWN PT, R7, R3, 0x8, 0x1f ;  /* 0x09001f0003077f89 */ /* 0x0040a200000e0000 */
[----:B------:R-:W-:Y:S02]  /*55d0*/  IMAD.MOV.U32 R9, RZ, RZ, R12 ;  /* 0x000000ffff097224 */ /* 0x000fe400078e000c */
[----:B------:R-:W-:Y:S01]  /*55e0*/  IMAD.MOV.U32 R5, RZ, RZ, R3 ;  /* 0x000000ffff057224 */ /* 0x000fe200078e0003 */
[----:B---3--:R0:W3:Y:S04]  /*55f0*/  SHFL.DOWN PT, R14, R11, 0x8, 0x1f ;  /* 0x09001f000b0e7f89 */ /* 0x0080e800000e0000 */
        /* <DEDUP_REMOVED lines=22> */
.L_x_680:
[----:B------:R-:W-:Y:S05]  /*5760*/  BSYNC.RECONVERGENT B1 ;  /* 0x0000000000017941 */ /* 0x000fea0003800200 */
.L_x_679:
        /* <DEDUP_REMOVED lines=31> */
.L_x_682:
[----:B------:R-:W-:Y:S05]  /*5960*/  BSYNC.RECONVERGENT B1 ;  /* 0x0000000000017941 */ /* 0x000fea0003800200 */
.L_x_681:
        /* <DEDUP_REMOVED lines=11> */
.L_x_684:
[----:B------:R-:W-:Y:S05]  /*5a20*/  BSYNC.RECONVERGENT B1 ;  /* 0x0000000000017941 */ /* 0x000fea0003800200 */
.L_x_683:
        /* <DEDUP_REMOVED lines=31> */
.L_x_686:
[----:B------:R-:W-:Y:S05]  /*5c20*/  BSYNC.RECONVERGENT B1 ;  /* 0x0000000000017941 */ /* 0x000fea0003800200 */
.L_x_685:
        /* <DEDUP_REMOVED lines=23> */
.L_x_688:
[----:B------:R-:W-:Y:S05]  /*5da0*/  BSYNC.RECONVERGENT B1 ;  /* 0x0000000000017941 */ /* 0x000fea0003800200 */
.L_x_687:
[----:B------:R-:W-:Y:S01]  /*5db0*/  DSETP.GEU.AND P0, PT, |R4|, |R10|, PT ;  /* 0x4000000a0400722a */ /* 0x000fe20003f0e200 */
[----:B------:R-:W-:Y:S01]  /*5dc0*/  BSSY.RECONVERGENT B1, `(.L_x_689) ;  /* 0x0000014000017945 */ /* 0x000fe20003800200 */
[----:B------:R-:W-:Y:S01]  /*5dd0*/  IMAD.MOV.U32 R2, RZ, RZ, R10 ;  /* 0x000000ffff027224 */ /* 0x000fe200078e000a */
[----:B------:R-:W-:Y:S01]  /*5de0*/  MOV R3, R11 ;  /* 0x0000000b00037202 */ /* 0x000fe20000000f00 */
        /* <DEDUP_REMOVED lines=17> */
.L_x_690:
[----:B------:R-:W-:Y:S05]  /*5f00*/  BSYNC.RECONVERGENT B1 ;  /* 0x0000000000017941 */ /* 0x000fea0003800200 */
.L_x_689:
        /* <DEDUP_REMOVED lines=23> */
.L_x_692:
[----:B------:R-:W-:Y:S05]  /*6080*/  BSYNC.RECONVERGENT B1 ;  /* 0x0000000000017941 */ /* 0x000fea0003800200 */
.L_x_691:
        /* <DEDUP_REMOVED lines=21> */
.L_x_694:
[----:B------:R-:W-:Y:S05]  /*61e0*/  BSYNC.RECONVERGENT B1 ;  /* 0x0000000000017941 */ /* 0x000fea0003800200 */
.L_x_693:
        /* <DEDUP_REMOVED lines=21> */
.L_x_696:
[----:B------:R-:W-:Y:S05]  /*6340*/  BSYNC.RECONVERGENT B1 ;  /* 0x0000000000017941 */ /* 0x000fea0003800200 */
.L_x_695:
        /* <DEDUP_REMOVED lines=20> */
.L_x_616:
[----:B------:R-:W-:Y:S05]  /*6490*/  BSYNC.RECONVERGENT B0 ;  /* 0x0000000000007941 */ /* 0x000fea0003800200 */
.L_x_583:
[----:B------:R-:W-:Y:S05]  /*64a0*/  @P1 EXIT ;  /* 0x000000000000194d */ /* 0x000fea0003800000 */
[----:B012-4-:R-:W0:Y:S02]  /*64b0*/  LDC.64 R4, c[0x0][0x390] ;  /* 0x0000e400ff047b82 */ /* 0x017e240000000a00 */
[----:B0-----:R-:W-:Y:S04]  /*64c0*/  STG.E.64 desc[UR8][R4.64], R2 ;  /* 0x0000000204007986 */ /* 0x001fe8000c101b08 */
[----:B------:R-:W-:Y:S01]  /*64d0*/  STG.E.64 desc[UR8][R4.64+0x8], R14 ;  /* 0x0000080e04007986 */ /* 0x000fe2000c101b08 */
[----:B------:R-:W-:Y:S05]  /*64e0*/  EXIT ;  /* 0x000000000000794d */ /* 0x000fea0003800000 */
.L_x_697:
        /* <DEDUP_REMOVED lines=9> */
.L_x_820:


//--------------------- .text._Z6dividePdS_i      --------------------------
	.section	.text._Z6dividePdS_i,"ax",@progbits
	.align	128
        .global         _Z6dividePdS_i
        .type           _Z6dividePdS_i,@function
        .size           _Z6dividePdS_i,(.L_x_809 - _Z6dividePdS_i)
        .other          _Z6dividePdS_i,@"STO_CUDA_ENTRY STV_DEFAULT"
_Z6dividePdS_i:
.text._Z6dividePdS_i:
[----:B------:R-:W-:Y:S01]  /*0000*/  LDC R1, c[0x0][0x37c] ;  /* 0x0000df00ff017b82 */ /* 0x000fe20000000800 */
[----:B------:R-:W0:Y:S01]  /*0010*/  S2R R10, SR_CTAID.Y ;  /* 0x00000000000a7919 */ /* 0x000e220000002600 */
[----:B------:R-:W1:Y:S06]  /*0020*/  LDCU UR5, c[0x0][0x360] ;  /* 0x00006c00ff0577ac */ /* 0x000e6c0008000800 */
[----:B------:R-:W1:Y:S01]  /*0030*/  LDC R6, c[0x0][0x370] ;  /* 0x0000dc00ff067b82 */ /* 0x000e620000000800 */
[----:B------:R-:W0:Y:S01]  /*0040*/  S2R R5, SR_TID.Y ;  /* 0x0000000000057919 */ /* 0x000e220000002200 */
[----:B------:R-:W0:Y:S01]  /*0050*/  LDCU UR4, c[0x0][0x364] ;  /* 0x00006c80ff0477ac */ /* 0x000e220008000800 */
[----:B------:R-:W2:Y:S01]  /*0060*/  S2R R3, SR_CTAID.X ;  /* 0x0000000000037919 */ /* 0x000ea20000002500 */
[----:B------:R-:W3:Y:S01]  /*0070*/  LDCU UR8, c[0x0][0x390] ;  /* 0x00007200ff0877ac */ /* 0x000ee20008000800 */
[----:B------:R-:W2:Y:S01]  /*0080*/  S2R R0, SR_TID.X ;  /* 0x0000000000007919 */ /* 0x000ea20000002100 */
[----:B-1----:R-:W-:-:S02]  /*0090*/  IMAD R6, R6, UR5, RZ ;  /* 0x0000000506067c24 */ /* 0x002fc4000f8e02ff */
[----:B0-----:R-:W-:-:S05]  /*00a0*/  IMAD R10, R10, UR4, R5 ;  /* 0x000000040a0a7c24 */ /* 0x001fca000f8e0205 */
[----:B---3--:R-:W-:Y:S01]  /*00b0*/  ISETP.GE.AND P0, PT, R10, UR8, PT ;  /* 0x000000080a007c0c */ /* 0x008fe2000bf06270 */
[----:B--2---:R-:W-:-:S12]  /*00c0*/  IMAD R3, R3, UR5, R0 ;  /* 0x0000000503037c24 */ /* 0x004fd8000f8e0200 */
[----:B------:R-:W-:Y:S05]  /*00d0*/  @P0 EXIT ;  /* 0x000000000000094d */ /* 0x000fea0003800000 */
[----:B------:R-:W0:Y:S01]  /*00e0*/  I2F.U32.RP R4, R6 ;  /* 0x0000000600047306 */ /* 0x000e220000209000 */
[C-C-:B------:R-:W-:Y:S01]  /*00f0*/  IMAD.IADD R5, R6.reuse, 0x1, R3.reuse ;  /* 0x0000000106057824 */ /* 0x140fe200078e0203 */
[----:B------:R-:W1:Y:S01]  /*0100*/  LDC.64 R12, c[0x0][0x380] ;  /* 0x0000e000ff0c7b82 */ /* 0x000e620000000a00 */
[----:B------:R-:W-:Y:S01]  /*0110*/  IMAD.MOV R7, RZ, RZ, -R6 ;  /* 0x000000ffff077224 */ /* 0x000fe200078e0a06 */
[----:B------:R-:W-:Y:S01]  /*0120*/  ISETP.NE.U32.AND P2, PT, R6, RZ, PT ;  /* 0x000000ff0600720c */ /* 0x000fe20003f45070 */
[----:B------:R-:W2:Y:S01]  /*0130*/  LDCU UR5, c[0x0][0x374] ;  /* 0x00006e80ff0577ac */ /* 0x000ea20008000800 */
[----:B------:R-:W-:Y:S01]  /*0140*/  ISETP.GE.AND P0, PT, R5, UR8, PT ;  /* 0x0000000805007c0c */ /* 0x000fe2000bf06270 */
[----:B------:R-:W-:Y:S01]  /*0150*/  IMAD R17, R3, UR8, R3 ;  /* 0x0000000803117c24 */ /* 0x000fe2000f8e0203 */
[C---:B------:R-:W-:Y:S01]  /*0160*/  VIMNMX R0, PT, PT, R5.reuse, UR8, !PT ;  /* 0x0000000805007c48 */ /* 0x040fe2000ffe0100 */
[----:B------:R-:W-:Y:S01]  /*0170*/  IMAD R15, R5, UR8, R5 ;  /* 0x00000008050f7c24 */ /* 0x000fe2000f8e0205 */
[----:B------:R-:W-:Y:S01]  /*0180*/  SEL R2, RZ, 0x1, P0 ;  /* 0x00000001ff027807 */ /* 0x000fe20000000000 */
[----:B------:R-:W3:Y:S01]  /*0190*/  LDCU.64 UR6, c[0x0][0x358] ;  /* 0x00006b00ff0677ac */ /* 0x000ee20008000a00 */
[----:B0-----:R-:W0:Y:S01]  /*01a0*/  MUFU.RCP R4, R4 ;  /* 0x0000000400047308 */ /* 0x001e220000001000 */
[----:B------:R-:W4:Y:S01]  /*01b0*/  LDCU UR9, c[0x0][0x390] ;  /* 0x00007200ff0977ac */ /* 0x000f220008000800 */
[----:B--2---:R-:W-:Y:S01]  /*01c0*/  UIMAD UR4, UR4, UR5, URZ ;  /* 0x00000005040472a4 */ /* 0x004fe2000f8e02ff */
[----:B-1----:R-:W-:-:S04]  /*01d0*/  IMAD.WIDE R16, R17, 0x8, R12 ;  /* 0x0000000811107825 */ /* 0x002fc800078e020c */
[----:B------:R-:W-:-:S04]  /*01e0*/  IMAD.WIDE R14, R15, 0x8, R12 ;  /* 0x000000080f0e7825 */ /* 0x000fc800078e020c */
[----:B0-----:R-:W-:-:S04]  /*01f0*/  VIADD R8, R4, 0xffffffe ;  /* 0x0ffffffe04087836 */ /* 0x001fc80000000000 */
[----:B------:R0:W1:Y:S02]  /*0200*/  F2I.FTZ.U32.TRUNC.NTZ R9, R8 ;  /* 0x0000000800097305 */ /* 0x000064000021f000 */
[----:B0-----:R-:W-:Y:S02]  /*0210*/  IMAD.MOV.U32 R8, RZ, RZ, RZ ;  /* 0x000000ffff087224 */ /* 0x001fe400078e00ff */
[----:B-1----:R-:W-:-:S04]  /*0220*/  IMAD R7, R7, R9, RZ ;  /* 0x0000000907077224 */ /* 0x002fc800078e02ff */
[----:B------:R-:W-:Y:S01]  /*0230*/  IMAD.HI.U32 R4, R9, R7, R8 ;  /* 0x0000000709047227 */ /* 0x000fe200078e0008 */
[----:B------:R-:W-:-:S05]  /*0240*/  IADD3 R7, PT, PT, R0, -R5, -R2 ;  /* 0x8000000500077210 */ /* 0x000fca0007ffe802 */
[----:B------:R-:W-:-:S05]  /*0250*/  IMAD.HI.U32 R11, R4, R7, RZ ;  /* 0x00000007040b7227 */ /* 0x000fca00078e00ff */
[----:B------:R-:W-:-:S05]  /*0260*/  IADD3 R0, PT, PT, -R11, RZ, RZ ;  /* 0x000000ff0b007210 */ /* 0x000fca0007ffe1ff */
[----:B------:R-:W-:-:S05]  /*0270*/  IMAD R7, R6, R0, R7 ;  /* 0x0000000006077224 */ /* 0x000fca00078e0207 */
[----:B------:R-:W-:-:S13]  /*0280*/  ISETP.GE.U32.AND P0, PT, R7, R6, PT ;  /* 0x000000060700720c */ /* 0x000fda0003f06070 */
[----:B------:R-:W-:Y:S02]  /*0290*/  @P0 IMAD.IADD R7, R7, 0x1, -R6 ;  /* 0x0000000107070824 */ /* 0x000fe400078e0a06 */
[----:B------:R-:W-:-:S03]  /*02a0*/  @P0 VIADD R11, R11, 0x1 ;  /* 0x000000010b0b0836 */ /* 0x000fc60000000000 */
[----:B------:R-:W-:Y:S01]  /*02b0*/  ISETP.GE.U32.AND P1, PT, R7, R6, PT ;  /* 0x000000060700720c */ /* 0x000fe20003f26070 */
[----:B------:R-:W-:-:S04]  /*02c0*/  IMAD.IADD R7, R6, 0x1, R5 ;  /* 0x0000000106077824 */ /* 0x000fc800078e0205 */
[----:B------:R-:W-:-:S04]  /*02d0*/  IMAD R9, R7, UR8, R7 ;  /* 0x0000000807097c24 */ /* 0x000fc8000f8e0207 */
[----:B------:R-:W-:-:S04]  /*02e0*/  IMAD.WIDE R12, R9, 0x8, R12 ;  /* 0x00000008090c7825 */ /* 0x000fc800078e020c */
[----:B------:R-:W-:Y:S01]  /*02f0*/  @P1 VIADD R11, R11, 0x1 ;  /* 0x000000010b0b1836 */ /* 0x000fe20000000000 */
[----:B------:R-:W-:-:S04]  /*0300*/  @!P2 LOP3.LUT R11, RZ, R6, RZ, 0x33, !PT ;  /* 0x00000006ff0ba212 */ /* 0x000fc800078e33ff */
[----:B---34-:R-:W-:-:S07]  /*0310*/  IADD3 R8, PT, PT, R2, R11, RZ ;  /* 0x0000000b02087210 */ /* 0x018fce0007ffe0ff */
.L_x_717:
[----:B0-----:R-:W0:Y:S01]  /*0320*/  LDC R0, c[0x0][0x390] ;  /* 0x0000e400ff007b82 */ /* 0x001e220000000800 */
[----:B------:R-:W-:Y:S01]  /*0330*/  BSSY.RECONVERGENT B0, `(.L_x_698) ;  /* 0x00000d0000007945 */ /* 0x000fe20003800200 */
[----:B0-----:R-:W-:-:S13]  /*0340*/  ISETP.GE.AND P0, PT, R3, R0, PT ;  /* 0x000000000300720c */ /* 0x001fda0003f06270 */
[----:B------:R-:W-:Y:S05]  /*0350*/  @P0 BRA `(.L_x_699) ;  /* 0x0000000c00340947 */ /* 0x000fea0003800000 */
[----:B------:R-:W-:Y:S01]  /*0360*/  LOP3.LUT R30, R8, 0x3, RZ, 0xc0, !PT ;  /* 0x00000003081e7812 */ /* 0x000fe200078ec0ff */
[----:B------:R-:W-:Y:S01]  /*0370*/  BSSY.RECONVERGENT B1, `(.L_x_700) ;  /* 0x0000055000017945 */ /* 0x000fe20003800200 */
[----:B------:R-:W-:Y:S02]  /*0380*/  IMAD.MOV.U32 R31, RZ, RZ, R3 ;  /* 0x000000ffff1f7224 */ /* 0x000fe400078e0003 */
[----:B------:R-:W-:-:S13]  /*0390*/  ISETP.NE.AND P0, PT, R30, 0x3, PT ;  /* 0x000000031e00780c */ /* 0x000fda0003f05270 */
[----:B------:R-:W-:Y:S05]  /*03a0*/  @!P0 BRA `(.L_x_701) ;  /* 0x0000000400448947 */ /* 0x000fea0003800000 */
[----:B------:R-:W2:Y:S01]  /*03b0*/  LDG.E.64 R20, desc[UR6][R16.64] ;  /* 0x0000000610147981 */ /* 0x000ea2000c1e1b00 */
[----:B------:R-:W0:Y:S01]  /*03c0*/  LDC.64 R28, c[0x0][0x388] ;  /* 0x0000e200ff1c7b82 */ /* 0x000e220000000a00 */
[----:B------:R-:W-:-:S04]  /*03d0*/  IMAD R9, R10, R0, R3 ;  /* 0x000000000a097224 */ /* 0x000fc800078e0203 */
[----:B0-----:R-:W-:-:S05]  /*03e0*/  IMAD.WIDE R28, R9, 0x8, R28 ;  /* 0x00000008091c7825 */ /* 0x001fca00078e021c */
[----:B------:R-:W3:Y:S01]  /*03f0*/  LDG.E.64 R22, desc[UR6][R28.64] ;  /* 0x000000061c167981 */ /* 0x000ee2000c1e1b00 */
[----:B------:R-:W-:Y:S01]  /*0400*/  IMAD.MOV.U32 R18, RZ, RZ, 0x1 ;  /* 0x00000001ff127424 */ /* 0x000fe200078e00ff */
[----:B------:R-:W-:Y:S01]  /*0410*/  BSSY.RECONVERGENT B2, `(.L_x_702) ;  /* 0x0000012000027945 */ /* 0x000fe20003800200 */
[----:B--2---:R-:W0:Y:S04]  /*0420*/  MUFU.RCP64H R19, R21 ;  /* 0x0000001500137308 */ /* 0x004e280000001800 */
[----:B0-----:R-:W-:-:S08]  /*0430*/  DFMA R24, -R20, R18, 1 ;  /* 0x3ff000001418742b */ /* 0x001fd00000000112 */
[----:B------:R-:W-:Y:S01]  /*0440*/  DFMA R24, R24, R24, R24 ;  /* 0x000000181818722b */ /* 0x000fe20000000018 */
[----:B---3--:R-:W-:-:S07]  /*0450*/  FSETP.GEU.AND P1, PT, |R23|, 6.5827683646048100446e-37, PT ;  /* 0x036000001700780b */ /* 0x008fce0003f2e200 */
[----:B------:R-:W-:-:S08]  /*0460*/  DFMA R24, R18, R24, R18 ;  /* 0x000000181218722b */ /* 0x000fd00000000012 */
[----:B------:R-:W-:-:S08]  /*0470*/  DFMA R18, -R20, R24, 1 ;  /* 0x3ff000001412742b */ /* 0x000fd00000000118 */
[----:B------:R-:W-:-:S08]  /*0480*/  DFMA R18, R24, R18, R24 ;  /* 0x000000121812722b */ /* 0x000fd00000000018 */
[----:B------:R-:W-:-:S08]  /*0490*/  DMUL R24, R22, R18 ;  /* 0x0000001216187228 */ /* 0x000fd00000000000 */
[----:B------:R-:W-:-:S08]  /*04a0*/  DFMA R26, -R20, R24, R22 ;  /* 0x00000018141a722b */ /* 0x000fd00000000116 */
[----:B------:R-:W-:-:S10]  /*04b0*/  DFMA R18, R18, R26, R24 ;  /* 0x0000001a1212722b */ /* 0x000fd40000000018 */
[----:B------:R-:W-:-:S05]  /*04c0*/  FFMA R0, RZ, R21, R19 ;  /* 0x00000015ff007223 */ /* 0x000fca0000000013 */
[----:B------:R-:W-:-:S13]  /*04d0*/  FSETP.GT.AND P0, PT, |R0|, 1.469367938527859385e-39, PT ;  /* 0x001000000000780b */ /* 0x000fda0003f04200 */
[----:B------:R-:W-:Y:S05]  /*04e0*/  @P0 BRA P1, `(.L_x_703) ;  /* 0x0000000000100947 */ /* 0x000fea0000800000 */
[----:B------:R-:W-:-:S07]  /*04f0*/  MOV R4, 0x510 ;  /* 0x0000051000047802 */ /* 0x000fce0000000f00 */
[----:B------:R-:W-:Y:S05]  /*0500*/  CALL.REL.NOINC `($__internal_0_$__cuda_sm20_div_rn_f64_full) ;  /* 0x0000000800e07944 */ /* 0x000fea0003c00000 */
[----:B------:R-:W-:Y:S02]  /*0510*/  IMAD.MOV.U32 R18, RZ, RZ, R32 ;  /* 0x000000ffff127224 */ /* 0x000fe400078e0020 */
[----:B------:R-:W-:-:S07]  /*0520*/  IMAD.MOV.U32 R19, RZ, RZ, R33 ;  /* 0x000000ffff137224 */ /* 0x000fce00078e0021 */
.L_x_703:
[----:B------:R-:W-:Y:S05]  /*0530*/  BSYNC.RECONVERGENT B2 ;  /* 0x0000000000027941 */ /* 0x000fea0003800200 */
.L_x_702:
[----:B------:R0:W-:Y:S01]  /*0540*/  STG.E.64 desc[UR6][R28.64], R18 ;  /* 0x000000121c007986 */ /* 0x0001e2000c101b06 */
[----:B------:R-:W-:Y:S02]  /*0550*/  ISETP.NE.AND P0, PT, R30, RZ, PT ;  /* 0x000000ff1e00720c */ /* 0x000fe40003f05270 */
[----:B------:R-:W-:-:S11]  /*0560*/  MOV R31, R5 ;  /* 0x00000005001f7202 */ /* 0x000fd60000000f00 */
[----:B0-----:R-:W-:Y:S05]  /*0570*/  @!P0 BRA `(.L_x_701) ;  /* 0x0000000000d08947 */ /* 0x001fea0003800000 */
[----:B------:R-:W2:Y:S01]  /*0580*/  LDG.E.64 R20, desc[UR6][R14.64] ;  /* 0x000000060e147981 */ /* 0x000ea2000c1e1b00 */
[----:B------:R-:W-:-:S05]  /*0590*/  IMAD.WIDE R28, R6, 0x8, R28 ;  /* 0x00000008061c7825 */ /* 0x000fca00078e021c */
[----:B------:R-:W3:Y:S01]  /*05a0*/  LDG.E.64 R22, desc[UR6][R28.64] ;  /* 0x000000061c167981 */ /* 0x000ee2000c1e1b00 */
[----:B------:R-:W-:Y:S01]  /*05b0*/  IMAD.MOV.U32 R18, RZ, RZ, 0x1 ;  /* 0x00000001ff127424 */ /* 0x000fe200078e00ff */
[----:B------:R-:W-:Y:S01]  /*05c0*/  BSSY.RECONVERGENT B2, `(.L_x_704) ;  /* 0x0000012000027945 */ /* 0x000fe20003800200 */
[----:B--2---:R-:W0:Y:S01]  /*05d0*/  MUFU.RCP64H R19, R21 ;  /* 0x0000001500137308 */ /* 0x004e220000001800 */
[----:B---3--:R-:W-:-:S03]  /*05e0*/  FSETP.GEU.AND P1, PT, |R23|, 6.5827683646048100446e-37, PT ;  /* 0x036000001700780b */ /* 0x008fc60003f2e200 */
[----:B0-----:R-:W-:-:S08]  /*05f0*/  DFMA R24, -R20, R18, 1 ;  /* 0x3ff000001418742b */ /* 0x001fd00000000112 */
[----:B------:R-:W-:-:S08]  /*0600*/  DFMA R24, R24, R24, R24 ;  /* 0x000000181818722b */ /* 0x000fd00000000018 */
        /* <DEDUP_REMOVED lines=13> */
.L_x_705:
[----:B------:R-:W-:Y:S05]  /*06e0*/  BSYNC.RECONVERGENT B2 ;  /* 0x0000000000027941 */ /* 0x000fea0003800200 */
.L_x_704:
[----:B------:R0:W-:Y:S01]  /*06f0*/  STG.E.64 desc[UR6][R28.64], R18 ;  /* 0x000000121c007986 */ /* 0x0001e2000c101b06 */
[----:B------:R-:W-:Y:S01]  /*0700*/  ISETP.NE.AND P0, PT, R30, 0x1, PT ;  /* 0x000000011e00780c */ /* 0x000fe20003f05270 */
[----:B------:R-:W-:-:S12]  /*0710*/  IMAD.MOV.U32 R31, RZ, RZ, R7 ;  /* 0x000000ffff1f7224 */ /* 0x000fd800078e0007 */
[----:B0-----:R-:W-:Y:S05]  /*0720*/  @!P0 BRA `(.L_x_701) ;  /* 0x0000000000648947 */ /* 0x001fea0003800000 */
[----:B------:R-:W2:Y:S01]  /*0730*/  LDG.E.64 R20, desc[UR6][R12.64] ;  /* 0x000000060c147981 */ /* 0x000ea2000c1e1b00 */
[----:B------:R-:W-:-:S05]  /*0740*/  IMAD.WIDE R28, R6, 0x8, R28 ;  /* 0x00000008061c7825 */ /* 0x000fca00078e021c */
[----:B------:R-:W3:Y:S01]  /*0750*/  LDG.E.64 R22, desc[UR6][R28.64] ;  /* 0x000000061c167981 */ /* 0x000ee2000c1e1b00 */
[----:B------:R-:W-:Y:S01]  /*0760*/  MOV R18, 0x1 ;  /* 0x0000000100127802 */ /* 0x000fe20000000f00 */
[----:B------:R-:W-:Y:S01]  /*0770*/  BSSY.RECONVERGENT B2, `(.L_x_706) ;  /* 0x0000013000027945 */ /* 0x000fe20003800200 */
[----:B------:R-:W-:Y:S01]  /*0780*/  IMAD.IADD R31, R6, 0x1, R7 ;  /* 0x00000001061f7824 */ /* 0x000fe200078e0207 */
[----:B--2---:R-:W0:Y:S01]  /*0790*/  MUFU.RCP64H R19, R21 ;  /* 0x0000001500137308 */ /* 0x004e220000001800 */
[----:B---3--:R-:W-:Y:S02]  /*07a0*/  FSETP.GEU.AND P1, PT, |R23|, 6.5827683646048100446e-37, PT ;  /* 0x036000001700780b */ /* 0x008fe40003f2e200 */
        /* <DEDUP_REMOVED lines=15> */
.L_x_707:
[----:B------:R-:W-:Y:S05]  /*08a0*/  BSYNC.RECONVERGENT B2 ;  /* 0x0000000000027941 */ /* 0x000fea0003800200 */
.L_x_706:
[----:B------:R0:W-:Y:S02]  /*08b0*/  STG.E.64 desc[UR6][R28.64], R18 ;  /* 0x000000121c007986 */ /* 0x0001e4000c101b06 */
.L_x_701:
[----:B------:R-:W-:Y:S05]  /*08c0*/  BSYNC.RECONVERGENT B1 ;  /* 0x0000000000017941 */ /* 0x000fea0003800200 */
.L_x_700:
[----:B------:R-:W-:-:S13]  /*08d0*/  ISETP.GE.U32.AND P0, PT, R8, 0x3, PT ;  /* 0x000000030800780c */ /* 0x000fda0003f06070 */
[----:B------:R-:W-:Y:S05]  /*08e0*/  @!P0 BRA `(.L_x_699) ;  /* 0x0000000400d08947 */ /* 0x000fea0003800000 */
.L_x_716:
[----:B------:R-:W1:Y:S01]  /*08f0*/  LDC.64 R20, c[0x0][0x380] ;  /* 0x0000e000ff147b82 */ /* 0x000e620000000a00 */
[----:B------:R-:W-:-:S07]  /*0900*/  IMAD R9, R31, UR9, R31 ;  /* 0x000000091f097c24 */ /* 0x000fce000f8e021f */
[----:B0-----:R-:W0:Y:S01]  /*0910*/  LDC.64 R28, c[0x0][0x388] ;  /* 0x0000e200ff1c7b82 */ /* 0x001e220000000a00 */
[----:B-1----:R-:W-:-:S06]  /*0920*/  IMAD.WIDE R20, R9, 0x8, R20 ;  /* 0x0000000809147825 */ /* 0x002fcc00078e0214 */
[----:B------:R-:W2:Y:S01]  /*0930*/  LDG.E.64 R20, desc[UR6][R20.64] ;  /* 0x0000000614147981 */ /* 0x000ea2000c1e1b00 */
[----:B------:R-:W-:-:S04]  /*0940*/  IMAD R9, R10, UR9, R31 ;  /* 0x000000090a097c24 */ /* 0x000fc8000f8e021f */
[----:B0-----:R-:W-:-:S05]  /*0950*/  IMAD.WIDE R28, R9, 0x8, R28 ;  /* 0x00000008091c7825 */ /* 0x001fca00078e021c */
        /* <DEDUP_REMOVED lines=18> */
[----:B------:R-:W-:Y:S01]  /*0a80*/  MOV R18, R32 ;  /* 0x0000002000127202 */ /* 0x000fe20000000f00 */
[----:B------:R-:W-:-:S07]  /*0a90*/  IMAD.MOV.U32 R19, RZ, RZ, R33 ;  /* 0x000000ffff137224 */ /* 0x000fce00078e0021 */
.L_x_709:
[----:B------:R-:W-:Y:S05]  /*0aa0*/  BSYNC.RECONVERGENT B1 ;  /* 0x0000000000017941 */ /* 0x000fea0003800200 */
.L_x_708:
[----:B------:R-:W0:Y:S01]  /*0ab0*/  LDC.64 R20, c[0x0][0x380] ;  /* 0x0000e000ff147b82 */ /* 0x000e220000000a00 */
[----:B------:R-:W-:Y:S01]  /*0ac0*/  IMAD.IADD R35, R6, 0x1, R31 ;  /* 0x0000000106237824 */ /* 0x000fe200078e021f */
[----:B------:R1:W-:Y:S03]  /*0ad0*/  STG.E.64 desc[UR6][R28.64], R18 ;  /* 0x000000121c007986 */ /* 0x0003e6000c101b06 */
[----:B------:R-:W-:-:S04]  /*0ae0*/  IMAD R9, R35, UR9, R35 ;  /* 0x0000000923097c24 */ /* 0x000fc8000f8e0223 */
[----:B0-----:R-:W-:-:S06]  /*0af0*/  IMAD.WIDE R20, R9, 0x8, R20 ;  /* 0x0000000809147825 */ /* 0x001fcc00078e0214 */
        /* <DEDUP_REMOVED lines=12> */
[----:B-1----:R-:W-:-:S08]  /*0bc0*/  DMUL R18, R22, R24 ;  /* 0x0000001816127228 */ /* 0x002fd00000000000 */
[----:B------:R-:W-:-:S08]  /*0bd0*/  DFMA R26, -R20, R18, R22 ;  /* 0x00000012141a722b */ /* 0x000fd00000000116 */
[----:B------:R-:W-:-:S10]  /*0be0*/  DFMA R18, R24, R26, R18 ;  /* 0x0000001a1812722b */ /* 0x000fd40000000012 */
[----:B------:R-:W-:-:S05]  /*0bf0*/  FFMA R0, RZ, R21, R19 ;  /* 0x00000015ff007223 */ /* 0x000fca0000000013 */
[----:B------:R-:W-:-:S13]  /*0c00*/  FSETP.GT.AND P0, PT, |R0|, 1.469367938527859385e-39, PT ;  /* 0x001000000000780b */ /* 0x000fda0003f04200 */
[----:B------:R-:W-:Y:S05]  /*0c10*/  @P0 BRA P1, `(.L_x_711) ;  /* 0x0000000000100947 */ /* 0x000fea0000800000 */
[----:B------:R-:W-:-:S07]  /*0c20*/  MOV R4, 0xc40 ;  /* 0x00000c4000047802 */ /* 0x000fce0000000f00 */
[----:B------:R-:W-:Y:S05]  /*0c30*/  CALL.REL.NOINC `($__internal_0_$__cuda_sm20_div_rn_f64_full) ;  /* 0x0000000400147944 */ /* 0x000fea0003c00000 */
[----:B------:R-:W-:Y:S01]  /*0c40*/  IMAD.MOV.U32 R18, RZ, RZ, R32 ;  /* 0x000000ffff127224 */ /* 0x000fe200078e0020 */
[----:B------:R-:W-:-:S07]  /*0c50*/  MOV R19, R33 ;  /* 0x0000002100137202 */ /* 0x000fce0000000f00 */
.L_x_711:
[----:B------:R-:W-:Y:S05]  /*0c60*/  BSYNC.RECONVERGENT B1 ;  /* 0x0000000000017941 */ /* 0x000fea0003800200 */
.L_x_710:
        /* <DEDUP_REMOVED lines=27> */
.L_x_713:
[----:B------:R-:W-:Y:S05]  /*0e20*/  BSYNC.RECONVERGENT B1 ;  /* 0x0000000000017941 */ /* 0x000fea0003800200 */
.L_x_712:
[----:B------:R-:W0:Y:S01]  /*0e30*/  LDC.64 R20, c[0x0][0x380] ;  /* 0x0000e000ff147b82 */ /* 0x000e220000000a00 */
[----:B------:R-:W-:Y:S01]  /*0e40*/  IADD3 R31, PT, PT, R6, R35, RZ ;  /* 0x00000023061f7210 */ /* 0x000fe20007ffe0ff */
[----:B------:R1:W-:Y:S04]  /*0e50*/  STG.E.64 desc[UR6][R28.64], R18 ;  /* 0x000000121c007986 */ /* 0x0003e8000c101b06 */
        /* <DEDUP_REMOVED lines=24> */
.L_x_715:
[----:B------:R-:W-:Y:S05]  /*0fe0*/  BSYNC.RECONVERGENT B1 ;  /* 0x0000000000017941 */ /* 0x000fea0003800200 */
.L_x_714:
[----:B------:R1:W-:Y:S01]  /*0ff0*/  STG.E.64 desc[UR6][R34.64], R18 ;  /* 0x0000001222007986 */ /* 0x0003e2000c101b06 */
[----:B------:R-:W-:-:S05]  /*1000*/  IMAD.IADD R31, R6, 0x1, R31 ;  /* 0x00000001061f7824 */ /* 0x000fca00078e021f */
[----:B------:R-:W-:-:S13]  /*1010*/  ISETP.GE.AND P0, PT, R31, UR9, PT ;  /* 0x000000091f007c0c */ /* 0x000fda000bf06270 */
[----:B-1----:R-:W-:Y:S05]  /*1020*/  @!P0 BRA `(.L_x_716) ;  /* 0xfffffff800308947 */ /* 0x002fea000383ffff */
.L_x_699:
[----:B------:R-:W-:Y:S05]  /*1030*/  BSYNC.RECONVERGENT B0 ;  /* 0x0000000000007941 */ /* 0x000fea0003800200 */
.L_x_698:
[----:B------:R-:W1:Y:S01]  /*1040*/  LDCU UR5, c[0x0][0x390] ;  /* 0x00007200ff0577ac */ /* 0x000e620008000800 */
[----:B------:R-:W-:-:S04]  /*1050*/  IADD3 R10, PT, PT, R10, UR4, RZ ;  /* 0x000000040a0a7c10 */ /* 0x000fc8000fffe0ff */
[----:B-1----:R-:W-:-:S13]  /*1060*/  ISETP.GE.AND P0, PT, R10, UR5, PT ;  /* 0x000000050a007c0c */ /* 0x002fda000bf06270 */
[----:B------:R-:W-:Y:S05]  /*1070*/  @!P0 BRA `(.L_x_717) ;  /* 0xfffffff000a88947 */ /* 0x000fea000383ffff */
[----:B------:R-:W-:Y:S05]  /*1080*/  EXIT ;  /* 0x000000000000794d */ /* 0x000fea0003800000 */
        .weak           $__internal_0_$__cuda_sm20_div_rn_f64_full
        .type           $__internal_0_$__cuda_sm20_div_rn_f64_full,@function
        .size           $__internal_0_$__cuda_sm20_div_rn_f64_full,(.L_x_809 - $__internal_0_$__cuda_sm20_div_rn_f64_full)
$__internal_0_$__cuda_sm20_div_rn_f64_full:
[C---:B------:R-:W-:Y:S01]  /*1090*/  FSETP.GEU.AND P0, PT, |R21|.reuse, 1.469367938527859385e-39, PT ;  /* 0x001000001500780b */ /* 0x040fe20003f0e200 */
[----:B------:R-:W-:Y:S01]  /*10a0*/  IMAD.MOV.U32 R32, RZ, RZ, 0x1 ;  /* 0x00000001ff207424 */ /* 0x000fe200078e00ff */
[----:B------:R-:W-:Y:S01]  /*10b0*/  LOP3.LUT R18, R21, 0x800fffff, RZ, 0xc0, !PT ;  /* 0x800fffff15127812 */ /* 0x000fe200078ec0ff */
[----:B------:R-:W-:Y:S01]  /*10c0*/  IMAD.MOV.U32 R2, RZ, RZ, 0x1ca00000 ;  /* 0x1ca00000ff027424 */ /* 0x000fe200078e00ff */
[C---:B------:R-:W-:Y:S01]  /*10d0*/  FSETP.GEU.AND P2, PT, |R23|.reuse, 1.469367938527859385e-39, PT ;  /* 0x001000001700780b */ /* 0x040fe20003f4e200 */
[----:B------:R-:W-:Y:S01]  /*10e0*/  BSSY.RECONVERGENT B3, `(.L_x_718) ;  /* 0x0000052000037945 */ /* 0x000fe20003800200 */
[----:B------:R-:W-:Y:S01]  /*10f0*/  LOP3.LUT R19, R18, 0x3ff00000, RZ, 0xfc, !PT ;  /* 0x3ff0000012137812 */ /* 0x000fe200078efcff */
[----:B------:R-:W-:Y:S01]  /*1100*/  IMAD.MOV.U32 R18, RZ, RZ, R20 ;  /* 0x000000ffff127224 */ /* 0x000fe200078e0014 */
[----:B------:R-:W-:Y:S02]  /*1110*/  LOP3.LUT R9, R23, 0x7ff00000, RZ, 0xc0, !PT ;  /* 0x7ff0000017097812 */ /* 0x000fe400078ec0ff */
[----:B------:R-:W-:-:S03]  /*1120*/  LOP3.LUT R11, R21, 0x7ff00000, RZ, 0xc0, !PT ;  /* 0x7ff00000150b7812 */ /* 0x000fc600078ec0ff */
[----:B------:R-:W-:Y:S01]  /*1130*/  @!P0 DMUL R18, R20, 8.98846567431157953865e+307 ;  /* 0x7fe0000014128828 */ /* 0x000fe20000000000 */
[----:B------:R-:W-:-:S03]  /*1140*/  ISETP.GE.U32.AND P1, PT, R9, R11, PT ;  /* 0x0000000b0900720c */ /* 0x000fc60003f26070 */
[----:B------:R-:W-:Y:S02]  /*1150*/  @!P2 LOP3.LUT R0, R21, 0x7ff00000, RZ, 0xc0, !PT ;  /* 0x7ff000001500a812 */ /* 0x000fe400078ec0ff */
[----:B------:R-:W0:Y:S01]  /*1160*/  MUFU.RCP64H R33, R19 ;  /* 0x0000001300217308 */ /* 0x000e220000001800 */
[----:B------:R-:W-:Y:S02]  /*1170*/  @!P2 MOV R26, RZ ;  /* 0x000000ff001aa202 */ /* 0x000fe40000000f00 */
[----:B------:R-:W-:Y:S02]  /*1180*/  @!P2 ISETP.GE.U32.AND P3, PT, R9, R0, PT ;  /* 0x000000000900a20c */ /* 0x000fe40003f66070 */
[----:B------:R-:W-:Y:S02]  /*1190*/  @!P0 LOP3.LUT R11, R19, 0x7ff00000, RZ, 0xc0, !PT ;  /* 0x7ff00000130b8812 */ /* 0x000fe400078ec0ff */
[----:B------:R-:W-:-:S04]  /*11a0*/  @!P2 SEL R27, R2, 0x63400000, !P3 ;  /* 0x63400000021ba807 */ /* 0x000fc80005800000 */
[----:B------:R-:W-:-:S04]  /*11b0*/  @!P2 LOP3.LUT R0, R27, 0x80000000, R23, 0xf8, !PT ;  /* 0x800000001b00a812 */ /* 0x000fc800078ef817 */
[----:B------:R-:W-:Y:S01]  /*11c0*/  @!P2 LOP3.LUT R27, R0, 0x100000, RZ, 0xfc, !PT ;  /* 0x00100000001ba812 */ /* 0x000fe200078efcff */
[----:B------:R-:W-:Y:S01]  /*11d0*/  IMAD.MOV.U32 R0, RZ, RZ, R9 ;  /* 0x000000ffff007224 */ /* 0x000fe200078e0009 */
[----:B0-----:R-:W-:-:S08]  /*11e0*/  DFMA R24, R32, -R18, 1 ;  /* 0x3ff000002018742b */ /* 0x001fd00000000812 */
[----:B------:R-:W-:-:S08]  /*11f0*/  DFMA R24, R24, R24, R24 ;  /* 0x000000181818722b */ /* 0x000fd00000000018 */
[----:B------:R-:W-:Y:S01]  /*1200*/  DFMA R32, R32, R24, R32 ;  /* 0x000000182020722b */ /* 0x000fe20000000020 */
[----:B------:R-:W-:Y:S01]  /*1210*/  SEL R25, R2, 0x63400000, !P1 ;  /* 0x6340000002197807 */ /* 0x000fe20004800000 */
[----:B------:R-:W-:-:S03]  /*1220*/  IMAD.MOV.U32 R24, RZ, RZ, R22 ;  /* 0x000000ffff187224 */ /* 0x000fc600078e0016 */
[----:B------:R-:W-:-:S03]  /*1230*/  LOP3.LUT R25, R25, 0x800fffff, R23, 0xf8, !PT ;  /* 0x800fffff19197812 */ /* 0x000fc600078ef817 */
[----:B------:R-:W-:-:S03]  /*1240*/  DFMA R36, R32, -R18, 1 ;  /* 0x3ff000002024742b */ /* 0x000fc60000000812 */
[----:B------:R-:W-:-:S05]  /*1250*/  @!P2 DFMA R24, R24, 2, -R26 ;  /* 0x400000001818a82b */ /* 0x000fca000000081a */
[----:B------:R-:W-:-:S05]  /*1260*/  DFMA R36, R32, R36, R32 ;  /* 0x000000242024722b */ /* 0x000fca0000000020 */
[----:B------:R-:W-:-:S03]  /*1270*/  @!P2 LOP3.LUT R0, R25, 0x7ff00000, RZ, 0xc0, !PT ;  /* 0x7ff000001900a812 */ /* 0x000fc600078ec0ff */
[----:B------:R-:W-:-:S08]  /*1280*/  DMUL R32, R36, R24 ;  /* 0x0000001824207228 */ /* 0x000fd00000000000 */
[----:B------:R-:W-:-:S08]  /*1290*/  DFMA R26, R32, -R18, R24 ;  /* 0x80000012201a722b */ /* 0x000fd00000000018 */
[----:B------:R-:W-:Y:S01]  /*12a0*/  DFMA R26, R36, R26, R32 ;  /* 0x0000001a241a722b */ /* 0x000fe20000000020 */
[----:B------:R-:W-:Y:S02]  /*12b0*/  VIADD R32, R0, 0xffffffff ;  /* 0xffffffff00207836 */ /* 0x000fe40000000000 */
[----:B------:R-:W-:-:S03]  /*12c0*/  VIADD R33, R11, 0xffffffff ;  /* 0xffffffff0b217836 */ /* 0x000fc60000000000 */
[----:B------:R-:W-:-:S04]  /*12d0*/  ISETP.GT.U32.AND P0, PT, R32, 0x7feffffe, PT ;  /* 0x7feffffe2000780c */ /* 0x000fc80003f04070 */
[----:B------:R-:W-:-:S13]  /*12e0*/  ISETP.GT.U32.OR P0, PT, R33, 0x7feffffe, P0 ;  /* 0x7feffffe2100780c */ /* 0x000fda0000704470 */
[----:B------:R-:W-:Y:S05]  /*12f0*/  @P0 BRA `(.L_x_719) ;  /* 0x00000000006c0947 */ /* 0x000fea0003800000 */
[----:B------:R-:W-:Y:S01]  /*1300*/  LOP3.LUT R0, R21, 0x7ff00000, RZ, 0xc0, !PT ;  /* 0x7ff0000015007812 */ /* 0x000fe200078ec0ff */
[----:B------:R-:W-:-:S03]  /*1310*/  IMAD.MOV.U32 R22, RZ, RZ, RZ ;  /* 0x000000ffff167224 */ /* 0x000fc600078e00ff */
[CC--:B------:R-:W-:Y:S02]  /*1320*/  VIADDMNMX R11, R9.reuse, -R0.reuse, 0xb9600000, !PT ;  /* 0xb9600000090b7446 */ /* 0x0c0fe40007800900 */
[----:B------:R-:W-:Y:S02]  /*1330*/  ISETP.GE.U32.AND P0, PT, R9, R0, PT ;  /* 0x000000000900720c */ /* 0x000fe40003f06070 */
[----:B------:R-:W-:Y:S02]  /*1340*/  VIMNMX R11, PT, PT, R11, 0x46a00000, PT ;  /* 0x46a000000b0b7848 */ /* 0x000fe40003fe0100 */
[----:B------:R-:W-:-:S04]  /*1350*/  SEL R2, R2, 0x63400000, !P0 ;  /* 0x6340000002027807 */ /* 0x000fc80004000000 */
[----:B------:R-:W-:-:S05]  /*1360*/  IADD3 R2, PT, PT, -R2, R11, RZ ;  /* 0x0000000b02027210 */ /* 0x000fca0007ffe1ff */
[----:B------:R-:W-:-:S06]  /*1370*/  VIADD R23, R2, 0x7fe00000 ;  /* 0x7fe0000002177836 */ /* 0x000fcc0000000000 */
[----:B------:R-:W-:-:S10]  /*1380*/  DMUL R32, R26, R22 ;  /* 0x000000161a207228 */ /* 0x000fd40000000000 */
[----:B------:R-:W-:-:S13]  /*1390*/  FSETP.GTU.AND P0, PT, |R33|, 1.469367938527859385e-39, PT ;  /* 0x001000002100780b */ /* 0x000fda0003f0c200 */
[----:B------:R-:W-:Y:S05]  /*13a0*/  @P0 BRA `(.L_x_720) ;  /* 0x0000000000940947 */ /* 0x000fea0003800000 */
[----:B------:R-:W-:Y:S01]  /*13b0*/  DFMA R18, R26, -R18, R24 ;  /* 0x800000121a12722b */ /* 0x000fe20000000018 */
[----:B------:R-:W-:-:S09]  /*13c0*/  IMAD.MOV.U32 R22, RZ, RZ, RZ ;  /* 0x000000ffff167224 */ /* 0x000fd200078e00ff */
[C---:B------:R-:W-:Y:S02]  /*13d0*/  FSETP.NEU.AND P0, PT, R19.reuse, RZ, PT ;  /* 0x000000ff1300720b */ /* 0x040fe40003f0d000 */
[----:B------:R-:W-:-:S04]  /*13e0*/  LOP3.LUT R20, R19, 0x80000000, R21, 0x48, !PT ;  /* 0x8000000013147812 */ /* 0x000fc800078e4815 */
[----:B------:R-:W-:-:S07]  /*13f0*/  LOP3.LUT R23, R20, R23, RZ, 0xfc, !PT ;  /* 0x0000001714177212 */ /* 0x000fce00078efcff */
[----:B------:R-:W-:Y:S05]  /*1400*/  @!P0 BRA `(.L_x_720) ;  /* 0x00000000007c8947 */ /* 0x000fea0003800000 */
[C---:B------:R-:W-:Y:S01]  /*1410*/  IADD3 R19, PT, PT, -R2.reuse, RZ, RZ ;  /* 0x000000ff02137210 */ /* 0x040fe20007ffe1ff */
[----:B------:R-:W-:Y:S01]  /*1420*/  IMAD.MOV.U32 R18, RZ, RZ, RZ ;  /* 0x000000ffff127224 */ /* 0x000fe200078e00ff */
[----:B------:R-:W-:-:S05]  /*1430*/  IADD3 R2, PT, PT, -R2, -0x43300000, RZ ;  /* 0xbcd0000002027810 */ /* 0x000fca0007ffe1ff */
[----:B------:R-:W-:Y:S02]  /*1440*/  DFMA R18, R32, -R18, R26 ;  /* 0x800000122012722b */ /* 0x000fe4000000001a */
[----:B------:R-:W-:-:S08]  /*1450*/  DMUL.RP R26, R26, R22 ;  /* 0x000000161a1a7228 */ /* 0x000fd00000008000 */
[----:B------:R-:W-:Y:S02]  /*1460*/  FSETP.NEU.AND P0, PT, |R19|, R2, PT ;  /* 0x000000021300720b */ /* 0x000fe40003f0d200 */
[----:B------:R-:W-:Y:S02]  /*1470*/  LOP3.LUT R9, R27, R20, RZ, 0x3c, !PT ;  /* 0x000000141b097212 */ /* 0x000fe400078e3cff */
[----:B------:R-:W-:Y:S02]  /*1480*/  FSEL R32, R26, R32, !P0 ;  /* 0x000000201a207208 */ /* 0x000fe40004000000 */
[----:B------:R-:W-:Y:S01]  /*1490*/  FSEL R33, R9, R33, !P0 ;  /* 0x0000002109217208 */ /* 0x000fe20004000000 */
[----:B------:R-:W-:Y:S06]  /*14a0*/  BRA `(.L_x_720) ;  /* 0x0000000000547947 */ /* 0x000fec0003800000 */
.L_x_719:
[----:B------:R-:W-:-:S14]  /*14b0*/  DSETP.NAN.AND P0, PT, R22, R22, PT ;  /* 0x000000161600722a */ /* 0x000fdc0003f08000 */
[----:B------:R-:W-:Y:S05]  /*14c0*/  @P0 BRA `(.L_x_721) ;  /* 0x0000000000440947 */ /* 0x000fea0003800000 */
[----:B------:R-:W-:-:S14]  /*14d0*/  DSETP.NAN.AND P0, PT, R20, R20, PT ;  /* 0x000000141400722a */ /* 0x000fdc0003f08000 */
[----:B------:R-:W-:Y:S05]  /*14e0*/  @P0 BRA `(.L_x_722) ;  /* 0x0000000000300947 */ /* 0x000fea0003800000 */
[----:B------:R-:W-:Y:S01]  /*14f0*/  ISETP.NE.AND P0, PT, R0, R11, PT ;  /* 0x0000000b0000720c */ /* 0x000fe20003f05270 */
[----:B------:R-:W-:Y:S02]  /*1500*/  IMAD.MOV.U32 R32, RZ, RZ, 0x0 ;  /* 0x00000000ff207424 */ /* 0x000fe400078e00ff */
[----:B------:R-:W-:-:S10]  /*1510*/  IMAD.MOV.U32 R33, RZ, RZ, -0x80000 ;  /* 0xfff80000ff217424 */ /* 0x000fd400078e00ff */
[----:B------:R-:W-:Y:S05]  /*1520*/  @!P0 BRA `(.L_x_720) ;  /* 0x0000000000348947 */ /* 0x000fea0003800000 */
[----:B------:R-:W-:Y:S02]  /*1530*/  ISETP.NE.AND P0, PT, R0, 0x7ff00000, PT ;  /* 0x7ff000000000780c */ /* 0x000fe40003f05270 */
[----:B------:R-:W-:Y:S02]  /*1540*/  LOP3.LUT R33, R23, 0x80000000, R21, 0x48, !PT ;  /* 0x8000000017217812 */ /* 0x000fe400078e4815 */
[----:B------:R-:W-:-:S13]  /*1550*/  ISETP.EQ.OR P0, PT, R11, RZ, !P0 ;  /* 0x000000ff0b00720c */ /* 0x000fda0004702670 */
[----:B------:R-:W-:Y:S02]  /*1560*/  @P0 LOP3.LUT R0, R33, 0x7ff00000, RZ, 0xfc, !PT ;  /* 0x7ff0000021000812 */ /* 0x000fe400078efcff */
[----:B------:R-:W-:Y:S01]  /*1570*/  @!P0 MOV R32, RZ ;  /* 0x000000ff00208202 */ /* 0x000fe20000000f00 */
[----:B------:R-:W-:Y:S02]  /*1580*/  @P0 IMAD.MOV.U32 R32, RZ, RZ, RZ ;  /* 0x000000ffff200224 */ /* 0x000fe400078e00ff */
[----:B------:R-:W-:Y:S01]  /*1590*/  @P0 IMAD.MOV.U32 R33, RZ, RZ, R0 ;  /* 0x000000ffff210224 */ /* 0x000fe200078e0000 */
[----:B------:R-:W-:Y:S06]  /*15a0*/  BRA `(.L_x_720) ;  /* 0x0000000000147947 */ /* 0x000fec0003800000 */
.L_x_722:
[----:B------:R-:W-:Y:S01]  /*15b0*/  LOP3.LUT R33, R21, 0x80000, RZ, 0xfc, !PT ;  /* 0x0008000015217812 */ /* 0x000fe200078efcff */
[----:B------:R-:W-:Y:S01]  /*15c0*/  IMAD.MOV.U32 R32, RZ, RZ, R20 ;  /* 0x000000ffff207224 */ /* 0x000fe200078e0014 */
[----:B------:R-:W-:Y:S06]  /*15d0*/  BRA `(.L_x_720) ;  /* 0x0000000000087947 */ /* 0x000fec0003800000 */
.L_x_721:
[----:B------:R-:W-:Y:S02]  /*15e0*/  LOP3.LUT R33, R23, 0x80000, RZ, 0xfc, !PT ;  /* 0x0008000017217812 */ /* 0x000fe400078efcff */
[----:B------:R-:W-:-:S07]  /*15f0*/  MOV R32, R22 ;  /* 0x0000001600207202 */ /* 0x000fce0000000f00 */
.L_x_720:
[----:B------:R-:W-:Y:S05]  /*1600*/  BSYNC.RECONVERGENT B3 ;  /* 0x0000000000037941 */ /* 0x000fea0003800200 */
.L_x_718:
[----:B------:R-:W-:Y:S02]  /*1610*/  IMAD.MOV.U32 R18, RZ, RZ, R4 ;  /* 0x000000ffff127224 */ /* 0x000fe400078e0004 */
[----:B------:R-:W-:-:S04]  /*1620*/  IMAD.MOV.U32 R19, RZ, RZ, 0x0 ;  /* 0x00000000ff137424 */ /* 0x000fc800078e00ff */
[----:B------:R-:W-:Y:S05]  /*1630*/  RET.REL.NODEC R18 `(_Z6dividePdS_i) ;  /* 0xffffffe812707950 */ /* 0x000fea0003c3ffff */
.L_x_723:
        /* <DEDUP_REMOVED lines=12> */
.L_x_809:


//--------------------- .text._Z12zeroColumnUpPdS_ii --------------------------
	.section	.text._Z12zeroColumnUpPdS_ii,"ax",@progbits
	.align	128
        .global         _Z12zeroColumnUpPdS_ii
        .type           _Z12zeroColumnUpPdS_ii,@function
        .size           _Z12zeroColumnUpPdS_ii,(.L_x_810 - _Z12zeroColumnUpPdS_ii)
        .other          _Z12zeroColumnUpPdS_ii,@"STO_CUDA_ENTRY STV_DEFAULT"
_Z12zeroColumnUpPdS_ii:
.text._Z12zeroColumnUpPdS_ii:
        /* <DEDUP_REMOVED lines=15> */
[----:B------:R-:W1:Y:S01]  /*00f0*/  LDC R12, c[0x0][0x394] ;  /* 0x0000e500ff0c7b82 */ /* 0x000e620000000800 */
[C-C-:B------:R-:W-:Y:S01]  /*0100*/  IMAD.IADD R5, R6.reuse, 0x1, R7.reuse ;  /* 0x0000000106057824 */ /* 0x140fe200078e0207 */
[----:B------:R-:W-:Y:S01]  /*0110*/  ISETP.NE.U32.AND P2, PT, R6, RZ, PT ;  /* 0x000000ff0600720c */ /* 0x000fe20003f45070 */
[----:B------:R-:W-:Y:S01]  /*0120*/  IMAD.MOV R11, RZ, RZ, -R6 ;  /* 0x000000ffff0b7224 */ /* 0x000fe200078e0a06 */
[----:B------:R-:W2:Y:S04]  /*0130*/  LDCU UR5, c[0x0][0x374] ;  /* 0x00006e80ff0577ac */ /* 0x000ea80008000800 */
[----:B------:R-:W3:Y:S01]  /*0140*/  LDC.64 R20, c[0x0][0x380] ;  /* 0x0000e000ff147b82 */ /* 0x000ee20000000a00 */
[----:B------:R-:W4:Y:S01]  /*0150*/  LDCU.64 UR6, c[0x0][0x358] ;  /* 0x00006b00ff0677ac */ /* 0x000f220008000a00 */
[----:B------:R-:W1:Y:S01]  /*0160*/  LDCU UR9, c[0x0][0x394] ;  /* 0x00007280ff0977ac */ /* 0x000e620008000800 */
[----:B0-----:R-:W0:Y:S01]  /*0170*/  MUFU.RCP R9, R9 ;  /* 0x0000000900097308 */ /* 0x001e220000001000 */
[----:B--2---:R-:W-:Y:S01]  /*0180*/  UIMAD UR4, UR4, UR5, URZ ;  /* 0x00000005040472a4 */ /* 0x004fe2000f8e02ff */
[CC--:B-1----:R-:W-:Y:S01]  /*0190*/  ISETP.GE.AND P0, PT, R5.reuse, R12.reuse, PT ;  /* 0x0000000c0500720c */ /* 0x0c2fe20003f06270 */
[----:B------:R-:W-:Y:S01]  /*01a0*/  IMAD R23, R12, UR8, R7 ;  /* 0x000000080c177c24 */ /* 0x000fe2000f8e0207 */
[----:B------:R-:W-:-:S02]  /*01b0*/  VIMNMX R4, PT, PT, R5, R12, !PT ;  /* 0x0000000c05047248 */ /* 0x000fc40007fe0100 */
[----:B------:R-:W-:Y:S01]  /*01c0*/  SEL R8, RZ, 0x1, P0 ;  /* 0x00000001ff087807 */ /* 0x000fe20000000000 */
[----:B0-----:R-:W-:Y:S02]  /*01d0*/  VIADD R2, R9, 0xffffffe ;  /* 0x0ffffffe09027836 */ /* 0x001fe40000000000 */
[----:B---3--:R-:W-:Y:S02]  /*01e0*/  IMAD.WIDE R22, R23, 0x8, R20 ;  /* 0x0000000817167825 */ /* 0x008fe400078e0214 */
[----:B------:R0:W1:Y:S02]  /*01f0*/  F2I.FTZ.U32.TRUNC.NTZ R3, R2 ;  /* 0x0000000200037305 */ /* 0x000064000021f000 */
[----:B------:R-:W-:-:S04]  /*0200*/  IMAD.WIDE R18, R6, 0x8, R22 ;  /* 0x0000000806127825 */ /* 0x000fc800078e0216 */
[----:B0-----:R-:W-:Y:S02]  /*0210*/  IMAD.MOV.U32 R2, RZ, RZ, RZ ;  /* 0x000000ffff027224 */ /* 0x001fe400078e00ff */
[----:B-1----:R-:W-:-:S04]  /*0220*/  IMAD R11, R11, R3, RZ ;  /* 0x000000030b0b7224 */ /* 0x002fc800078e02ff */
[----:B------:R-:W-:Y:S01]  /*0230*/  IMAD.HI.U32 R10, R3, R11, R2 ;  /* 0x0000000b030a7227 */ /* 0x000fe200078e0002 */
[----:B------:R-:W-:-:S05]  /*0240*/  IADD3 R3, PT, PT, R4, -R5, -R8 ;  /* 0x8000000504037210 */ /* 0x000fca0007ffe808 */
[----:B------:R-:W-:-:S05]  /*0250*/  IMAD.HI.U32 R9, R10, R3, RZ ;  /* 0x000000030a097227 */ /* 0x000fca00078e00ff */
[----:B------:R-:W-:-:S05]  /*0260*/  IADD3 R2, PT, PT, -R9, RZ, RZ ;  /* 0x000000ff09027210 */ /* 0x000fca0007ffe1ff */
[C---:B------:R-:W-:Y:S01]  /*0270*/  IMAD R3, R6.reuse, R2, R3 ;  /* 0x0000000206037224 */ /* 0x040fe200078e0203 */
[----:B------:R-:W-:Y:S01]  /*0280*/  MOV R2, R0 ;  /* 0x0000000000027202 */ /* 0x000fe20000000f00 */
[----:B------:R-:W-:-:S03]  /*0290*/  IMAD.IADD R0, R6, 0x1, R5 ;  /* 0x0000000106007824 */ /* 0x000fc600078e0205 */
[----:B------:R-:W-:-:S13]  /*02a0*/  ISETP.GE.U32.AND P0, PT, R3, R6, PT ;  /* 0x000000060300720c */ /* 0x000fda0003f06070 */
[----:B------:R-:W-:Y:S02]  /*02b0*/  @P0 IMAD.IADD R3, R3, 0x1, -R6 ;  /* 0x0000000103030824 */ /* 0x000fe400078e0a06 */
[----:B------:R-:W-:-:S03]  /*02c0*/  @P0 VIADD R9, R9, 0x1 ;  /* 0x0000000109090836 */ /* 0x000fc60000000000 */
[----:B------:R-:W-:Y:S01]  /*02d0*/  ISETP.GE.U32.AND P1, PT, R3, R6, PT ;  /* 0x000000060300720c */ /* 0x000fe20003f26070 */
[----:B------:R-:W-:-:S04]  /*02e0*/  IMAD R3, R12, UR8, R12 ;  /* 0x000000080c037c24 */ /* 0x000fc8000f8e020c */
[----:B------:R-:W-:-:S08]  /*02f0*/  IMAD.WIDE R20, R3, 0x8, R20 ;  /* 0x0000000803147825 */ /* 0x000fd000078e0214 */
[----:B------:R-:W-:Y:S01]  /*0300*/  @P1 VIADD R9, R9, 0x1 ;  /* 0x0000000109091836 */ /* 0x000fe20000000000 */
[----:B------:R-:W-:-:S05]  /*0310*/  @!P2 LOP3.LUT R9, RZ, R6, RZ, 0x33, !PT ;  /* 0x00000006ff09a212 */ /* 0x000fca00078e33ff */
[----:B----4-:R-:W-:-:S07]  /*0320*/  IMAD.IADD R4, R8, 0x1, R9 ;  /* 0x0000000108047824 */ /* 0x010fce00078e0209 */
.L_x_743:
[----:B0-----:R-:W0:Y:S01]  /*0330*/  LDC R17, c[0x0][0x394] ;  /* 0x0000e500ff117b82 */ /* 0x001e220000000800 */
[----:B------:R-:W-:Y:S01]  /*0340*/  BSSY.RECONVERGENT B0, `(.L_x_724) ;  /* 0x00000e8000007945 */ /* 0x000fe20003800200 */
[----:B0-----:R-:W-:-:S13]  /*0350*/  ISETP.GE.AND P0, PT, R7, R17, PT ;  /* 0x000000110700720c */ /* 0x001fda0003f06270 */
[----:B-123--:R-:W-:Y:S05]  /*0360*/  @P0 BRA `(.L_x_725) ;  /* 0x0000000c00940947 */ /* 0x00efea0003800000 */
[----:B------:R-:W0:Y:S01]  /*0370*/  LDC R12, c[0x0][0x390] ;  /* 0x0000e400ff0c7b82 */ /* 0x000e220000000800 */
[----:B------:R-:W-:Y:S01]  /*0380*/  LOP3.LUT R14, R4, 0x3, RZ, 0xc0, !PT ;  /* 0x00000003040e7812 */ /* 0x000fe200078ec0ff */
[----:B------:R-:W-:Y:S01]  /*0390*/  BSSY.RECONVERGENT B1, `(.L_x_726) ;  /* 0x0000064000017945 */ /* 0x000fe20003800200 */
[----:B------:R-:W-:Y:S02]  /*03a0*/  IMAD.MOV.U32 R3, RZ, RZ, R7 ;  /* 0x000000ffff037224 */ /* 0x000fe400078e0007 */
[----:B------:R-:W-:-:S03]  /*03b0*/  ISETP.NE.AND P0, PT, R14, 0x3, PT ;  /* 0x000000030e00780c */ /* 0x000fc60003f05270 */
[----:B------:R-:W1:Y:S01]  /*03c0*/  LDC.64 R28, c[0x0][0x388] ;  /* 0x0000e200ff1c7b82 */ /* 0x000e620000000a00 */
[----:B0-----:R-:W-:-:S04]  /*03d0*/  IMAD R17, R2, R12, R17 ;  /* 0x0000000c02117224 */ /* 0x001fc800078e0211 */
[----:B-1----:R-:W-:-:S05]  /*03e0*/  IMAD.WIDE R16, R17, 0x8, R28 ;  /* 0x0000000811107825 */ /* 0x002fca00078e021c */
[----:B------:R-:W-:Y:S05]  /*03f0*/  @!P0 BRA `(.L_x_727) ;  /* 0x0000000400748947 */ /* 0x000fea0003800000 */
[----:B------:R-:W2:Y:S04]  /*0400*/  LDG.E.64 R26, desc[UR6][R20.64] ;  /* 0x00000006141a7981 */ /* 0x000ea8000c1e1b00 */
[----:B------:R-:W3:Y:S04]  /*0410*/  LDG.E.64 R10, desc[UR6][R16.64] ;  /* 0x00000006100a7981 */ /* 0x000ee8000c1e1b00 */
[----:B------:R-:W3:Y:S01]  /*0420*/  LDG.E.64 R8, desc[UR6][R22.64] ;  /* 0x0000000616087981 */ /* 0x000ee2000c1e1b00 */
[----:B------:R-:W-:-:S04]  /*0430*/  IMAD R3, R2, R12, R7 ;  /* 0x0000000c02037224 */ /* 0x000fc800078e0207 */
[----:B------:R-:W-:-:S05]  /*0440*/  IMAD.WIDE R28, R3, 0x8, R28 ;  /* 0x00000008031c7825 */ /* 0x000fca00078e021c */
[----:B------:R0:W5:Y:S01]  /*0450*/  LDG.E.64 R30, desc[UR6][R28.64] ;  /* 0x000000061c1e7981 */ /* 0x000162000c1e1b00 */
[----:B------:R-:W-:Y:S01]  /*0460*/  IMAD.MOV.U32 R12, RZ, RZ, 0x1 ;  /* 0x00000001ff0c7424 */ /* 0x000fe200078e00ff */
[----:B------:R-:W-:Y:S01]  /*0470*/  BSSY.RECONVERGENT B2, `(.L_x_728) ;  /* 0x0000013000027945 */ /* 0x000fe20003800200 */
[----:B--2---:R-:W1:Y:S01]  /*0480*/  MUFU.RCP64H R13, R27 ;  /* 0x0000001b000d7308 */ /* 0x004e620000001800 */
[----:B---3--:R-:W-:-:S03]  /*0490*/  DMUL R8, R10, R8 ;  /* 0x000000080a087228 */ /* 0x008fc60000000000 */
[----:B-1----:R-:W-:-:S07]  /*04a0*/  DFMA R24, -R26, R12, 1 ;  /* 0x3ff000001a18742b */ /* 0x002fce000000010c */
[----:B------:R-:W-:Y:S01]  /*04b0*/  FSETP.GEU.AND P1, PT, |R9|, 6.5827683646048100446e-37, PT ;  /* 0x036000000900780b */ /* 0x000fe20003f2e200 */
        /* <DEDUP_REMOVED lines=9> */
[----:B0-----:R-:W-:Y:S05]  /*0550*/  @P0 BRA P1, `(.L_x_729) ;  /* 0x0000000000100947 */ /* 0x001fea0000800000 */
[----:B------:R-:W-:Y:S01]  /*0560*/  IMAD.MOV.U32 R10, RZ, RZ, R8 ;  /* 0x000000ffff0a7224 */ /* 0x000fe200078e0008 */
[----:B------:R-:W-:-:S07]  /*0570*/  MOV R8, 0x590 ;  /* 0x0000059000087802 */ /* 0x000fce0000000f00 */
[----:B-----5:R-:W-:Y:S05]  /*0580*/  CALL.REL.NOINC `($__internal_1_$__cuda_sm20_div_rn_f64_full) ;  /* 0x0000000c00247944 */ /* 0x020fea0003c00000 */
[----:B------:R-:W-:-:S07]  /*0590*/  MOV R11, R9 ;  /* 0x00000009000b7202 */ /* 0x000fce0000000f00 */
.L_x_729:
[----:B------:R-:W-:Y:S05]  /*05a0*/  BSYNC.RECONVERGENT B2 ;  /* 0x0000000000027941 */ /* 0x000fea0003800200 */
.L_x_728:
[----:B-----5:R-:W-:Y:S01]  /*05b0*/  DADD R30, R30, -R10 ;  /* 0x000000001e1e7229 */ /* 0x020fe2000000080a */
[----:B------:R-:W-:Y:S01]  /*05c0*/  ISETP.NE.AND P0, PT, R14, RZ, PT ;  /* 0x000000ff0e00720c */ /* 0x000fe20003f05270 */
[----:B------:R-:W-:-:S05]  /*05d0*/  IMAD.MOV.U32 R3, RZ, RZ, R5 ;  /* 0x000000ffff037224 */ /* 0x000fca00078e0005 */
[----:B------:R0:W-:Y:S07]  /*05e0*/  STG.E.64 desc[UR6][R28.64], R30 ;  /* 0x0000001e1c007986 */ /* 0x0001ee000c101b06 */
[----:B------:R-:W-:Y:S05]  /*05f0*/  @!P0 BRA `(.L_x_727) ;  /* 0x0000000000f48947 */ /* 0x000fea0003800000 */
[----:B------:R-:W2:Y:S04]  /*0600*/  LDG.E.64 R26, desc[UR6][R20.64] ;  /* 0x00000006141a7981 */ /* 0x000ea8000c1e1b00 */
[----:B------:R-:W3:Y:S04]  /*0610*/  LDG.E.64 R8, desc[UR6][R16.64] ;  /* 0x0000000610087981 */ /* 0x000ee8000c1e1b00 */
[----:B------:R-:W3:Y:S01]  /*0620*/  LDG.E.64 R10, desc[UR6][R18.64] ;  /* 0x00000006120a7981 */ /* 0x000ee2000c1e1b00 */
[----:B0-----:R-:W-:-:S05]  /*0630*/  IMAD.WIDE R28, R6, 0x8, R28 ;  /* 0x00000008061c7825 */ /* 0x001fca00078e021c */
        /* <DEDUP_REMOVED lines=20> */
[----:B------:R-:W-:-:S07]  /*0780*/  IMAD.MOV.U32 R11, RZ, RZ, R9 ;  /* 0x000000ffff0b7224 */ /* 0x000fce00078e0009 */
.L_x_731:
[----:B------:R-:W-:Y:S05]  /*0790*/  BSYNC.RECONVERGENT B2 ;  /* 0x0000000000027941 */ /* 0x000fea0003800200 */
.L_x_730:
[----:B-----5:R-:W-:Y:S01]  /*07a0*/  DADD R30, R30, -R10 ;  /* 0x000000001e1e7229 */ /* 0x020fe2000000080a */
[----:B------:R-:W-:Y:S02]  /*07b0*/  ISETP.NE.AND P0, PT, R14, 0x1, PT ;  /* 0x000000010e00780c */ /* 0x000fe40003f05270 */
[----:B------:R-:W-:-:S04]  /*07c0*/  MOV R3, R0 ;  /* 0x0000000000037202 */ /* 0x000fc80000000f00 */
[----:B------:R1:W-:Y:S07]  /*07d0*/  STG.E.64 desc[UR6][R28.64], R30 ;  /* 0x0000001e1c007986 */ /* 0x0003ee000c101b06 */
[----:B------:R-:W-:Y:S05]  /*07e0*/  @!P0 BRA `(.L_x_727) ;  /* 0x0000000000788947 */ /* 0x000fea0003800000 */
[----:B------:R-:W2:Y:S01]  /*07f0*/  LDG.E.64 R26, desc[UR6][R20.64] ;  /* 0x00000006141a7981 */ /* 0x000ea2000c1e1b00 */
[----:B------:R-:W-:-:S03]  /*0800*/  IMAD.WIDE R10, R6, 0x8, R18 ;  /* 0x00000008060a7825 */ /* 0x000fc600078e0212 */
[----:B------:R-:W3:Y:S04]  /*0810*/  LDG.E.64 R8, desc[UR6][R16.64] ;  /* 0x0000000610087981 */ /* 0x000ee8000c1e1b00 */
[----:B------:R-:W3:Y:S01]  /*0820*/  LDG.E.64 R10, desc[UR6][R10.64] ;  /* 0x000000060a0a7981 */ /* 0x000ee2000c1e1b00 */
[----:B-1----:R-:W-:-:S05]  /*0830*/  IMAD.WIDE R28, R6, 0x8, R28 ;  /* 0x00000008061c7825 */ /* 0x002fca00078e021c */
        /* <DEDUP_REMOVED lines=15> */
[----:B------:R-:W-:Y:S01]  /*0930*/  FSETP.GT.AND P0, PT, |R3|, 1.469367938527859385e-39, PT ;  /* 0x001000000300780b */ /* 0x000fe20003f04200 */
[----:B------:R-:W-:-:S12]  /*0940*/  IMAD.IADD R3, R6, 0x1, R0 ;  /* 0x0000000106037824 */ /* 0x000fd800078e0200 */
[----:B0-----:R-:W-:Y:S05]  /*0950*/  @P0 BRA P1, `(.L_x_733) ;  /* 0x0000000000100947 */ /* 0x001fea0000800000 */
[----:B------:R-:W-:Y:S01]  /*0960*/  IMAD.MOV.U32 R10, RZ, RZ, R8 ;  /* 0x000000ffff0a7224 */ /* 0x000fe200078e0008 */
[----:B------:R-:W-:-:S07]  /*0970*/  MOV R8, 0x990 ;  /* 0x0000099000087802 */ /* 0x000fce0000000f00 */
[----:B-----5:R-:W-:Y:S05]  /*0980*/  CALL.REL.NOINC `($__internal_1_$__cuda_sm20_div_rn_f64_full) ;  /* 0x0000000800247944 */ /* 0x020fea0003c00000 */
[----:B------:R-:W-:-:S07]  /*0990*/  MOV R11, R9 ;  /* 0x00000009000b7202 */ /* 0x000fce0000000f00 */
.L_x_733:
[----:B------:R-:W-:Y:S05]  /*09a0*/  BSYNC.RECONVERGENT B2 ;  /* 0x0000000000027941 */ /* 0x000fea0003800200 */
.L_x_732:
[----:B-----5:R-:W-:-:S07]  /*09b0*/  DADD R14, R14, -R10 ;  /* 0x000000000e0e7229 */ /* 0x020fce000000080a */
[----:B------:R2:W-:Y:S04]  /*09c0*/  STG.E.64 desc[UR6][R28.64], R14 ;  /* 0x0000000e1c007986 */ /* 0x0005e8000c101b06 */
.L_x_727:
[----:B------:R-:W-:Y:S05]  /*09d0*/  BSYNC.RECONVERGENT B1 ;  /* 0x0000000000017941 */ /* 0x000fea0003800200 */
.L_x_726:
[----:B------:R-:W-:-:S13]  /*09e0*/  ISETP.GE.U32.AND P0, PT, R4, 0x3, PT ;  /* 0x000000030400780c */ /* 0x000fda0003f06070 */
[----:B------:R-:W-:Y:S05]  /*09f0*/  @!P0 BRA `(.L_x_725) ;  /* 0x0000000400f08947 */ /* 0x000fea0003800000 */
.L_x_742:
[----:B---3--:R-:W3:Y:S01]  /*0a00*/  LDG.E.64 R26, desc[UR6][R20.64] ;  /* 0x00000006141a7981 */ /* 0x008ee2000c1e1b00 */
[----:B------:R-:W4:Y:S03]  /*0a10*/  LDC.64 R12, c[0x0][0x390] ;  /* 0x0000e400ff0c7b82 */ /* 0x000f260000000a00 */
[----:B------:R-:W3:Y:S05]  /*0a20*/  LDG.E.64 R10, desc[UR6][R16.64] ;  /* 0x00000006100a7981 */ /* 0x000eea000c1e1b00 */
[----:B012---:R-:W0:Y:S08]  /*0a30*/  LDC.64 R28, c[0x0][0x380] ;  /* 0x0000e000ff1c7b82 */ /* 0x007e300000000a00 */
[----:B------:R-:W1:Y:S01]  /*0a40*/  LDC.64 R14, c[0x0][0x388] ;  /* 0x0000e200ff0e7b82 */ /* 0x000e620000000a00 */
[----:B----4-:R-:W-:-:S04]  /*0a50*/  IMAD R9, R12, R13, R3 ;  /* 0x0000000d0c097224 */ /* 0x010fc800078e0203 */
[----:B0-----:R-:W-:-:S05]  /*0a60*/  IMAD.WIDE R28, R9, 0x8, R28 ;  /* 0x00000008091c7825 */ /* 0x001fca00078e021c */
[----:B------:R-:W2:Y:S01]  /*0a70*/  LDG.E.64 R8, desc[UR6][R28.64] ;  /* 0x000000061c087981 */ /* 0x000ea2000c1e1b00 */
[----:B------:R-:W-:-:S04]  /*0a80*/  IMAD R13, R2, R12, R3 ;  /* 0x0000000c020d7224 */ /* 0x000fc800078e0203 */
[----:B-1----:R-:W-:-:S05]  /*0a90*/  IMAD.WIDE R14, R13, 0x8, R14 ;  /* 0x000000080d0e7825 */ /* 0x002fca00078e020e */
[----:B------:R0:W5:Y:S01]  /*0aa0*/  LDG.E.64 R30, desc[UR6][R14.64] ;  /* 0x000000060e1e7981 */ /* 0x000162000c1e1b00 */
[----:B------:R-:W-:Y:S01]  /*0ab0*/  IMAD.MOV.U32 R12, RZ, RZ, 0x1 ;  /* 0x00000001ff0c7424 */ /* 0x000fe200078e00ff */
[----:B------:R-:W-:Y:S01]  /*0ac0*/  BSSY.RECONVERGENT B1, `(.L_x_734) ;  /* 0x0000013000017945 */ /* 0x000fe20003800200 */
[----:B---3--:R-:W1:Y:S04]  /*0ad0*/  MUFU.RCP64H R13, R27 ;  /* 0x0000001b000d7308 */ /* 0x008e680000001800 */
[----:B-1----:R-:W-:-:S08]  /*0ae0*/  DFMA R24, -R26, R12, 1 ;  /* 0x3ff000001a18742b */ /* 0x002fd0000000010c */
[----:B------:R-:W-:-:S08]  /*0af0*/  DFMA R24, R24, R24, R24 ;  /* 0x000000181818722b */ /* 0x000fd00000000018 */
[----:B------:R-:W-:-:S08]  /*0b00*/  DFMA R24, R12, R24, R12 ;  /* 0x000000180c18722b */ /* 0x000fd0000000000c */
[----:B------:R-:W-:Y:S02]  /*0b10*/  DFMA R12, -R26, R24, 1 ;  /* 0x3ff000001a0c742b */ /* 0x000fe40000000118 */
[----:B--2---:R-:W-:-:S06]  /*0b20*/  DMUL R8, R10, R8 ;  /* 0x000000080a087228 */ /* 0x004fcc0000000000 */
[----:B------:R-:W-:-:S08]  /*0b30*/  DFMA R12, R24, R12, R24 ;  /* 0x0000000c180c722b */ /* 0x000fd00000000018 */
[----:B------:R-:W-:-:S08]  /*0b40*/  DMUL R10, R8, R12 ;  /* 0x0000000c080a7228 */ /* 0x000fd00000000000 */
[----:B------:R-:W-:-:S08]  /*0b50*/  DFMA R24, -R26, R10, R8 ;  /* 0x0000000a1a18722b */ /* 0x000fd00000000108 */
[----:B------:R-:W-:Y:S01]  /*0b60*/  DFMA R10, R12, R24, R10 ;  /* 0x000000180c0a722b */ /* 0x000fe2000000000a */
[----:B------:R-:W-:-:S09]  /*0b70*/  FSETP.GEU.AND P1, PT, |R9|, 6.5827683646048100446e-37, PT ;  /* 0x036000000900780b */ /* 0x000fd20003f2e200 */
[----:B------:R-:W-:-:S05]  /*0b80*/  FFMA R12, RZ, R27, R11 ;  /* 0x0000001bff0c7223 */ /* 0x000fca000000000b */
[----:B------:R-:W-:-:S13]  /*0b90*/  FSETP.GT.AND P0, PT, |R12|, 1.469367938527859385e-39, PT ;  /* 0x001000000c00780b */ /* 0x000fda0003f04200 */
[----:B0-----:R-:W-:Y:S05]  /*0ba0*/  @P0 BRA P1, `(.L_x_735) ;  /* 0x0000000000100947 */ /* 0x001fea0000800000 */
[----:B------:R-:W-:Y:S01]  /*0bb0*/  IMAD.MOV.U32 R10, RZ, RZ, R8 ;  /* 0x000000ffff0a7224 */ /* 0x000fe200078e0008 */
[----:B------:R-:W-:-:S07]  /*0bc0*/  MOV R8, 0xbe0 ;  /* 0x00000be000087802 */ /* 0x000fce0000000f00 */
[----:B-----5:R-:W-:Y:S05]  /*0bd0*/  CALL.REL.NOINC `($__internal_1_$__cuda_sm20_div_rn_f64_full) ;  /* 0x0000000400907944 */ /* 0x020fea0003c00000 */
[----:B------:R-:W-:-:S07]  /*0be0*/  IMAD.MOV.U32 R11, RZ, RZ, R9 ;  /* 0x000000ffff0b7224 */ /* 0x000fce00078e0009 */
.L_x_735:
[----:B------:R-:W-:Y:S05]  /*0bf0*/  BSYNC.RECONVERGENT B1 ;  /* 0x0000000000017941 */ /* 0x000fea0003800200 */
.L_x_734:
[----:B-----5:R-:W-:-:S07]  /*0c00*/  DADD R12, R30, -R10 ;  /* 0x000000001e0c7229 */ /* 0x020fce000000080a */
[----:B------:R0:W-:Y:S04]  /*0c10*/  STG.E.64 desc[UR6][R14.64], R12 ;  /* 0x0000000c0e007986 */ /* 0x0001e8000c101b06 */
[----:B------:R-:W2:Y:S01]  /*0c20*/  LDG.E.64 R26, desc[UR6][R20.64] ;  /* 0x00000006141a7981 */ /* 0x000ea2000c1e1b00 */
[----:B------:R-:W-:-:S03]  /*0c30*/  IMAD.WIDE R28, R6, 0x8, R28 ;  /* 0x00000008061c7825 */ /* 0x000fc600078e021c */
[----:B------:R-:W3:Y:S04]  /*0c40*/  LDG.E.64 R8, desc[UR6][R16.64] ;  /* 0x0000000610087981 */ /* 0x000ee8000c1e1b00 */
[----:B------:R-:W3:Y:S01]  /*0c50*/  LDG.E.64 R10, desc[UR6][R28.64] ;  /* 0x000000061c0a7981 */ /* 0x000ee2000c1e1b00 */
[----:B------:R-:W-:-:S05]  /*0c60*/  IMAD.WIDE R30, R6, 0x8, R14 ;  /* 0x00000008061e7825 */ /* 0x000fca00078e020e */
[----:B------:R1:W5:Y:S01]  /*0c70*/  LDG.E.64 R32, desc[UR6][R30.64] ;  /* 0x000000061e207981 */ /* 0x000362000c1e1b00 */
[----:B------:R-:W-:Y:S01]  /*0c80*/  MOV R24, 0x1 ;  /* 0x0000000100187802 */ /* 0x000fe20000000f00 */
[----:B------:R-:W-:Y:S01]  /*0c90*/  BSSY.RECONVERGENT B1, `(.L_x_736) ;  /* 0x0000013000017945 */ /* 0x000fe20003800200 */
[----:B--2---:R-:W2:Y:S01]  /*0ca0*/  MUFU.RCP64H R25, R27 ;  /* 0x0000001b00197308 */ /* 0x004ea20000001800 */
[----:B---3--:R-:W-:-:S03]  /*0cb0*/  DMUL R8, R8, R10 ;  /* 0x0000000a08087228 */ /* 0x008fc60000000000 */
[----:B--2---:R-:W-:-:S07]  /*0cc0*/  DFMA R34, -R26, R24, 1 ;  /* 0x3ff000001a22742b */ /* 0x004fce0000000118 */
[----:B------:R-:W-:Y:S01]  /*0cd0*/  FSETP.GEU.AND P1, PT, |R9|, 6.5827683646048100446e-37, PT ;  /* 0x036000000900780b */ /* 0x000fe20003f2e200 */
[----:B------:R-:W-:-:S08]  /*0ce0*/  DFMA R34, R34, R34, R34 ;  /* 0x000000222222722b */ /* 0x000fd00000000022 */
[----:B------:R-:W-:-:S08]  /*0cf0*/  DFMA R34, R24, R34, R24 ;  /* 0x000000221822722b */ /* 0x000fd00000000018 */
[----:B0-----:R-:W-:-:S08]  /*0d00*/  DFMA R12, -R26, R34, 1 ;  /* 0x3ff000001a0c742b */ /* 0x001fd00000000122 */
[----:B------:R-:W-:-:S08]  /*0d10*/  DFMA R12, R34, R12, R34 ;  /* 0x0000000c220c722b */ /* 0x000fd00000000022 */
[----:B------:R-:W-:-:S08]  /*0d20*/  DMUL R10, R8, R12 ;  /* 0x0000000c080a7228 */ /* 0x000fd00000000000 */
[----:B------:R-:W-:-:S08]  /*0d30*/  DFMA R14, -R26, R10, R8 ;  /* 0x0000000a1a0e722b */ /* 0x000fd00000000108 */
[----:B------:R-:W-:-:S10]  /*0d40*/  DFMA R10, R12, R14, R10 ;  /* 0x0000000e0c0a722b */ /* 0x000fd4000000000a */
[----:B------:R-:W-:-:S05]  /*0d50*/  FFMA R12, RZ, R27, R11 ;  /* 0x0000001bff0c7223 */ /* 0x000fca000000000b */
[----:B------:R-:W-:-:S13]  /*0d60*/  FSETP.GT.AND P0, PT, |R12|, 1.469367938527859385e-39, PT ;  /* 0x001000000c00780b */ /* 0x000fda0003f04200 */
[----:B-1----:R-:W-:Y:S05]  /*0d70*/  @P0 BRA P1, `(.L_x_737) ;  /* 0x0000000000100947 */ /* 0x002fea0000800000 */
[----:B------:R-:W-:Y:S01]  /*0d80*/  IMAD.MOV.U32 R10, RZ, RZ, R8 ;  /* 0x000000ffff0a7224 */ /* 0x000fe200078e0008 */
[----:B------:R-:W-:-:S07]  /*0d90*/  MOV R8, 0xdb0 ;  /* 0x00000db000087802 */ /* 0x000fce0000000f00 */
[----:B-----5:R-:W-:Y:S05]  /*0da0*/  CALL.REL.NOINC `($__internal_1_$__cuda_sm20_div_rn_f64_full) ;  /* 0x00000004001c7944 */ /* 0x020fea0003c00000 */
[----:B------:R-:W-:-:S07]  /*0db0*/  IMAD.MOV.U32 R11, RZ, RZ, R9 ;  /* 0x000000ffff0b7224 */ /* 0x000fce00078e0009 */
.L_x_737:
[----:B------:R-:W-:Y:S05]  /*0dc0*/  BSYNC.RECONVERGENT B1 ;  /* 0x0000000000017941 */ /* 0x000fea0003800200 */
.L_x_736:
        /* <DEDUP_REMOVED lines=8> */
[----:B------:R-:W-:Y:S01]  /*0e50*/  IMAD.MOV.U32 R24, RZ, RZ, 0x1 ;  /* 0x00000001ff187424 */ /* 0x000fe200078e00ff */
        /* <DEDUP_REMOVED lines=15> */
[----:B------:R-:W-:Y:S02]  /*0f50*/  MOV R10, R8 ;  /* 0x00000008000a7202 */ /* 0x000fe40000000f00 */
[----:B------:R-:W-:-:S07]  /*0f60*/  MOV R8, 0xf80 ;  /* 0x00000f8000087802 */ /* 0x000fce0000000f00 */
[----:B-----5:R-:W-:Y:S05]  /*0f70*/  CALL.REL.NOINC `($__internal_1_$__cuda_sm20_div_rn_f64_full) ;  /* 0x0000000000a87944 */ /* 0x020fea0003c00000 */
[----:B------:R-:W-:-:S07]  /*0f80*/  IMAD.MOV.U32 R11, RZ, RZ, R9 ;  /* 0x000000ffff0b7224 */ /* 0x000fce00078e0009 */
.L_x_739:
[----:B------:R-:W-:Y:S05]  /*0f90*/  BSYNC.RECONVERGENT B1 ;  /* 0x0000000000017941 */ /* 0x000fea0003800200 */
.L_x_738:
        /* <DEDUP_REMOVED lines=10> */
[----:B--2---:R-:W2:Y:S04]  /*1040*/  MUFU.RCP64H R13, R27 ;  /* 0x0000001b000d7308 */ /* 0x004ea80000001800 */
[----:B--2---:R-:W-:-:S08]  /*1050*/  DFMA R24, -R26, R12, 1 ;  /* 0x3ff000001a18742b */ /* 0x004fd0000000010c */
[----:B------:R-:W-:-:S08]  /*1060*/  DFMA R24, R24, R24, R24 ;  /* 0x000000181818722b */ /* 0x000fd00000000018 */
[----:B------:R-:W-:-:S08]  /*1070*/  DFMA R24, R12, R24, R12 ;  /* 0x000000180c18722b */ /* 0x000fd0000000000c */
[----:B------:R-:W-:Y:S02]  /*1080*/  DFMA R12, -R26, R24, 1 ;  /* 0x3ff000001a0c742b */ /* 0x000fe40000000118 */
[----:B---3--:R-:W-:-:S06]  /*1090*/  DMUL R8, R8, R10 ;  /* 0x0000000a08087228 */ /* 0x008fcc0000000000 */
[----:B------:R-:W-:-:S08]  /*10a0*/  DFMA R12, R24, R12, R24 ;  /* 0x0000000c180c722b */ /* 0x000fd00000000018 */
[----:B------:R-:W-:-:S08]  /*10b0*/  DMUL R10, R8, R12 ;  /* 0x0000000c080a7228 */ /* 0x000fd00000000000 */
[----:B0-----:R-:W-:-:S08]  /*10c0*/  DFMA R14, -R26, R10, R8 ;  /* 0x0000000a1a0e722b */ /* 0x001fd00000000108 */
[----:B------:R-:W-:Y:S01]  /*10d0*/  DFMA R10, R12, R14, R10 ;  /* 0x0000000e0c0a722b */ /* 0x000fe2000000000a */
[----:B------:R-:W-:-:S09]  /*10e0*/  FSETP.GEU.AND P1, PT, |R9|, 6.5827683646048100446e-37, PT ;  /* 0x036000000900780b */ /* 0x000fd20003f2e200 */
[----:B------:R-:W-:-:S05]  /*10f0*/  FFMA R12, RZ, R27, R11 ;  /* 0x0000001bff0c7223 */ /* 0x000fca000000000b */
[----:B------:R-:W-:-:S13]  /*1100*/  FSETP.GT.AND P0, PT, |R12|, 1.469367938527859385e-39, PT ;  /* 0x001000000c00780b */ /* 0x000fda0003f04200 */
[----:B-1----:R-:W-:Y:S05]  /*1110*/  @P0 BRA P1, `(.L_x_741) ;  /* 0x0000000000100947 */ /* 0x002fea0000800000 */
[----:B------:R-:W-:Y:S01]  /*1120*/  IMAD.MOV.U32 R10, RZ, RZ, R8 ;  /* 0x000000ffff0a7224 */ /* 0x000fe200078e0008 */
[----:B------:R-:W-:-:S07]  /*1130*/  MOV R8, 0x1150 ;  /* 0x0000115000087802 */ /* 0x000fce0000000f00 */
[----:B-----5:R-:W-:Y:S05]  /*1140*/  CALL.REL.NOINC `($__internal_1_$__cuda_sm20_div_rn_f64_full) ;  /* 0x0000000000347944 */ /* 0x020fea0003c00000 */
[----:B------:R-:W-:-:S07]  /*1150*/  MOV R11, R9 ;  /* 0x00000009000b7202 */ /* 0x000fce0000000f00 */
.L_x_741:
[----:B------:R-:W-:Y:S05]  /*1160*/  BSYNC.RECONVERGENT B1 ;  /* 0x0000000000017941 */ /* 0x000fea0003800200 */
.L_x_740:
[----:B-----5:R-:W-:Y:S01]  /*1170*/  DADD R28, R28, -R10 ;  /* 0x000000001c1c7229 */ /* 0x020fe2000000080a */
[----:B------:R-:W-:-:S05]  /*1180*/  IMAD R3, R6, 0x4, R3 ;  /* 0x0000000406037824 */ /* 0x000fca00078e0203 */
[----:B------:R-:W-:Y:S01]  /*1190*/  ISETP.GE.AND P0, PT, R3, UR9, PT ;  /* 0x0000000903007c0c */ /* 0x000fe2000bf06270 */
[----:B------:R3:W-:-:S12]  /*11a0*/  STG.E.64 desc[UR6][R30.64], R28 ;  /* 0x0000001c1e007986 */ /* 0x0007d8000c101b06 */
[----:B------:R-:W-:Y:S05]  /*11b0*/  @!P0 BRA `(.L_x_742) ;  /* 0xfffffff800108947 */ /* 0x000fea000383ffff */
.L_x_725:
[----:B------:R-:W-:Y:S05]  /*11c0*/  BSYNC.RECONVERGENT B0 ;  /* 0x0000000000007941 */ /* 0x000fea0003800200 */
.L_x_724:
[----:B------:R-:W4:Y:S01]  /*11d0*/  LDCU UR5, c[0x0][0x390] ;  /* 0x00007200ff0577ac */ /* 0x000f220008000800 */
[----:B------:R-:W-:-:S05]  /*11e0*/  VIADD R2, R2, UR4 ;  /* 0x0000000402027c36 */ /* 0x000fca0008000000 */
[----:B----4-:R-:W-:-:S13]  /*11f0*/  ISETP.GE.AND P0, PT, R2, UR5, PT ;  /* 0x0000000502007c0c */ /* 0x010fda000bf06270 */
[----:B------:R-:W-:Y:S05]  /*1200*/  @!P0 BRA `(.L_x_743) ;  /* 0xfffffff000488947 */ /* 0x000fea000383ffff */
[----:B------:R-:W-:Y:S05]  /*1210*/  EXIT ;  /* 0x000000000000794d */ /* 0x000fea0003800000 */
        .weak           $__internal_1_$__cuda_sm20_div_rn_f64_full
        .type           $__internal_1_$__cuda_sm20_div_rn_f64_full,@function
        .size           $__internal_1_$__cuda_sm20_div_rn_f64_full,(.L_x_810 - $__internal_1_$__cuda_sm20_div_rn_f64_full)
$__internal_1_$__cuda_sm20_div_rn_f64_full:
[C---:B------:R-:W-:Y:S01]  /*1220*/  FSETP.GEU.AND P0, PT, |R27|.reuse, 1.469367938527859385e-39, PT ;  /* 0x001000001b00780b */ /* 0x040fe20003f0e200 */
[----:B------:R-:W-:Y:S01]  /*1230*/  IMAD.MOV.U32 R35, RZ, RZ, R9 ;  /* 0x000000ffff237224 */ /* 0x000fe200078e0009 */
[----:B------:R-:W-:Y:S01]  /*1240*/  LOP3.LUT R24, R27, 0x800fffff, RZ, 0xc0, !PT ;  /* 0x800fffff1b187812 */ /* 0x000fe200078ec0ff */
[----:B------:R-:W-:Y:S01]  /*1250*/  IMAD.MOV.U32 R40, RZ, RZ, 0x1 ;  /* 0x00000001ff287424 */ /* 0x000fe200078e00ff */
[----:B------:R-:W-:Y:S01]  /*1260*/  MOV R34, R10 ;  /* 0x0000000a00227202 */ /* 0x000fe20000000f00 */
[----:B------:R-:W-:Y:S01]  /*1270*/  BSSY.RECONVERGENT B3, `(.L_x_744) ;  /* 0x0000059000037945 */ /* 0x000fe20003800200 */
[----:B------:R-:W-:Y:S01]  /*1280*/  LOP3.LUT R25, R24, 0x3ff00000, RZ, 0xfc, !PT ;  /* 0x3ff0000018197812 */ /* 0x000fe200078efcff */
[----:B------:R-:W-:Y:S01]  /*1290*/  IMAD.MOV.U32 R24, RZ, RZ, R26 ;  /* 0x000000ffff187224 */ /* 0x000fe200078e001a */
[C---:B------:R-:W-:Y:S02]  /*12a0*/  FSETP.GEU.AND P2, PT, |R35|.reuse, 1.469367938527859385e-39, PT ;  /* 0x001000002300780b */ /* 0x040fe40003f4e200 */
[----:B------:R-:W-:-:S02]  /*12b0*/  LOP3.LUT R9, R35, 0x7ff00000, RZ, 0xc0, !PT ;  /* 0x7ff0000023097812 */ /* 0x000fc400078ec0ff */
[----:B------:R-:W-:Y:S01]  /*12c0*/  LOP3.LUT R12, R27, 0x7ff00000, RZ, 0xc0, !PT ;  /* 0x7ff000001b0c7812 */ /* 0x000fe200078ec0ff */
[----:B------:R-:W-:-:S03]  /*12d0*/  @!P0 DMUL R24, R26, 8.98846567431157953865e+307 ;  /* 0x7fe000001a188828 */ /* 0x000fc60000000000 */
[----:B------:R-:W-:-:S03]  /*12e0*/  ISETP.GE.U32.AND P1, PT, R9, R12, PT ;  /* 0x0000000c0900720c */ /* 0x000fc60003f26070 */
[----:B------:R-:W0:Y:S02]  /*12f0*/  MUFU.RCP64H R41, R25 ;  /* 0x0000001900297308 */ /* 0x000e240000001800 */
[----:B------:R-:W-:Y:S01]  /*1300*/  @!P2 LOP3.LUT R10, R27, 0x7ff00000, RZ, 0xc0, !PT ;  /* 0x7ff000001b0aa812 */ /* 0x000fe200078ec0ff */
[----:B------:R-:W-:Y:S01]  /*1310*/  @!P2 IMAD.MOV.U32 R42, RZ, RZ, RZ ;  /* 0x000000ffff2aa224 */ /* 0x000fe200078e00ff */
[----:B------:R-:W-:Y:S02]  /*1320*/  @!P0 LOP3.LUT R12, R25, 0x7ff00000, RZ, 0xc0, !PT ;  /* 0x7ff00000190c8812 */ /* 0x000fe400078ec0ff */
[----:B------:R-:W-:Y:S01]  /*1330*/  @!P2 ISETP.GE.U32.AND P3, PT, R9, R10, PT ;  /* 0x0000000a0900a20c */ /* 0x000fe20003f66070 */
[----:B------:R-:W-:-:S05]  /*1340*/  IMAD.MOV.U32 R10, RZ, RZ, 0x1ca00000 ;  /* 0x1ca00000ff0a7424 */ /* 0x000fca00078e00ff */
[C---:B------:R-:W-:Y:S02]  /*1350*/  @!P2 SEL R13, R10.reuse, 0x63400000, !P3 ;  /* 0x634000000a0da807 */ /* 0x040fe40005800000 */
[----:B------:R-:W-:Y:S02]  /*1360*/  SEL R11, R10, 0x63400000, !P1 ;  /* 0x634000000a0b7807 */ /* 0x000fe40004800000 */
[----:B------:R-:W-:Y:S01]  /*1370*/  @!P2 LOP3.LUT R13, R13, 0x80000000, R35, 0xf8, !PT ;  /* 0x800000000d0da812 */ /* 0x000fe200078ef823 */
[----:B0-----:R-:W-:-:S03]  /*1380*/  DFMA R36, R40, -R24, 1 ;  /* 0x3ff000002824742b */ /* 0x001fc60000000818 */
[----:B------:R-:W-:-:S05]  /*1390*/  @!P2 LOP3.LUT R43, R13, 0x100000, RZ, 0xfc, !PT ;  /* 0x001000000d2ba812 */ /* 0x000fca00078efcff */
[----:B------:R-:W-:-:S08]  /*13a0*/  DFMA R36, R36, R36, R36 ;  /* 0x000000242424722b */ /* 0x000fd00000000024 */
[----:B------:R-:W-:Y:S01]  /*13b0*/  DFMA R40, R40, R36, R40 ;  /* 0x000000242828722b */ /* 0x000fe20000000028 */
[----:B------:R-:W-:Y:S01]  /*13c0*/  LOP3.LUT R37, R11, 0x800fffff, R35, 0xf8, !PT ;  /* 0x800fffff0b257812 */ /* 0x000fe200078ef823 */
[----:B------:R-:W-:Y:S01]  /*13d0*/  IMAD.MOV.U32 R11, RZ, RZ, R9 ;  /* 0x000000ffff0b7224 */ /* 0x000fe200078e0009 */
[----:B------:R-:W-:-:S05]  /*13e0*/  MOV R36, R34 ;  /* 0x0000002200247202 */ /* 0x000fca0000000f00 */
[----:B------:R-:W-:Y:S02]  /*13f0*/  DFMA R38, R40, -R24, 1 ;  /* 0x3ff000002826742b */ /* 0x000fe40000000818 */
[----:B------:R-:W-:-:S06]  /*1400*/  @!P2 DFMA R36, R36, 2, -R42 ;  /* 0x400000002424a82b */ /* 0x000fcc000000082a */
[----:B------:R-:W-:-:S04]  /*1410*/  DFMA R40, R40, R38, R40 ;  /* 0x000000262828722b */ /* 0x000fc80000000028 */
[----:B------:R-:W-:-:S04]  /*1420*/  @!P2 LOP3.LUT R11, R37, 0x7ff00000, RZ, 0xc0, !PT ;  /* 0x7ff00000250ba812 */ /* 0x000fc800078ec0ff */
[----:B------:R-:W-:Y:S01]  /*1430*/  DMUL R38, R40, R36 ;  /* 0x0000002428267228 */ /* 0x000fe20000000000 */
[----:B------:R-:W-:-:S05]  /*1440*/  VIADD R13, R11, 0xffffffff ;  /* 0xffffffff0b0d7836 */ /* 0x000fca0000000000 */
[----:B------:R-:W-:Y:S02]  /*1450*/  ISETP.GT.U32.AND P0, PT, R13, 0x7feffffe, PT ;  /* 0x7feffffe0d00780c */ /* 0x000fe40003f04070 */
[----:B------:R-:W-:Y:S01]  /*1460*/  IADD3 R13, PT, PT, R12, -0x1, RZ ;  /* 0xffffffff0c0d7810 */ /* 0x000fe20007ffe0ff */
[----:B------:R-:W-:-:S03]  /*1470*/  DFMA R42, R38, -R24, R36 ;  /* 0x80000018262a722b */ /* 0x000fc60000000024 */
[----:B------:R-:W-:-:S05]  /*1480*/  ISETP.GT.U32.OR P0, PT, R13, 0x7feffffe, P0 ;  /* 0x7feffffe0d00780c */ /* 0x000fca0000704470 */
[----:B------:R-:W-:-:S08]  /*1490*/  DFMA R38, R40, R42, R38 ;  /* 0x0000002a2826722b */ /* 0x000fd00000000026 */
[----:B------:R-:W-:Y:S05]  /*14a0*/  @P0 BRA `(.L_x_745) ;  /* 0x0000000000740947 */ /* 0x000fea0003800000 */
[----:B------:R-:W-:-:S04]  /*14b0*/  LOP3.LUT R12, R27, 0x7ff00000, RZ, 0xc0, !PT ;  /* 0x7ff000001b0c7812 */ /* 0x000fc800078ec0ff */
[CC--:B------:R-:W-:Y:S02]  /*14c0*/  VIADDMNMX R11, R9.reuse, -R12.reuse, 0xb9600000, !PT ;  /* 0xb9600000090b7446 */ /* 0x0c0fe4000780090c */
[----:B------:R-:W-:Y:S01]  /*14d0*/  ISETP.GE.U32.AND P0, PT, R9, R12, PT ;  /* 0x0000000c0900720c */ /* 0x000fe20003f06070 */
[----:B------:R-:W-:Y:S01]  /*14e0*/  IMAD.MOV.U32 R12, RZ, RZ, RZ ;  /* 0x000000ffff0c7224 */ /* 0x000fe200078e00ff */
[----:B------:R-:W-:Y:S02]  /*14f0*/  VIMNMX R11, PT, PT, R11, 0x46a00000, PT ;  /* 0x46a000000b0b7848 */ /* 0x000fe40003fe0100 */
[----:B------:R-:W-:-:S05]  /*1500*/  SEL R10, R10, 0x63400000, !P0 ;  /* 0x634000000a0a7807 */ /* 0x000fca0004000000 */
[----:B------:R-:W-:-:S04]  /*1510*/  IMAD.IADD R10, R11, 0x1, -R10 ;  /* 0x000000010b0a7824 */ /* 0x000fc800078e0a0a */
[----:B------:R-:W-:-:S06]  /*1520*/  VIADD R13, R10, 0x7fe00000 ;  /* 0x7fe000000a0d7836 */ /* 0x000fcc0000000000 */
[----:B------:R-:W-:-:S10]  /*1530*/  DMUL R40, R38, R12 ;  /* 0x0000000c26287228 */ /* 0x000fd40000000000 */
[----:B------:R-:W-:-:S13]  /*1540*/  FSETP.GTU.AND P0, PT, |R41|, 1.469367938527859385e-39, PT ;  /* 0x001000002900780b */ /* 0x000fda0003f0c200 */
[----:B------:R-:W-:Y:S05]  /*1550*/  @P0 BRA `(.L_x_746) ;  /* 0x0000000000a80947 */ /* 0x000fea0003800000 */
[----:B------:R-:W-:-:S06]  /*1560*/  DFMA R24, R38, -R24, R36 ;  /* 0x800000182618722b */ /* 0x000fcc0000000024 */
[----:B------:R-:W-:-:S04]  /*1570*/  MOV R24, RZ ;  /* 0x000000ff00187202 */ /* 0x000fc80000000f00 */
[C---:B------:R-:W-:Y:S02]  /*1580*/  FSETP.NEU.AND P0, PT, R25.reuse, RZ, PT ;  /* 0x000000ff1900720b */ /* 0x040fe40003f0d000 */
[----:B------:R-:W-:-:S04]  /*1590*/  LOP3.LUT R26, R25, 0x80000000, R27, 0x48, !PT ;  /* 0x80000000191a7812 */ /* 0x000fc800078e481b */
[----:B------:R-:W-:-:S07]  /*15a0*/  LOP3.LUT R25, R26, R13, RZ, 0xfc, !PT ;  /* 0x0000000d1a197212 */ /* 0x000fce00078efcff */
[----:B------:R-:W-:Y:S05]  /*15b0*/  @!P0 BRA `(.L_x_746) ;  /* 0x0000000000908947 */ /* 0x000fea0003800000 */
[----:B------:R-:W-:Y:S01]  /*15c0*/  IMAD.MOV R13, RZ, RZ, -R10 ;  /* 0x000000ffff0d7224 */ /* 0x000fe200078e0a0a */
[----:B------:R-:W-:Y:S01]  /*15d0*/  IADD3 R10, PT, PT, -R10, -0x43300000, RZ ;  /* 0xbcd000000a0a7810 */ /* 0x000fe20007ffe1ff */
[----:B------:R-:W-:-:S06]  /*15e0*/  IMAD.MOV.U32 R12, RZ, RZ, RZ ;  /* 0x000000ffff0c7224 */ /* 0x000fcc00078e00ff */
[----:B------:R-:W-:Y:S02]  /*15f0*/  DFMA R12, R40, -R12, R38 ;  /* 0x8000000c280c722b */ /* 0x000fe40000000026 */
[----:B------:R-:W-:-:S08]  /*1600*/  DMUL.RP R38, R38, R24 ;  /* 0x0000001826267228 */ /* 0x000fd00000008000 */
[----:B------:R-:W-:Y:S02]  /*1610*/  FSETP.NEU.AND P0, PT, |R13|, R10, PT ;  /* 0x0000000a0d00720b */ /* 0x000fe40003f0d200 */
[----:B------:R-:W-:Y:S02]  /*1620*/  LOP3.LUT R26, R39, R26, RZ, 0x3c, !PT ;  /* 0x0000001a271a7212 */ /* 0x000fe400078e3cff */
[----:B------:R-:W-:Y:S02]  /*1630*/  FSEL R10, R38, R40, !P0 ;  /* 0x00000028260a7208 */ /* 0x000fe40004000000 */
[----:B------:R-:W-:-:S03]  /*1640*/  FSEL R11, R26, R41, !P0 ;  /* 0x000000291a0b7208 */ /* 0x000fc60004000000 */
[----:B------:R-:W-:Y:S01]  /*1650*/  IMAD.MOV.U32 R40, RZ, RZ, R10 ;  /* 0x000000ffff287224 */ /* 0x000fe200078e000a */
[----:B------:R-:W-:Y:S01]  /*1660*/  MOV R41, R11 ;  /* 0x0000000b00297202 */ /* 0x000fe20000000f00 */
[----:B------:R-:W-:Y:S06]  /*1670*/  BRA `(.L_x_746) ;  /* 0x0000000000607947 */ /* 0x000fec0003800000 */
.L_x_745:
        /* <DEDUP_REMOVED lines=11> */
[----:B------:R-:W-:Y:S01]  /*1730*/  @P0 LOP3.LUT R9, R27, 0x7ff00000, RZ, 0xfc, !PT ;  /* 0x7ff000001b090812 */ /* 0x000fe200078efcff */
[----:B------:R-:W-:Y:S01]  /*1740*/  @!P0 IMAD.MOV.U32 R40, RZ, RZ, RZ ;  /* 0x000000ffff288224 */ /* 0x000fe200078e00ff */
[----:B------:R-:W-:Y:S01]  /*1750*/  @!P0 MOV R41, R27 ;  /* 0x0000001b00298202 */ /* 0x000fe20000000f00 */
[----:B------:R-:W-:Y:S02]  /*1760*/  @P0 IMAD.MOV.U32 R40, RZ, RZ, RZ ;  /* 0x000000ffff280224 */ /* 0x000fe400078e00ff */
[----:B------:R-:W-:Y:S01]  /*1770*/  @P0 IMAD.MOV.U32 R41, RZ, RZ, R9 ;  /* 0x000000ffff290224 */ /* 0x000fe200078e0009 */
[----:B------:R-:W-:Y:S06]  /*1780*/  BRA `(.L_x_746) ;  /* 0x00000000001c7947 */ /* 0x000fec0003800000 */
.L_x_748:
[----:B------:R-:W-:Y:S01]  /*1790*/  LOP3.LUT R9, R27, 0x80000, RZ, 0xfc, !PT ;  /* 0x000800001b097812 */ /* 0x000fe200078efcff */
[----:B------:R-:W-:-:S03]  /*17a0*/  IMAD.MOV.U32 R40, RZ, RZ, R26 ;  /* 0x000000ffff287224 */ /* 0x000fc600078e001a */
[----:B------:R-:W-:Y:S01]  /*17b0*/  MOV R41, R9 ;  /* 0x0000000900297202 */ /* 0x000fe20000000f00 */
[----:B------:R-:W-:Y:S06]  /*17c0*/  BRA `(.L_x_746) ;  /* 0x00000000000c7947 */ /* 0x000fec0003800000 */
.L_x_747:
[----:B------:R-:W-:Y:S01]  /*17d0*/  LOP3.LUT R9, R35, 0x80000, RZ, 0xfc, !PT ;  /* 0x0008000023097812 */ /* 0x000fe200078efcff */
[----:B------:R-:W-:-:S04]  /*17e0*/  IMAD.MOV.U32 R40, RZ, RZ, R34 ;  /* 0x000000ffff287224 */ /* 0x000fc800078e0022 */
[----:B------:R-:W-:-:S07]  /*17f0*/  IMAD.MOV.U32 R41, RZ, RZ, R9 ;  /* 0x000000ffff297224 */ /* 0x000fce00078e0009 */
.L_x_746:
[----:B------:R-:W-:Y:S05]  /*1800*/  BSYNC.RECONVERGENT B3 ;  /* 0x0000000000037941 */ /* 0x000fea0003800200 */
.L_x_744:
[----:B------:R-:W-:Y:S01]  /*1810*/  IMAD.MOV.U32 R12, RZ, RZ, R8 ;  /* 0x000000ffff0c7224 */ /* 0x000fe200078e0008 */
[----:B------:R-:W-:Y:S01]  /*1820*/  MOV R9, R41 ;  /* 0x0000002900097202 */ /* 0x000fe20000000f00 */
[----:B------:R-:W-:Y:S02]  /*1830*/  IMAD.MOV.U32 R13, RZ, RZ, 0x0 ;  /* 0x00000000ff0d7424 */ /* 0x000fe400078e00ff */
[----:B------:R-:W-:Y:S02]  /*1840*/  IMAD.MOV.U32 R10, RZ, RZ, R40 ;  /* 0x000000ffff0a7224 */ /* 0x000fe400078e0028 */
[----:B------:R-:W-:Y:S05]  /*1850*/  RET.REL.NODEC R12 `(_Z12zeroColumnUpPdS_ii) ;  /* 0xffffffe40ce87950 */ /* 0x000fea0003c3ffff */
.L_x_749:
        /* <DEDUP_REMOVED lines=10> */
.L_x_810:


//--------------------- .text._Z10zeroColumnPdS_ii --------------------------
	.section	.text._Z10zeroColumnPdS_ii,"ax",@progbits
	.align	128
        .global         _Z10zeroColumnPdS_ii
        .type           _Z10zeroColumnPdS_ii,@function
        .size           _Z10zeroColumnPdS_ii,(.L_x_811 - _Z10zeroColumnPdS_ii)
        .other          _Z10zeroColumnPdS_ii,@"STO_CUDA_ENTRY STV_DEFAULT"
_Z10zeroColumnPdS_ii:
.text._Z10zeroColumnPdS_ii:
[----:B------:R-:W-:Y:S01]  /*0000*/  LDC R1, c[0x0][0x37c] ;  /* 0x0000df00ff017b82 */ /* 0x000fe20000000800 */
[----:B------:R-:W0:Y:S01]  /*0010*/  S2R R5, SR_CTAID.Y ;  /* 0x0000000000057919 */ /* 0x000e220000002600 */
[----:B------:R-:W1:Y:S06]  /*0020*/  LDCU UR8, c[0x0][0x360] ;  /* 0x00006c00ff0877ac */ /* 0x000e6c0008000800 */
[----:B------:R-:W1:Y:S01]  /*0030*/  LDC R4, c[0x0][0x370] ;  /* 0x0000dc00ff047b82 */ /* 0x000e620000000800 */
[----:B------:R-:W-:Y:S01]  /*0040*/  BSSY.RECONVERGENT B1, `(.L_x_750) ;  /* 0x0000144000017945 */ /* 0x000fe20003800200 */
[----:B------:R-:W0:Y:S01]  /*0050*/  S2R R0, SR_TID.Y ;  /* 0x0000000000007919 */ /* 0x000e220000002200 */
[----:B------:R-:W0:Y:S01]  /*0060*/  LDCU UR4, c[0x0][0x364] ;  /* 0x00006c80ff0477ac */ /* 0x000e220008000800 */
[----:B------:R-:W2:Y:S01]  /*0070*/  S2R R2, SR_CTAID.X ;  /* 0x0000000000027919 */ /* 0x000ea20000002500 */
[----:B------:R-:W3:Y:S01]  /*0080*/  LDCU UR10, c[0x0][0x390] ;  /* 0x00007200ff0a77ac */ /* 0x000ee20008000800 */
[----:B------:R-:W2:Y:S01]  /*0090*/  S2R R3, SR_TID.X ;  /* 0x0000000000037919 */ /* 0x000ea20000002100 */
[----:B------:R-:W4:Y:S01]  /*00a0*/  LDCU UR5, c[0x0][0x374] ;  /* 0x00006e80ff0577ac */ /* 0x000f220008000800 */
[----:B------:R-:W0:Y:S01]  /*00b0*/  LDCU.64 UR6, c[0x0][0x358] ;  /* 0x00006b00ff0677ac */ /* 0x000e220008000a00 */
[----:B------:R-:W0:Y:S01]  /*00c0*/  LDCU UR9, c[0x0][0x390] ;  /* 0x00007200ff0977ac */ /* 0x000e220008000800 */
[----:B-1----:R-:W-:-:S02]  /*00d0*/  IMAD R7, R4, UR8, RZ ;  /* 0x0000000804077c24 */ /* 0x002fc4000f8e02ff */
[----:B0-----:R-:W-:Y:S01]  /*00e0*/  IMAD R5, R5, UR4, R0 ;  /* 0x0000000405057c24 */ /* 0x001fe2000f8e0200 */
[----:B----4-:R-:W-:Y:S01]  /*00f0*/  UIMAD UR4, UR4, UR5, URZ ;  /* 0x00000005040472a4 */ /* 0x010fe2000f8e02ff */
[----:B---3--:R-:W-:-:S05]  /*0100*/  IMAD.U32 R0, RZ, RZ, UR10 ;  /* 0x0000000aff007e24 */ /* 0x008fca000f8e00ff */
[----:B------:R-:W-:Y:S01]  /*0110*/  ISETP.GE.AND P0, PT, R5, R0, PT ;  /* 0x000000000500720c */ /* 0x000fe20003f06270 */
[----:B--2---:R-:W-:-:S12]  /*0120*/  IMAD R6, R2, UR8, R3 ;  /* 0x0000000802067c24 */ /* 0x004fd8000f8e0203 */
[----:B------:R-:W-:Y:S05]  /*0130*/  @P0 BRA `(.L_x_751) ;  /* 0x0000001000d00947 */ /* 0x000fea0003800000 */
[----:B------:R-:W0:Y:S01]  /*0140*/  I2F.U32.RP R12, R7 ;  /* 0x00000007000c7306 */ /* 0x000e220000209000 */
[----:B------:R-:W1:Y:S01]  /*0150*/  LDC R15, c[0x0][0x394] ;  /* 0x0000e500ff0f7b82 */ /* 0x000e620000000800 */
[----:B------:R-:W-:Y:S01]  /*0160*/  IMAD.IADD R9, R4, 0x1, R2 ;  /* 0x0000000104097824 */ /* 0x000fe200078e0202 */
[----:B------:R-:W-:-:S03]  /*0170*/  ISETP.NE.U32.AND P3, PT, R7, RZ, PT ;  /* 0x000000ff0700720c */ /* 0x000fc60003f65070 */
[----:B------:R-:W-:-:S03]  /*0180*/  IMAD R9, R9, UR8, RZ ;  /* 0x0000000809097c24 */ /* 0x000fc6000f8e02ff */
[----:B------:R-:W2:Y:S02]  /*0190*/  LDC.64 R20, c[0x0][0x380] ;  /* 0x0000e000ff147b82 */ /* 0x000ea40000000a00 */
[----:B------:R-:W-:Y:S01]  /*01a0*/  LOP3.LUT R10, RZ, R9, RZ, 0x33, !PT ;  /* 0x00000009ff0a7212 */ /* 0x000fe200078e33ff */
[----:B0-----:R-:W0:Y:S01]  /*01b0*/  MUFU.RCP R12, R12 ;  /* 0x0000000c000c7308 */ /* 0x001e220000001000 */
[----:B-1----:R-:W-:-:S04]  /*01c0*/  IADD3 R8, PT, PT, R3, R15, RZ ;  /* 0x0000000f03087210 */ /* 0x002fc80007ffe0ff */
[----:B------:R-:W-:Y:S01]  /*01d0*/  IADD3 R11, PT, PT, R8, 0x1, R9 ;  /* 0x00000001080b7810 */ /* 0x000fe20007ffe009 */
[----:B0-----:R-:W-:-:S03]  /*01e0*/  VIADD R13, R12, 0xffffffe ;  /* 0x0ffffffe0c0d7836 */ /* 0x001fc60000000000 */
[----:B------:R-:W-:Y:S01]  /*01f0*/  VIMNMX R11, PT, PT, R11, R0, !PT ;  /* 0x000000000b0b7248 */ /* 0x000fe20007fe0100 */
[----:B------:R-:W0:Y:S03]  /*0200*/  F2I.FTZ.U32.TRUNC.NTZ R9, R13 ;  /* 0x0000000d00097305 */ /* 0x000e26000021f000 */
[----:B------:R-:W-:Y:S01]  /*0210*/  IADD3 R10, PT, PT, -R8, R11, R10 ;  /* 0x0000000b080a7210 */ /* 0x000fe20007ffe10a */
[----:B------:R-:W-:Y:S02]  /*0220*/  IMAD.MOV R11, RZ, RZ, -R7 ;  /* 0x000000ffff0b7224 */ /* 0x000fe400078e0a07 */
[----:B------:R-:W-:Y:S01]  /*0230*/  IMAD.MOV.U32 R8, RZ, RZ, RZ ;  /* 0x000000ffff087224 */ /* 0x000fe200078e00ff */
[C---:B------:R-:W-:Y:S02]  /*0240*/  ISETP.NE.AND P0, PT, R10.reuse, RZ, PT ;  /* 0x000000ff0a00720c */ /* 0x040fe40003f05270 */
[----:B------:R-:W-:Y:S01]  /*0250*/  IADD3 R12, PT, PT, R10, -0x1, RZ ;  /* 0xffffffff0a0c7810 */ /* 0x000fe20007ffe0ff */
[----:B0-----:R-:W-:-:S10]  /*0260*/  IMAD R11, R11, R9, RZ ;  /* 0x000000090b0b7224 */ /* 0x001fd400078e02ff */
[----:B------:R-:W-:Y:S02]  /*0270*/  @!P0 IMAD.MOV R12, RZ, RZ, R10 ;  /* 0x000000ffff0c8224 */ /* 0x000fe400078e020a */
[----:B------:R-:W-:Y:S01]  /*0280*/  IMAD.HI.U32 R9, R9, R11, R8 ;  /* 0x0000000b09097227 */ /* 0x000fe200078e0008 */
[----:B------:R-:W-:-:S05]  /*0290*/  SEL R11, RZ, 0x1, !P0 ;  /* 0x00000001ff0b7807 */ /* 0x000fca0004000000 */
[----:B------:R-:W-:-:S04]  /*02a0*/  IMAD.HI.U32 R14, R9, R12, RZ ;  /* 0x0000000c090e7227 */ /* 0x000fc800078e00ff */
[----:B------:R-:W-:Y:S01]  /*02b0*/  IMAD R9, R0, R15, R15 ;  /* 0x0000000f00097224 */ /* 0x000fe200078e020f */
[----:B------:R-:W-:-:S03]  /*02c0*/  IADD3 R8, PT, PT, -R14, RZ, RZ ;  /* 0x000000ff0e087210 */ /* 0x000fc60007ffe1ff */
[----:B--2---:R-:W-:-:S04]  /*02d0*/  IMAD.WIDE R20, R9, 0x8, R20 ;  /* 0x0000000809147825 */ /* 0x004fc800078e0214 */
[----:B------:R-:W-:Y:S01]  /*02e0*/  IMAD R12, R7, R8, R12 ;  /* 0x00000008070c7224 */ /* 0x000fe200078e020c */
[----:B------:R-:W-:-:S04]  /*02f0*/  IADD3 R8, PT, PT, R6, 0x1, RZ ;  /* 0x0000000106087810 */ /* 0x000fc80007ffe0ff */
[----:B------:R-:W-:Y:S01]  /*0300*/  ISETP.GE.U32.AND P1, PT, R12, R7, PT ;  /* 0x000000070c00720c */ /* 0x000fe20003f26070 */
[C---:B------:R-:W-:Y:S02]  /*0310*/  IMAD.IADD R9, R8.reuse, 0x1, R15 ;  /* 0x0000000108097824 */ /* 0x040fe400078e020f */
[----:B------:R-:W-:-:S03]  /*0320*/  IMAD.WIDE R18, R8, 0x8, R20 ;  /* 0x0000000808127825 */ /* 0x000fc600078e0214 */
[C---:B------:R-:W-:Y:S01]  /*0330*/  IADD3 R10, PT, PT, R7.reuse, R9, RZ ;  /* 0x00000009070a7210 */ /* 0x040fe20007ffe0ff */
[----:B------:R-:W-:-:S03]  /*0340*/  IMAD.WIDE R18, R7, 0x8, R18 ;  /* 0x0000000807127825 */ /* 0x000fc600078e0212 */
[----:B------:R-:W-:-:S03]  /*0350*/  IADD3 R13, PT, PT, R7, R10, RZ ;  /* 0x0000000a070d7210 */ /* 0x000fc60007ffe0ff */
[----:B------:R-:W-:Y:S02]  /*0360*/  @P1 IMAD.IADD R12, R12, 0x1, -R7 ;  /* 0x000000010c0c1824 */ /* 0x000fe400078e0a07 */
[----:B------:R-:W-:-:S03]  /*0370*/  @P1 VIADD R14, R14, 0x1 ;  /* 0x000000010e0e1836 */ /* 0x000fc60000000000 */
[----:B------:R-:W-:Y:S01]  /*0380*/  ISETP.GE.U32.AND P2, PT, R12, R7, PT ;  /* 0x000000070c00720c */ /* 0x000fe20003f46070 */
[----:B------:R-:W-:-:S12]  /*0390*/  IMAD.MOV.U32 R12, RZ, RZ, R5 ;  /* 0x000000ffff0c7224 */ /* 0x000fd800078e0005 */
[----:B------:R-:W-:Y:S01]  /*03a0*/  @P2 VIADD R14, R14, 0x1 ;  /* 0x000000010e0e2836 */ /* 0x000fe20000000000 */
[----:B------:R-:W-:-:S05]  /*03b0*/  @!P3 LOP3.LUT R14, RZ, R7, RZ, 0x33, !PT ;  /* 0x00000007ff0eb212 */ /* 0x000fca00078e33ff */
[----:B------:R-:W-:-:S07]  /*03c0*/  IMAD.IADD R11, R11, 0x1, R14 ;  /* 0x000000010b0b7824 */ /* 0x000fce00078e020e */
.L_x_771:
[----:B0-----:R-:W0:Y:S01]  /*03d0*/  LDC R15, c[0x0][0x390] ;  /* 0x0000e400ff0f7b82 */ /* 0x001e220000000800 */
[----:B------:R-:W-:Y:S01]  /*03e0*/  BSSY.RECONVERGENT B2, `(.L_x_752) ;  /* 0x0000104000027945 */ /* 0x000fe20003800200 */
[----:B0-----:R-:W-:-:S13]  /*03f0*/  ISETP.GE.AND P0, PT, R9, R15, PT ;  /* 0x0000000f0900720c */ /* 0x001fda0003f06270 */
[----:B-123--:R-:W-:Y:S05]  /*0400*/  @P0 BRA `(.L_x_753) ;  /* 0x0000001000040947 */ /* 0x00efea0003800000 */
[----:B------:R-:W0:Y:S01]  /*0410*/  LDC.64 R16, c[0x0][0x388] ;  /* 0x0000e200ff107b82 */ /* 0x000e220000000a00 */
[----:B------:R-:W1:Y:S01]  /*0420*/  LDCU UR5, c[0x0][0x394] ;  /* 0x00007280ff0577ac */ /* 0x000e620008000800 */
[----:B------:R-:W-:Y:S01]  /*0430*/  LOP3.LUT R22, R11, 0x3, RZ, 0xc0, !PT ;  /* 0x000000030b167812 */ /* 0x000fe200078ec0ff */
[----:B------:R-:W-:Y:S01]  /*0440*/  BSSY.RECONVERGENT B3, `(.L_x_754) ;  /* 0x000006f000037945 */ /* 0x000fe20003800200 */
[----:B------:R-:W-:Y:S02]  /*0450*/  IMAD.MOV.U32 R14, RZ, RZ, R9 ;  /* 0x000000ffff0e7224 */ /* 0x000fe400078e0009 */
[----:B------:R-:W-:Y:S01]  /*0460*/  ISETP.NE.AND P0, PT, R22, 0x3, PT ;  /* 0x000000031600780c */ /* 0x000fe20003f05270 */
[----:B-1----:R-:W-:-:S04]  /*0470*/  IMAD R15, R12, R15, UR5 ;  /* 0x000000050c0f7e24 */ /* 0x002fc8000f8e020f */
[----:B0-----:R-:W-:-:S08]  /*0480*/  IMAD.WIDE R16, R15, 0x8, R16 ;  /* 0x000000080f107825 */ /* 0x001fd000078e0210 */
[----:B------:R-:W-:Y:S05]  /*0490*/  @!P0 BRA `(.L_x_755) ;  /* 0x0000000400a48947 */ /* 0x000fea0003800000 */
        /* <DEDUP_REMOVED lines=23> */
[----:B------:R-:W-:Y:S01]  /*0610*/  MOV R33, R14 ;  /* 0x0000000e00217202 */ /* 0x000fe20000000f00 */
[----:B------:R-:W-:Y:S01]  /*0620*/  IMAD.MOV.U32 R15, RZ, RZ, R24 ;  /* 0x000000ffff0f7224 */ /* 0x000fe200078e0018 */
[----:B------:R-:W-:Y:S02]  /*0630*/  MOV R27, R25 ;  /* 0x00000019001b7202 */ /* 0x000fe40000000f00 */
[----:B------:R-:W-:-:S07]  /*0640*/  MOV R0, 0x660 ;  /* 0x0000066000007802 */ /* 0x000fce0000000f00 */
[----:B-----5:R-:W-:Y:S05]  /*0650*/  CALL.REL.NOINC `($__internal_2_$__cuda_sm20_div_rn_f64_full) ;  /* 0x0000002000287944 */ /* 0x020fea0003c00000 */
[----:B------:R-:W-:Y:S02]  /*0660*/  IMAD.MOV.U32 R26, RZ, RZ, R24 ;  /* 0x000000ffff1a7224 */ /* 0x000fe400078e0018 */
[----:B------:R-:W-:-:S07]  /*0670*/  IMAD.MOV.U32 R27, RZ, RZ, R15 ;  /* 0x000000ffff1b7224 */ /* 0x000fce00078e000f */
.L_x_757:
[----:B------:R-:W-:Y:S05]  /*0680*/  BSYNC.RECONVERGENT B4 ;  /* 0x0000000000047941 */ /* 0x000fea0003800200 */
.L_x_756:
[----:B-----5:R-:W-:Y:S01]  /*0690*/  DADD R30, R30, -R26 ;  /* 0x000000001e1e7229 */ /* 0x020fe2000000081a */
[----:B------:R-:W-:Y:S02]  /*06a0*/  ISETP.NE.AND P0, PT, R22, RZ, PT ;  /* 0x000000ff1600720c */ /* 0x000fe40003f05270 */
[----:B------:R-:W-:-:S04]  /*06b0*/  MOV R14, R10 ;  /* 0x0000000a000e7202 */ /* 0x000fc80000000f00 */
        /* <DEDUP_REMOVED lines=23> */
[----:B------:R-:W-:Y:S01]  /*0830*/  MOV R32, R15 ;  /* 0x0000000f00207202 */ /* 0x000fe20000000f00 */
[----:B------:R-:W-:Y:S01]  /*0840*/  IMAD.MOV.U32 R33, RZ, RZ, R14 ;  /* 0x000000ffff217224 */ /* 0x000fe200078e000e */
[----:B------:R-:W-:Y:S01]  /*0850*/  MOV R0, 0x890 ;  /* 0x0000089000007802 */ /* 0x000fe20000000f00 */
[----:B------:R-:W-:Y:S02]  /*0860*/  IMAD.MOV.U32 R15, RZ, RZ, R24 ;  /* 0x000000ffff0f7224 */ /* 0x000fe400078e0018 */
[----:B------:R-:W-:-:S07]  /*0870*/  IMAD.MOV.U32 R27, RZ, RZ, R25 ;  /* 0x000000ffff1b7224 */ /* 0x000fce00078e0019 */
[----:B-----5:R-:W-:Y:S05]  /*0880*/  CALL.REL.NOINC `($__internal_2_$__cuda_sm20_div_rn_f64_full) ;  /* 0x0000001c009c7944 */ /* 0x020fea0003c00000 */
[----:B------:R-:W-:Y:S01]  /*0890*/  MOV R26, R24 ;  /* 0x00000018001a7202 */ /* 0x000fe20000000f00 */
[----:B------:R-:W-:-:S07]  /*08a0*/  IMAD.MOV.U32 R27, RZ, RZ, R15 ;  /* 0x000000ffff1b7224 */ /* 0x000fce00078e000f */
.L_x_759:
[----:B------:R-:W-:Y:S05]  /*08b0*/  BSYNC.RECONVERGENT B4 ;  /* 0x0000000000047941 */ /* 0x000fea0003800200 */
.L_x_758:
[----:B-----5:R-:W-:Y:S01]  /*08c0*/  DADD R30, R30, -R26 ;  /* 0x000000001e1e7229 */ /* 0x020fe2000000081a */
[----:B------:R-:W-:Y:S01]  /*08d0*/  ISETP.NE.AND P0, PT, R22, 0x1, PT ;  /* 0x000000011600780c */ /* 0x000fe20003f05270 */
[----:B------:R-:W-:-:S05]  /*08e0*/  IMAD.MOV.U32 R14, RZ, RZ, R13 ;  /* 0x000000ffff0e7224 */ /* 0x000fca00078e000d */
        /* <DEDUP_REMOVED lines=8> */
[----:B------:R-:W-:Y:S01]  /*0970*/  MOV R14, 0x1 ;  /* 0x00000001000e7802 */ /* 0x000fe20000000f00 */
        /* <DEDUP_REMOVED lines=11> */
[----:B------:R-:W-:Y:S01]  /*0a30*/  DFMA R30, R30, R32, R14 ;  /* 0x000000201e1e722b */ /* 0x000fe2000000000e */
[----:B------:R-:W-:-:S09]  /*0a40*/  IMAD.IADD R14, R7, 0x1, R13 ;  /* 0x00000001070e7824 */ /* 0x000fd200078e020d */
        /* <DEDUP_REMOVED lines=11> */
.L_x_761:
[----:B------:R-:W-:Y:S05]  /*0b00*/  BSYNC.RECONVERGENT B4 ;  /* 0x0000000000047941 */ /* 0x000fea0003800200 */
.L_x_760:
[----:B-----5:R-:W-:-:S07]  /*0b10*/  DADD R22, R22, -R30 ;  /* 0x0000000016167229 */ /* 0x020fce000000081e */
[----:B------:R2:W-:Y:S04]  /*0b20*/  STG.E.64 desc[UR6][R28.64], R22 ;  /* 0x000000161c007986 */ /* 0x0005e8000c101b06 */
.L_x_755:
[----:B------:R-:W-:Y:S05]  /*0b30*/  BSYNC.RECONVERGENT B3 ;  /* 0x0000000000037941 */ /* 0x000fea0003800200 */
.L_x_754:
[----:B------:R-:W-:-:S13]  /*0b40*/  ISETP.GE.U32.AND P0, PT, R11, 0x3, PT ;  /* 0x000000030b00780c */ /* 0x000fda0003f06070 */
[----:B------:R-:W-:Y:S05]  /*0b50*/  @!P0 BRA `(.L_x_753) ;  /* 0x0000000800308947 */ /* 0x000fea0003800000 */
.L_x_770:
[----:B---3--:R-:W3:Y:S01]  /*0b60*/  LDG.E.64 R24, desc[UR6][R20.64] ;  /* 0x0000000614187981 */ /* 0x008ee2000c1e1b00 */
[----:B--2---:R-:W2:Y:S03]  /*0b70*/  LDC.64 R22, c[0x0][0x390] ;  /* 0x0000e400ff167b82 */ /* 0x004ea60000000a00 */
[----:B------:R-:W4:Y:S05]  /*0b80*/  LDG.E.64 R26, desc[UR6][R16.64] ;  /* 0x00000006101a7981 */ /* 0x000f2a000c1e1b00 */
[----:B01----:R-:W0:Y:S08]  /*0b90*/  LDC.64 R28, c[0x0][0x380] ;  /* 0x0000e000ff1c7b82 */ /* 0x003e300000000a00 */
[----:B------:R-:W1:Y:S01]  /*0ba0*/  LDC.64 R30, c[0x0][0x388] ;  /* 0x0000e200ff1e7b82 */ /* 0x000e620000000a00 */
[----:B--2---:R-:W-:-:S04]  /*0bb0*/  IMAD R23, R22, R23, R14 ;  /* 0x0000001716177224 */ /* 0x004fc800078e020e */
[----:B0-----:R-:W-:-:S05]  /*0bc0*/  IMAD.WIDE R28, R23, 0x8, R28 ;  /* 0x00000008171c7825 */ /* 0x001fca00078e021c */
[----:B------:R-:W4:Y:S01]  /*0bd0*/  LDG.E.64 R34, desc[UR6][R28.64] ;  /* 0x000000061c227981 */ /* 0x000f22000c1e1b00 */
        /* <DEDUP_REMOVED lines=10> */
[----:B----4-:R-:W-:-:S06]  /*0c80*/  DMUL R26, R34, R26 ;  /* 0x0000001a221a7228 */ /* 0x010fcc0000000000 */
        /* <DEDUP_REMOVED lines=16> */
.L_x_763:
[----:B------:R-:W-:Y:S05]  /*0d90*/  BSYNC.RECONVERGENT B3 ;  /* 0x0000000000037941 */ /* 0x000fea0003800200 */
.L_x_762:
[----:B-----5:R-:W-:-:S07]  /*0da0*/  DADD R38, R22, -R32 ;  /* 0x0000000016267229 */ /* 0x020fce0000000820 */
[----:B------:R0:W-:Y:S04]  /*0db0*/  STG.E.64 desc[UR6][R30.64], R38 ;  /* 0x000000261e007986 */ /* 0x0001e8000c101b06 */
[----:B------:R-:W2:Y:S01]  /*0dc0*/  LDG.E.64 R24, desc[UR6][R20.64] ;  /* 0x0000000614187981 */ /* 0x000ea2000c1e1b00 */
[----:B------:R-:W-:-:S03]  /*0dd0*/  IMAD.WIDE R28, R7, 0x8, R28 ;  /* 0x00000008071c7825 */ /* 0x000fc600078e021c */
[----:B------:R-:W3:Y:S04]  /*0de0*/  LDG.E.64 R26, desc[UR6][R16.64] ;  /* 0x00000006101a7981 */ /* 0x000ee8000c1e1b00 */
[----:B------:R-:W3:Y:S01]  /*0df0*/  LDG.E.64 R32, desc[UR6][R28.64] ;  /* 0x000000061c207981 */ /* 0x000ee2000c1e1b00 */
[----:B0-----:R-:W-:-:S05]  /*0e00*/  IMAD.WIDE R30, R7, 0x8, R30 ;  /* 0x00000008071e7825 */ /* 0x001fca00078e021e */
[----:B------:R0:W5:Y:S01]  /*0e10*/  LDG.E.64 R22, desc[UR6][R30.64] ;  /* 0x000000061e167981 */ /* 0x000162000c1e1b00 */
[----:B------:R-:W-:Y:S01]  /*0e20*/  MOV R34, 0x1 ;  /* 0x0000000100227802 */ /* 0x000fe20000000f00 */
[----:B------:R-:W-:Y:S01]  /*0e30*/  BSSY.RECONVERGENT B3, `(.L_x_764) ;  /* 0x0000017000037945 */ /* 0x000fe20003800200 */
[----:B--2---:R-:W1:Y:S04]  /*0e40*/  MUFU.RCP64H R35, R25 ;  /* 0x0000001900237308 */ /* 0x004e680000001800 */
[----:B-1----:R-:W-:-:S08]  /*0e50*/  DFMA R36, -R24, R34, 1 ;  /* 0x3ff000001824742b */ /* 0x002fd00000000122 */
[----:B------:R-:W-:-:S08]  /*0e60*/  DFMA R36, R36, R36, R36 ;  /* 0x000000242424722b */ /* 0x000fd00000000024 */
[----:B------:R-:W-:-:S08]  /*0e70*/  DFMA R36, R34, R36, R34 ;  /* 0x000000242224722b */ /* 0x000fd00000000022 */
[----:B------:R-:W-:Y:S02]  /*0e80*/  DFMA R34, -R24, R36, 1 ;  /* 0x3ff000001822742b */ /* 0x000fe40000000124 */
[----:B---3--:R-:W-:-:S06]  /*0e90*/  DMUL R26, R32, R26 ;  /* 0x0000001a201a7228 */ /* 0x008fcc0000000000 */
        /* <DEDUP_REMOVED lines=11> */
[----:B------:R-:W-:Y:S01]  /*0f50*/  MOV R0, 0xf80 ;  /* 0x00000f8000007802 */ /* 0x000fe20000000f00 */
[----:B------:R-:W-:-:S07]  /*0f60*/  IMAD.MOV.U32 R27, RZ, RZ, R25 ;  /* 0x000000ffff1b7224 */ /* 0x000fce00078e0019 */
[----:B-----5:R-:W-:Y:S05]  /*0f70*/  CALL.REL.NOINC `($__internal_2_$__cuda_sm20_div_rn_f64_full) ;  /* 0x0000001400e07944 */ /* 0x020fea0003c00000 */
[----:B------:R-:W-:Y:S01]  /*0f80*/  IMAD.MOV.U32 R32, RZ, RZ, R24 ;  /* 0x000000ffff207224 */ /* 0x000fe200078e0018 */
[----:B------:R-:W-:-:S07]  /*0f90*/  MOV R33, R15 ;  /* 0x0000000f00217202 */ /* 0x000fce0000000f00 */
.L_x_765:
[----:B------:R-:W-:Y:S05]  /*0fa0*/  BSYNC.RECONVERGENT B3 ;  /* 0x0000000000037941 */ /* 0x000fea0003800200 */
.L_x_764:
        /* <DEDUP_REMOVED lines=8> */
[----:B------:R-:W-:Y:S01]  /*1030*/  IMAD.MOV.U32 R34, RZ, RZ, 0x1 ;  /* 0x00000001ff227424 */ /* 0x000fe200078e00ff */
        /* <DEDUP_REMOVED lines=23> */
.L_x_767:
[----:B------:R-:W-:Y:S05]  /*11b0*/  BSYNC.RECONVERGENT B3 ;  /* 0x0000000000037941 */ /* 0x000fea0003800200 */
.L_x_766:
        /* <DEDUP_REMOVED lines=32> */
.L_x_769:
[----:B------:R-:W-:Y:S05]  /*13c0*/  BSYNC.RECONVERGENT B3 ;  /* 0x0000000000037941 */ /* 0x000fea0003800200 */
.L_x_768:
[----:B-----5:R-:W-:Y:S01]  /*13d0*/  DADD R22, R22, -R28 ;  /* 0x0000000016167229 */ /* 0x020fe2000000081c */
[----:B------:R-:W-:-:S04]  /*13e0*/  LEA R14, R7, R14, 0x2 ;  /* 0x0000000e070e7211 */ /* 0x000fc800078e10ff */
[----:B------:R-:W-:Y:S02]  /*13f0*/  ISETP.GE.AND P0, PT, R14, UR9, PT ;  /* 0x000000090e007c0c */ /* 0x000fe4000bf06270 */
[----:B------:R3:W-:Y:S11]  /*1400*/  STG.E.64 desc[UR6][R30.64], R22 ;  /* 0x000000161e007986 */ /* 0x0007f6000c101b06 */
[----:B------:R-:W-:Y:S05]  /*1410*/  @!P0 BRA `(.L_x_770) ;  /* 0xfffffff400d08947 */ /* 0x000fea000383ffff */
.L_x_753:
[----:B------:R-:W-:Y:S05]  /*1420*/  BSYNC.RECONVERGENT B2 ;  /* 0x0000000000027941 */ /* 0x000fea0003800200 */
.L_x_752:
[----:B------:R-:W4:Y:S01]  /*1430*/  LDCU UR5, c[0x0][0x390] ;  /* 0x00007200ff0577ac */ /* 0x000f220008000800 */
[----:B------:R-:W-:Y:S02]  /*1440*/  VIADD R12, R12, UR4 ;  /* 0x000000040c0c7c36 */ /* 0x000fe40008000000 */
[----:B----4-:R-:W-:-:S05]  /*1450*/  IMAD.U32 R0, RZ, RZ, UR5 ;  /* 0x00000005ff007e24 */ /* 0x010fca000f8e00ff */
[----:B------:R-:W-:-:S13]  /*1460*/  ISETP.GE.AND P0, PT, R12, R0, PT ;  /* 0x000000000c00720c */ /* 0x000fda0003f06270 */
[----:B------:R-:W-:Y:S05]  /*1470*/  @!P0 BRA `(.L_x_771) ;  /* 0xffffffec00d48947 */ /* 0x000fea000383ffff */
.L_x_751:
[----:B------:R-:W-:Y:S05]  /*1480*/  BSYNC.RECONVERGENT B1 ;  /* 0x0000000000017941 */ /* 0x000fea0003800200 */
.L_x_750:
[----:B------:R-:W4:Y:S02]  /*1490*/  LDC R9, c[0x0][0x394] ;  /* 0x0000e500ff097b82 */ /* 0x000f240000000800 */
[----:B----4-:R-:W-:-:S04]  /*14a0*/  IADD3.X R10, PT, PT, R5, R9, RZ, PT, !PT ;  /* 0x00000009050a7210 */ /* 0x010fc80003ffe4ff */
[----:B------:R-:W-:-:S13]  /*14b0*/  ISETP.GE.AND P0, PT, R10, R0, PT ;  /* 0x000000000a00720c */ /* 0x000fda0003f06270 */
[----:B------:R-:W-:Y:S05]  /*14c0*/  @P0 EXIT ;  /* 0x000000000000094d */ /* 0x000fea0003800000 */
[----:B------:R-:W4:Y:S01]  /*14d0*/  I2F.U32.RP R8, R7 ;  /* 0x0000000700087306 */ /* 0x000f220000209000 */
[----:B------:R-:W-:Y:S01]  /*14e0*/  IMAD.IADD R2, R4, 0x1, R2 ;  /* 0x0000000104027824 */ /* 0x000fe200078e0202 */
[----:B------:R-:W-:Y:S01]  /*14f0*/  ISETP.NE.U32.AND P3, PT, R7, RZ, PT ;  /* 0x000000ff0700720c */ /* 0x000fe20003f65070 */
[----:B------:R-:W-:Y:S02]  /*1500*/  IMAD.MOV R13, RZ, RZ, -R7 ;  /* 0x000000ffff0d7224 */ /* 0x000fe400078e0a07 */
[----:B------:R-:W-:Y:S01]  /*1510*/  IMAD R5, R2, UR8, RZ ;  /* 0x0000000802057c24 */ /* 0x000fe2000f8e02ff */
[----:B------:R-:W0:Y:S01]  /*1520*/  LDCU UR8, c[0x0][0x390] ;  /* 0x00007200ff0877ac */ /* 0x000e220008000800 */
[----:B------:R-:W-:Y:S02]  /*1530*/  IMAD.IADD R2, R3, 0x1, R9 ;  /* 0x0000000103027824 */ /* 0x000fe400078e0209 */
[----:B------:R-:W-:Y:S01]  /*1540*/  VIADD R6, R6, 0x1 ;  /* 0x0000000106067836 */ /* 0x000fe20000000000 */
[----:B------:R-:W-:-:S02]  /*1550*/  LOP3.LUT R4, RZ, R5, RZ, 0x33, !PT ;  /* 0x00000005ff047212 */ /* 0x000fc400078e33ff */
[----:B------:R-:W-:Y:S01]  /*1560*/  IADD3 R3, PT, PT, R2, 0x1, R5 ;  /* 0x0000000102037810 */ /* 0x000fe20007ffe005 */
[----:B----4-:R-:W4:Y:S03]  /*1570*/  MUFU.RCP R8, R8 ;  /* 0x0000000800087308 */ /* 0x010f260000001000 */
[----:B------:R-:W-:-:S04]  /*1580*/  VIMNMX R5, PT, PT, R3, R0, !PT ;  /* 0x0000000003057248 */ /* 0x000fc80007fe0100 */
[----:B------:R-:W-:Y:S02]  /*1590*/  IADD3 R5, PT, PT, -R2, R5, R4 ;  /* 0x0000000502057210 */ /* 0x000fe40007ffe104 */
[----:B------:R-:W-:Y:S02]  /*15a0*/  MOV R2, RZ ;  /* 0x000000ff00027202 */ /* 0x000fe40000000f00 */
[C---:B------:R-:W-:Y:S01]  /*15b0*/  ISETP.NE.AND P2, PT, R5.reuse, RZ, PT ;  /* 0x000000ff0500720c */ /* 0x040fe20003f45270 */
[----:B------:R-:W-:Y:S01]  /*15c0*/  VIADD R4, R5, 0xffffffff ;  /* 0xffffffff05047836 */ /* 0x000fe20000000000 */
[----:B----4-:R-:W-:-:S04]  /*15d0*/  IADD3 R11, PT, PT, R8, 0xffffffe, RZ ;  /* 0x0ffffffe080b7810 */ /* 0x010fc80007ffe0ff */
[----:B------:R-:W4:Y:S07]  /*15e0*/  F2I.FTZ.U32.TRUNC.NTZ R3, R11 ;  /* 0x0000000b00037305 */ /* 0x000f2e000021f000 */
[----:B------:R-:W-:Y:S01]  /*15f0*/  @!P2 IMAD.MOV R4, RZ, RZ, R5 ;  /* 0x000000ffff04a224 */ /* 0x000fe200078e0205 */
[----:B------:R-:W-:Y:S01]  /*1600*/  SEL R5, RZ, 0x1, !P2 ;  /* 0x00000001ff057807 */ /* 0x000fe20005000000 */
[----:B----4-:R-:W-:-:S04]  /*1610*/  IMAD R13, R13, R3, RZ ;  /* 0x000000030d0d7224 */ /* 0x010fc800078e02ff */
[----:B------:R-:W-:-:S04]  /*1620*/  IMAD.HI.U32 R13, R3, R13, R2 ;  /* 0x0000000d030d7227 */ /* 0x000fc800078e0002 */
[----:B------:R-:W-:Y:S02]  /*1630*/  IMAD R3, R0, R9, R9 ;  /* 0x0000000900037224 */ /* 0x000fe400078e0209 */
[----:B------:R-:W-:Y:S02]  /*1640*/  IMAD.HI.U32 R8, R13, R4, RZ ;  /* 0x000000040d087227 */ /* 0x000fe400078e00ff */
[----:B------:R-:W4:Y:S02]  /*1650*/  LDC.64 R12, c[0x0][0x380] ;  /* 0x0000e000ff0c7b82 */ /* 0x000f240000000a00 */
[----:B------:R-:W-:-:S04]  /*1660*/  IMAD.MOV R2, RZ, RZ, -R8 ;  /* 0x000000ffff027224 */ /* 0x000fc800078e0a08 */
[----:B------:R-:W-:-:S05]  /*1670*/  IMAD R4, R7, R2, R4 ;  /* 0x0000000207047224 */ /* 0x000fca00078e0204 */
[----:B------:R-:W-:-:S13]  /*1680*/  ISETP.GE.U32.AND P0, PT, R4, R7, PT ;  /* 0x000000070400720c */ /* 0x000fda0003f06070 */
[----:B------:R-:W-:Y:S01]  /*1690*/  @P0 IADD3 R4, PT, PT, -R7, R4, RZ ;  /* 0x0000000407040210 */ /* 0x000fe20007ffe1ff */
[----:B----4-:R-:W-:-:S03]  /*16a0*/  IMAD.WIDE R12, R3, 0x8, R12 ;  /* 0x00000008030c7825 */ /* 0x010fc600078e020c */
[----:B------:R-:W-:Y:S01]  /*16b0*/  ISETP.GE.U32.AND P1, PT, R4, R7, PT ;  /* 0x000000070400720c */ /* 0x000fe20003f26070 */
[----:B------:R-:W-:Y:S02]  /*16c0*/  @P0 VIADD R8, R8, 0x1 ;  /* 0x0000000108080836 */ /* 0x000fe40000000000 */
[C---:B------:R-:W-:Y:S02]  /*16d0*/  IMAD.IADD R4, R6.reuse, 0x1, R9 ;  /* 0x0000000106047824 */ /* 0x040fe400078e0209 */
[----:B------:R-:W-:-:S04]  /*16e0*/  IMAD.WIDE R18, R6, 0x8, R12 ;  /* 0x0000000806127825 */ /* 0x000fc800078e020c */
[C---:B------:R-:W-:Y:S02]  /*16f0*/  IMAD.IADD R3, R7.reuse, 0x1, R4 ;  /* 0x0000000107037824 */ /* 0x040fe400078e0204 */
[C---:B------:R-:W-:Y:S02]  /*1700*/  IMAD.WIDE R16, R7.reuse, 0x8, R18 ;  /* 0x0000000807107825 */ /* 0x040fe400078e0212 */
[----:B------:R-:W-:Y:S02]  /*1710*/  @P1 IADD3 R8, PT, PT, R8, 0x1, RZ ;  /* 0x0000000108081810 */ /* 0x000fe40007ffe0ff */
[----:B------:R-:W-:Y:S01]  /*1720*/  @!P3 LOP3.LUT R8, RZ, R7, RZ, 0x33, !PT ;  /* 0x00000007ff08b212 */ /* 0x000fe200078e33ff */
[----:B------:R-:W-:-:S03]  /*1730*/  IMAD.IADD R2, R7, 0x1, R3 ;  /* 0x0000000107027824 */ /* 0x000fc600078e0203 */
[----:B0-----:R-:W-:-:S07]  /*1740*/  IADD3 R8, PT, PT, R5, R8, RZ ;  /* 0x0000000805087210 */ /* 0x001fce0007ffe0ff */
.L_x_791:
[----:B0-----:R-:W0:Y:S01]  /*1750*/  LDC R11, c[0x0][0x390] ;  /* 0x0000e400ff0b7b82 */ /* 0x001e220000000800 */
[----:B------:R-:W-:Y:S01]  /*1760*/  BSSY.RECONVERGENT B1, `(.L_x_772) ;  /* 0x00000f4000017945 */ /* 0x000fe20003800200 */
[----:B0-----:R-:W-:-:S13]  /*1770*/  ISETP.GE.AND P0, PT, R4, R11, PT ;  /* 0x0000000b0400720c */ /* 0x001fda0003f06270 */
[----:B----4-:R-:W-:Y:S05]  /*1780*/  @P0 BRA `(.L_x_773) ;  /* 0x0000000c00c40947 */ /* 0x010fea0003800000 */
[----:B------:R-:W0:Y:S01]  /*1790*/  LDC.64 R20, c[0x0][0x380] ;  /* 0x0000e000ff147b82 */ /* 0x000e220000000a00 */
[----:B------:R-:W4:Y:S01]  /*17a0*/  LDCU UR5, c[0x0][0x394] ;  /* 0x00007280ff0577ac */ /* 0x000f220008000800 */
[----:B------:R-:W-:Y:S01]  /*17b0*/  LOP3.LUT R5, R8, 0x3, RZ, 0xc0, !PT ;  /* 0x0000000308057812 */ /* 0x000fe200078ec0ff */
[----:B------:R-:W-:Y:S01]  /*17c0*/  BSSY.RECONVERGENT B2, `(.L_x_774) ;  /* 0x0000068000027945 */ /* 0x000fe20003800200 */
[----:B------:R-:W-:Y:S02]  /*17d0*/  IMAD.MOV.U32 R9, RZ, RZ, R4 ;  /* 0x000000ffff097224 */ /* 0x000fe400078e0004 */
[----:B------:R-:W-:Y:S01]  /*17e0*/  ISETP.NE.AND P0, PT, R5, 0x3, PT ;  /* 0x000000030500780c */ /* 0x000fe20003f05270 */
[----:B----4-:R-:W-:-:S04]  /*17f0*/  IMAD R11, R10, R11, UR5 ;  /* 0x000000050a0b7e24 */ /* 0x010fc8000f8e020b */
[----:B0-----:R-:W-:-:S08]  /*1800*/  IMAD.WIDE R20, R11, 0x8, R20 ;  /* 0x000000080b147825 */ /* 0x001fd000078e0214 */
[----:B------:R-:W-:Y:S05]  /*1810*/  @!P0 BRA `(.L_x_775) ;  /* 0x0000000400888947 */ /* 0x000fea0003800000 */
[----:B------:R-:W4:Y:S04]  /*1820*/  LDG.E.64 R26, desc[UR6][R12.64] ;  /* 0x000000060c1a7981 */ /* 0x000f28000c1e1b00 */
[----:B------:R-:W4:Y:S04]  /*1830*/  LDG.E.64 R14, desc[UR6][R18.64] ;  /* 0x00000006120e7981 */ /* 0x000f28000c1e1b00 */
[----:B------:R-:W4:Y:S01]  /*1840*/  LDG.E.64 R24, desc[UR6][R20.64] ;  /* 0x0000000614187981 */ /* 0x000f22000c1e1b00 */
[----:B-12---:R-:W-:-:S05]  /*1850*/  IMAD.WIDE R28, R6, 0x8, R20 ;  /* 0x00000008061c7825 */ /* 0x006fca00078e0214 */
[----:B---3--:R0:W5:Y:S01]  /*1860*/  LDG.E.64 R22, desc[UR6][R28.64] ;  /* 0x000000061c167981 */ /* 0x008162000c1e1b00 */
[----:B------:R-:W-:Y:S01]  /*1870*/  HFMA2 R30, -RZ, RZ, 0, 5.9604644775390625e-08 ;  /* 0x00000001ff1e7431 */ /* 0x000fe200000001ff */
[----:B------:R-:W-:Y:S01]  /*1880*/  BSSY.RECONVERGENT B3, `(.L_x_776) ;  /* 0x0000015000037945 */ /* 0x000fe20003800200 */
[----:B----4-:R-:W1:Y:S01]  /*1890*/  MUFU.RCP64H R31, R27 ;  /* 0x0000001b001f7308 */ /* 0x010e620000001800 */
[----:B------:R-:W-:-:S03]  /*18a0*/  DMUL R14, R14, R24 ;  /* 0x000000180e0e7228 */ /* 0x000fc60000000000 */
        /* <DEDUP_REMOVED lines=15> */
[----:B------:R-:W-:-:S07]  /*19a0*/  MOV R0, 0x19c0 ;  /* 0x000019c000007802 */ /* 0x000fce0000000f00 */
[----:B-----5:R-:W-:Y:S05]  /*19b0*/  CALL.REL.NOINC `($__internal_2_$__cuda_sm20_div_rn_f64_full) ;  /* 0x0000000c00507944 */ /* 0x020fea0003c00000 */
[----:B------:R-:W-:-:S07]  /*19c0*/  IMAD.MOV.U32 R25, RZ, RZ, R15 ;  /* 0x000000ffff197224 */ /* 0x000fce00078e000f */
.L_x_777:
[----:B------:R-:W-:Y:S05]  /*19d0*/  BSYNC.RECONVERGENT B3 ;  /* 0x0000000000037941 */ /* 0x000fea0003800200 */
.L_x_776:
        /* <DEDUP_REMOVED lines=32> */
.L_x_779:
[----:B------:R-:W-:Y:S05]  /*1be0*/  BSYNC.RECONVERGENT B3 ;  /* 0x0000000000037941 */ /* 0x000fea0003800200 */
.L_x_778:
        /* <DEDUP_REMOVED lines=9> */
[----:B----4-:R-:W-:-:S05]  /*1c80*/  IMAD.WIDE R28, R7, 0x8, R28 ;  /* 0x00000008071c7825 */ /* 0x010fca00078e021c */
[----:B------:R0:W5:Y:S01]  /*1c90*/  LDG.E.64 R22, desc[UR6][R28.64] ;  /* 0x000000061c167981 */ /* 0x000162000c1e1b00 */
[----:B------:R-:W-:Y:S01]  /*1ca0*/  MOV R30, 0x1 ;  /* 0x00000001001e7802 */ /* 0x000fe20000000f00 */
[----:B------:R-:W-:Y:S01]  /*1cb0*/  BSSY.RECONVERGENT B3, `(.L_x_780) ;  /* 0x0000016000037945 */ /* 0x000fe20003800200 */
[----:B------:R-:W-:Y:S01]  /*1cc0*/  IMAD.IADD R9, R7, 0x1, R2 ;  /* 0x0000000107097824 */ /* 0x000fe200078e0202 */
[----:B--2---:R-:W1:Y:S01]  /*1cd0*/  MUFU.RCP64H R31, R27 ;  /* 0x0000001b001f7308 */ /* 0x004e620000001800 */
[----:B---3--:R-:W-:Y:S02]  /*1ce0*/  DMUL R14, R24, R14 ;  /* 0x0000000e180e7228 */ /* 0x008fe40000000000 */
[----:B-1----:R-:W-:-:S08]  /*1cf0*/  DFMA R32, -R26, R30, 1 ;  /* 0x3ff000001a20742b */ /* 0x002fd0000000011e */
        /* <DEDUP_REMOVED lines=14> */
[----:B------:R-:W-:-:S07]  /*1de0*/  IMAD.MOV.U32 R15, RZ, RZ, R26 ;  /* 0x000000ffff0f7224 */ /* 0x000fce00078e001a */
[----:B-----5:R-:W-:Y:S05]  /*1df0*/  CALL.REL.NOINC `($__internal_2_$__cuda_sm20_div_rn_f64_full) ;  /* 0x0000000800407944 */ /* 0x020fea0003c00000 */
[----:B------:R-:W-:-:S07]  /*1e00*/  IMAD.MOV.U32 R25, RZ, RZ, R15 ;  /* 0x000000ffff197224 */ /* 0x000fce00078e000f */
.L_x_781:
[----:B------:R-:W-:Y:S05]  /*1e10*/  BSYNC.RECONVERGENT B3 ;  /* 0x0000000000037941 */ /* 0x000fea0003800200 */
.L_x_780:
[----:B-----5:R-:W-:-:S07]  /*1e20*/  DADD R22, R22, -R24 ;  /* 0x0000000016167229 */ /* 0x020fce0000000818 */
[----:B------:R0:W-:Y:S04]  /*1e30*/  STG.E.64 desc[UR6][R28.64], R22 ;  /* 0x000000161c007986 */ /* 0x0001e8000c101b06 */
.L_x_775:
[----:B------:R-:W-:Y:S05]  /*1e40*/  BSYNC.RECONVERGENT B2 ;  /* 0x0000000000027941 */ /* 0x000fea0003800200 */
.L_x_774:
[----:B------:R-:W-:-:S13]  /*1e50*/  ISETP.GE.U32.AND P0, PT, R8, 0x3, PT ;  /* 0x000000030800780c */ /* 0x000fda0003f06070 */
[----:B------:R-:W-:Y:S05]  /*1e60*/  @!P0 BRA `(.L_x_773) ;  /* 0x00000008000c8947 */ /* 0x000fea0003800000 */
.L_x_790:
[----:B------:R-:W3:Y:S01]  /*1e70*/  LDG.E.64 R26, desc[UR6][R12.64] ;  /* 0x000000060c1a7981 */ /* 0x000ee2000c1e1b00 */
[----:B012-4-:R-:W0:Y:S03]  /*1e80*/  LDC.64 R28, c[0x0][0x390] ;  /* 0x0000e400ff1c7b82 */ /* 0x017e260000000a00 */
[----:B------:R-:W2:Y:S05]  /*1e90*/  LDG.E.64 R24, desc[UR6][R20.64] ;  /* 0x0000000614187981 */ /* 0x000eaa000c1e1b00 */
[----:B---3--:R-:W1:Y:S01]  /*1ea0*/  LDC.64 R30, c[0x0][0x380] ;  /* 0x0000e000ff1e7b82 */ /* 0x008e620000000a00 */
[----:B0-----:R-:W-:-:S04]  /*1eb0*/  IMAD R23, R28, R29, R9 ;  /* 0x0000001d1c177224 */ /* 0x001fc800078e0209 */
[----:B-1----:R-:W-:-:S05]  /*1ec0*/  IMAD.WIDE R22, R23, 0x8, R30 ;  /* 0x0000000817167825 */ /* 0x002fca00078e021e */
[----:B------:R-:W2:Y:S01]  /*1ed0*/  LDG.E.64 R14, desc[UR6][R22.64] ;  /* 0x00000006160e7981 */ /* 0x000ea2000c1e1b00 */
[----:B------:R-:W-:-:S04]  /*1ee0*/  IMAD R5, R10, R28, R9 ;  /* 0x0000001c0a057224 */ /* 0x000fc800078e0209 */
[----:B------:R-:W-:-:S05]  /*1ef0*/  IMAD.WIDE R30, R5, 0x8, R30 ;  /* 0x00000008051e7825 */ /* 0x000fca00078e021e */
[----:B------:R0:W5:Y:S01]  /*1f00*/  LDG.E.64 R28, desc[UR6][R30.64] ;  /* 0x000000061e1c7981 */ /* 0x000162000c1e1b00 */
[----:B------:R-:W-:Y:S01]  /*1f10*/  MOV R32, 0x1 ;  /* 0x0000000100207802 */ /* 0x000fe20000000f00 */
[----:B------:R-:W-:Y:S01]  /*1f20*/  BSSY.RECONVERGENT B2, `(.L_x_782) ;  /* 0x0000015000027945 */ /* 0x000fe20003800200 */
[----:B------:R-:W1:Y:S04]  /*1f30*/  MUFU.RCP64H R33, R27 ;  /* 0x0000001b00217308 */ /* 0x000e680000001800 */
        /* <DEDUP_REMOVED lines=19> */
.L_x_783:
[----:B------:R-:W-:Y:S05]  /*2070*/  BSYNC.RECONVERGENT B2 ;  /* 0x0000000000027941 */ /* 0x000fea0003800200 */
.L_x_782:
        /* <DEDUP_REMOVED lines=29> */
[----:B------:R-:W-:-:S07]  /*2250*/  MOV R25, R15 ;  /* 0x0000000f00197202 */ /* 0x000fce0000000f00 */
.L_x_785:
[----:B------:R-:W-:Y:S05]  /*2260*/  BSYNC.RECONVERGENT B2 ;  /* 0x0000000000027941 */ /* 0x000fea0003800200 */
.L_x_784:
        /* <DEDUP_REMOVED lines=30> */
.L_x_787:
[----:B------:R-:W-:Y:S05]  /*2450*/  BSYNC.RECONVERGENT B2 ;  /* 0x0000000000027941 */ /* 0x000fea0003800200 */
.L_x_786:
        /* <DEDUP_REMOVED lines=30> */
.L_x_789:
[----:B------:R-:W-:Y:S05]  /*2640*/  BSYNC.RECONVERGENT B2 ;  /* 0x0000000000027941 */ /* 0x000fea0003800200 */
.L_x_788:
[----:B-----5:R-:W-:Y:S01]  /*2650*/  DADD R22, R22, -R24 ;  /* 0x0000000016167229 */ /* 0x020fe20000000818 */
[----:B------:R-:W-:-:S05]  /*2660*/  IMAD R9, R7, 0x4, R9 ;  /* 0x0000000407097824 */ /* 0x000fca00078e0209 */
[----:B------:R-:W-:Y:S01]  /*2670*/  ISETP.GE.AND P0, PT, R9, UR8, PT ;  /* 0x0000000809007c0c */ /* 0x000fe2000bf06270 */
[----:B------:R0:W-:-:S12]  /*2680*/  STG.E.64 desc[UR6][R30.64], R22 ;  /* 0x000000161e007986 */ /* 0x0001d8000c101b06 */
[----:B------:R-:W-:Y:S05]  /*2690*/  @!P0 BRA `(.L_x_790) ;  /* 0xfffffff400f48947 */ /* 0x000fea000383ffff */
.L_x_773:
[----:B------:R-:W-:Y:S05]  /*26a0*/  BSYNC.RECONVERGENT B1 ;  /* 0x0000000000017941 */ /* 0x000fea0003800200 */
.L_x_772:
[----:B------:R-:W5:Y:S01]  /*26b0*/  LDCU UR5, c[0x0][0x390] ;  /* 0x00007200ff0577ac */ /* 0x000f620008000800 */
[----:B------:R-:W-:-:S04]  /*26c0*/  IADD3 R10, PT, PT, R10, UR4, RZ ;  /* 0x000000040a0a7c10 */ /* 0x000fc8000fffe0ff */
[----:B-----5:R-:W-:-:S13]  /*26d0*/  ISETP.GE.AND P0, PT, R10, UR5, PT ;  /* 0x000000050a007c0c */ /* 0x020fda000bf06270 */
[----:B------:R-:W-:Y:S05]  /*26e0*/  @!P0 BRA `(.L_x_791) ;  /* 0xfffffff000188947 */ /* 0x000fea000383ffff */
[----:B------:R-:W-:Y:S05]  /*26f0*/  EXIT ;  /* 0x000000000000794d */ /* 0x000fea0003800000 */
        .weak           $__internal_2_$__cuda_sm20_div_rn_f64_full
        .type           $__internal_2_$__cuda_sm20_div_rn_f64_full,@function
        .size           $__internal_2_$__cuda_sm20_div_rn_f64_full,(.L_x_811 - $__internal_2_$__cuda_sm20_div_rn_f64_full)
$__internal_2_$__cuda_sm20_div_rn_f64_full:
[C---:B------:R-:W-:Y:S01]  /*2700*/  FSETP.GEU.AND P0, PT, |R27|.reuse, 1.469367938527859385e-39, PT ;  /* 0x001000001b00780b */ /* 0x040fe20003f0e200 */
[--C-:B------:R-:W-:Y:S01]  /*2710*/  IMAD.MOV.U32 R26, RZ, RZ, R15.reuse ;  /* 0x000000ffff1a7224 */ /* 0x100fe200078e000f */
[----:B------:R-:W-:Y:S01]  /*2720*/  LOP3.LUT R24, R27, 0x800fffff, RZ, 0xc0, !PT ;  /* 0x800fffff1b187812 */ /* 0x000fe200078ec0ff */
[----:B------:R-:W-:Y:S01]  /*2730*/  IMAD.MOV.U32 R39, RZ, RZ, R32 ;  /* 0x000000ffff277224 */ /* 0x000fe200078e0020 */
[----:B------:R-:W-:Y:S01]  /*2740*/  MOV R38, R33 ;  /* 0x0000002100267202 */ /* 0x000fe20000000f00 */
[----:B------:R-:W-:Y:S01]  /*2750*/  IMAD.MOV.U32 R36, RZ, RZ, 0x1 ;  /* 0x00000001ff247424 */ /* 0x000fe200078e00ff */
[----:B------:R-:W-:Y:S01]  /*2760*/  LOP3.LUT R25, R24, 0x3ff00000, RZ, 0xfc, !PT ;  /* 0x3ff0000018197812 */ /* 0x000fe200078efcff */
[----:B------:R-:W-:Y:S01]  /*2770*/  IMAD.MOV.U32 R24, RZ, RZ, R15 ;  /* 0x000000ffff187224 */ /* 0x000fe200078e000f */
[C---:B------:R-:W-:Y:S01]  /*2780*/  FSETP.GEU.AND P2, PT, |R39|.reuse, 1.469367938527859385e-39, PT ;  /* 0x001000002700780b */ /* 0x040fe20003f4e200 */
[----:B------:R-:W-:Y:S01]  /*2790*/  IMAD.MOV.U32 R40, RZ, RZ, R38 ;  /* 0x000000ffff287224 */ /* 0x000fe200078e0026 */
[----:B------:R-:W-:Y:S01]  /*27a0*/  LOP3.LUT R15, R39, 0x7ff00000, RZ, 0xc0, !PT ;  /* 0x7ff00000270f7812 */ /* 0x000fe200078ec0ff */
[----:B------:R-:W-:Y:S01]  /*27b0*/  BSSY.RECONVERGENT B0, `(.L_x_792) ;  /* 0x0000054000007945 */ /* 0x000fe20003800200 */
[----:B------:R-:W-:Y:S01]  /*27c0*/  LOP3.LUT R33, R27, 0x7ff00000, RZ, 0xc0, !PT ;  /* 0x7ff000001b217812 */ /* 0x000fe200078ec0ff */
[----:B------:R-:W-:-:S03]  /*27d0*/  @!P0 DMUL R24, R26, 8.98846567431157953865e+307 ;  /* 0x7fe000001a188828 */ /* 0x000fc60000000000 */
[----:B------:R-:W-:-:S03]  /*27e0*/  ISETP.GE.U32.AND P1, PT, R15, R33, PT ;  /* 0x000000210f00720c */ /* 0x000fc60003f26070 */
[----:B------:R-:W0:Y:S02]  /*27f0*/  MUFU.RCP64H R37, R25 ;  /* 0x0000001900257308 */ /* 0x000e240000001800 */
[----:B------:R-:W-:Y:S02]  /*2800*/  @!P2 LOP3.LUT R32, R27, 0x7ff00000, RZ, 0xc0, !PT ;  /* 0x7ff000001b20a812 */ /* 0x000fe400078ec0ff */
[----:B------:R-:W-:Y:S02]  /*2810*/  @!P0 LOP3.LUT R33, R25, 0x7ff00000, RZ, 0xc0, !PT ;  /* 0x7ff0000019218812 */ /* 0x000fe400078ec0ff */
[----:B------:R-:W-:Y:S02]  /*2820*/  @!P2 ISETP.GE.U32.AND P3, PT, R15, R32, PT ;  /* 0x000000200f00a20c */ /* 0x000fe40003f66070 */
[----:B------:R-:W-:Y:S01]  /*2830*/  MOV R32, 0x1ca00000 ;  /* 0x1ca0000000207802 */ /* 0x000fe20000000f00 */
[----:B0-----:R-:W-:-:S08]  /*2840*/  DFMA R34, R36, -R24, 1 ;  /* 0x3ff000002422742b */ /* 0x001fd00000000818 */
[----:B------:R-:W-:-:S08]  /*2850*/  DFMA R34, R34, R34, R34 ;  /* 0x000000222222722b */ /* 0x000fd00000000022 */
[----:B------:R-:W-:Y:S01]  /*2860*/  DFMA R36, R36, R34, R36 ;  /* 0x000000222424722b */ /* 0x000fe20000000024 */
[C---:B------:R-:W-:Y:S02]  /*2870*/  @!P2 SEL R35, R32.reuse, 0x63400000, !P3 ;  /* 0x634000002023a807 */ /* 0x040fe40005800000 */
[----:B------:R-:W-:Y:S02]  /*2880*/  SEL R34, R32, 0x63400000, !P1 ;  /* 0x6340000020227807 */ /* 0x000fe40004800000 */
[----:B------:R-:W-:-:S03]  /*2890*/  @!P2 LOP3.LUT R35, R35, 0x80000000, R39, 0xf8, !PT ;  /* 0x800000002323a812 */ /* 0x000fc600078ef827 */
[----:B------:R-:W-:Y:S01]  /*28a0*/  DFMA R42, R36, -R24, 1 ;  /* 0x3ff00000242a742b */ /* 0x000fe20000000818 */
[----:B------:R-:W-:Y:S01]  /*28b0*/  LOP3.LUT R41, R34, 0x800fffff, R39, 0xf8, !PT ;  /* 0x800fffff22297812 */ /* 0x000fe200078ef827 */
[----:B------:R-:W-:Y:S01]  /*28c0*/  @!P2 IMAD.MOV.U32 R34, RZ, RZ, RZ ;  /* 0x000000ffff22a224 */ /* 0x000fe200078e00ff */
[----:B------:R-:W-:-:S05]  /*28d0*/  @!P2 LOP3.LUT R35, R35, 0x100000, RZ, 0xfc, !PT ;  /* 0x001000002323a812 */ /* 0x000fca00078efcff */
[----:B------:R-:W-:Y:S02]  /*28e0*/  DFMA R42, R36, R42, R36 ;  /* 0x0000002a242a722b */ /* 0x000fe40000000024 */
[----:B------:R-:W-:-:S08]  /*28f0*/  @!P2 DFMA R40, R40, 2, -R34 ;  /* 0x400000002828a82b */ /* 0x000fd00000000822 */
[----:B------:R-:W-:-:S08]  /*2900*/  DMUL R34, R42, R40 ;  /* 0x000000282a227228 */ /* 0x000fd00000000000 */
[----:B------:R-:W-:-:S08]  /*2910*/  DFMA R36, R34, -R24, R40 ;  /* 0x800000182224722b */ /* 0x000fd00000000028 */
[----:B------:R-:W-:Y:S01]  /*2920*/  DFMA R36, R42, R36, R34 ;  /* 0x000000242a24722b */ /* 0x000fe20000000022 */
[----:B------:R-:W-:Y:S02]  /*2930*/  MOV R34, R15 ;  /* 0x0000000f00227202 */ /* 0x000fe40000000f00 */
[----:B------:R-:W-:-:S05]  /*2940*/  @!P2 LOP3.LUT R34, R41, 0x7ff00000, RZ, 0xc0, !PT ;  /* 0x7ff000002922a812 */ /* 0x000fca00078ec0ff */
[----:B------:R-:W-:-:S05]  /*2950*/  VIADD R35, R34, 0xffffffff ;  /* 0xffffffff22237836 */ /* 0x000fca0000000000 */
[----:B------:R-:W-:Y:S01]  /*2960*/  ISETP.GT.U32.AND P0, PT, R35, 0x7feffffe, PT ;  /* 0x7feffffe2300780c */ /* 0x000fe20003f04070 */
[----:B------:R-:W-:-:S05]  /*2970*/  VIADD R35, R33, 0xffffffff ;  /* 0xffffffff21237836 */ /* 0x000fca0000000000 */
[----:B------:R-:W-:-:S13]  /*2980*/  ISETP.GT.U32.OR P0, PT, R35, 0x7feffffe, P0 ;  /* 0x7feffffe2300780c */ /* 0x000fda0000704470 */
[----:B------:R-:W-:Y:S05]  /*2990*/  @P0 BRA `(.L_x_793) ;  /* 0x0000000000740947 */ /* 0x000fea0003800000 */
[----:B------:R-:W-:-:S04]  /*29a0*/  LOP3.LUT R33, R27, 0x7ff00000, RZ, 0xc0, !PT ;  /* 0x7ff000001b217812 */ /* 0x000fc800078ec0ff */
[CC--:B------:R-:W-:Y:S02]  /*29b0*/  VIADDMNMX R34, R15.reuse, -R33.reuse, 0xb9600000, !PT ;  /* 0xb96000000f227446 */ /* 0x0c0fe40007800921 */
[----:B------:R-:W-:Y:S02]  /*29c0*/  ISETP.GE.U32.AND P0, PT, R15, R33, PT ;  /* 0x000000210f00720c */ /* 0x000fe40003f06070 */
[----:B------:R-:W-:Y:S02]  /*29d0*/  VIMNMX R34, PT, PT, R34, 0x46a00000, PT ;  /* 0x46a0000022227848 */ /* 0x000fe40003fe0100 */
[----:B------:R-:W-:-:S04]  /*29e0*/  SEL R32, R32, 0x63400000, !P0 ;  /* 0x6340000020207807 */ /* 0x000fc80004000000 */
[----:B------:R-:W-:Y:S01]  /*29f0*/  IADD3 R32, PT, PT, -R32, R34, RZ ;  /* 0x0000002220207210 */ /* 0x000fe20007ffe1ff */
[----:B------:R-:W-:-:S04]  /*2a00*/  IMAD.MOV.U32 R34, RZ, RZ, RZ ;  /* 0x000000ffff227224 */ /* 0x000fc800078e00ff */
[----:B------:R-:W-:-:S06]  /*2a10*/  VIADD R35, R32, 0x7fe00000 ;  /* 0x7fe0000020237836 */ /* 0x000fcc0000000000 */
[----:B------:R-:W-:-:S10]  /*2a20*/  DMUL R42, R36, R34 ;  /* 0x00000022242a7228 */ /* 0x000fd40000000000 */
[----:B------:R-:W-:-:S13]  /*2a30*/  FSETP.GTU.AND P0, PT, |R43|, 1.469367938527859385e-39, PT ;  /* 0x001000002b00780b */ /* 0x000fda0003f0c200 */
[----:B------:R-:W-:Y:S05]  /*2a40*/  @P0 BRA `(.L_x_794) ;  /* 0x0000000000a80947 */ /* 0x000fea0003800000 */
[----:B------:R-:W-:Y:S01]  /*2a50*/  DFMA R24, R36, -R24, R40 ;  /* 0x800000182418722b */ /* 0x000fe20000000028 */
[----:B------:R-:W-:-:S09]  /*2a60*/  MOV R34, RZ ;  /* 0x000000ff00227202 */ /* 0x000fd20000000f00 */
[C---:B------:R-:W-:Y:S02]  /*2a70*/  FSETP.NEU.AND P0, PT, R25.reuse, RZ, PT ;  /* 0x000000ff1900720b */ /* 0x040fe40003f0d000 */
[----:B------:R-:W-:-:S04]  /*2a80*/  LOP3.LUT R24, R25, 0x80000000, R27, 0x48, !PT ;  /* 0x8000000019187812 */ /* 0x000fc800078e481b */
[----:B------:R-:W-:-:S07]  /*2a90*/  LOP3.LUT R35, R24, R35, RZ, 0xfc, !PT ;  /* 0x0000002318237212 */ /* 0x000fce00078efcff */
[----:B------:R-:W-:Y:S05]  /*2aa0*/  @!P0 BRA `(.L_x_794) ;  /* 0x0000000000908947 */ /* 0x000fea0003800000 */
[----:B------:R-:W-:Y:S01]  /*2ab0*/  IMAD.MOV R27, RZ, RZ, -R32 ;  /* 0x000000ffff1b7224 */ /* 0x000fe200078e0a20 */
[----:B------:R-:W-:Y:S02]  /*2ac0*/  MOV R26, RZ ;  /* 0x000000ff001a7202 */ /* 0x000fe40000000f00 */
[----:B------:R-:W-:-:S04]  /*2ad0*/  IADD3 R32, PT, PT, -R32, -0x43300000, RZ ;  /* 0xbcd0000020207810 */ /* 0x000fc80007ffe1ff */
        /* <DEDUP_REMOVED lines=9> */
.L_x_793:
[----:B------:R-:W-:-:S14]  /*2b70*/  DSETP.NAN.AND P0, PT, R38, R38, PT ;  /* 0x000000262600722a */ /* 0x000fdc0003f08000 */
[----:B------:R-:W-:Y:S05]  /*2b80*/  @P0 BRA `(.L_x_795) ;  /* 0x00000000004c0947 */ /* 0x000fea0003800000 */
[----:B------:R-:W-:-:S14]  /*2b90*/  DSETP.NAN.AND P0, PT, R26, R26, PT ;  /* 0x0000001a1a00722a */ /* 0x000fdc0003f08000 */
[----:B------:R-:W-:Y:S05]  /*2ba0*/  @P0 BRA `(.L_x_796) ;  /* 0x0000000000340947 */ /* 0x000fea0003800000 */
[----:B------:R-:W-:Y:S01]  /*2bb0*/  ISETP.NE.AND P0, PT, R34, R33, PT ;  /* 0x000000212200720c */ /* 0x000fe20003f05270 */
[----:B------:R-:W-:Y:S01]  /*2bc0*/  IMAD.MOV.U32 R42, RZ, RZ, 0x0 ;  /* 0x00000000ff2a7424 */ /* 0x000fe200078e00ff */
[----:B------:R-:W-:-:S11]  /*2bd0*/  MOV R43, 0xfff80000 ;  /* 0xfff80000002b7802 */ /* 0x000fd60000000f00 */
[----:B------:R-:W-:Y:S05]  /*2be0*/  @!P0 BRA `(.L_x_794) ;  /* 0x0000000000408947 */ /* 0x000fea0003800000 */
[----:B------:R-:W-:Y:S02]  /*2bf0*/  ISETP.NE.AND P0, PT, R34, 0x7ff00000, PT ;  /* 0x7ff000002200780c */ /* 0x000fe40003f05270 */
[----:B------:R-:W-:Y:S02]  /*2c00*/  LOP3.LUT R26, R39, 0x80000000, R27, 0x48, !PT ;  /* 0x80000000271a7812 */ /* 0x000fe400078e481b */
[----:B------:R-:W-:-:S13]  /*2c10*/  ISETP.EQ.OR P0, PT, R33, RZ, !P0 ;  /* 0x000000ff2100720c */ /* 0x000fda0004702670 */
[----:B------:R-:W-:Y:S01]  /*2c20*/  @P0 LOP3.LUT R15, R26, 0x7ff00000, RZ, 0xfc, !PT ;  /* 0x7ff000001a0f0812 */ /* 0x000fe200078efcff */
[----:B------:R-:W-:Y:S01]  /*2c30*/  @!P0 IMAD.MOV.U32 R42, RZ, RZ, RZ ;  /* 0x000000ffff2a8224 */ /* 0x000fe200078e00ff */
[----:B------:R-:W-:Y:S01]  /*2c40*/  @!P0 MOV R43, R26 ;  /* 0x0000001a002b8202 */ /* 0x000fe20000000f00 */
[----:B------:R-:W-:Y:S01]  /*2c50*/  @P0 IMAD.MOV.U32 R42, RZ, RZ, RZ ;  /* 0x000000ffff2a0224 */ /* 0x000fe200078e00ff */
[----:B------:R-:W-:Y:S01]  /*2c60*/  @P0 MOV R43, R15 ;  /* 0x0000000f002b0202 */ /* 0x000fe20000000f00 */
[----:B------:R-:W-:Y:S06]  /*2c70*/  BRA `(.L_x_794) ;  /* 0x00000000001c7947 */ /* 0x000fec0003800000 */
.L_x_796:
[----:B------:R-:W-:Y:S01]  /*2c80*/  LOP3.LUT R15, R27, 0x80000, RZ, 0xfc, !PT ;  /* 0x000800001b0f7812 */ /* 0x000fe200078efcff */
[----:B------:R-:W-:-:S03]  /*2c90*/  IMAD.MOV.U32 R42, RZ, RZ, R26 ;  /* 0x000000ffff2a7224 */ /* 0x000fc600078e001a */
[----:B------:R-:W-:Y:S01]  /*2ca0*/  MOV R43, R15 ;  /* 0x0000000f002b7202 */ /* 0x000fe20000000f00 */
[----:B------:R-:W-:Y:S06]  /*2cb0*/  BRA `(.L_x_794) ;  /* 0x00000000000c7947 */ /* 0x000fec0003800000 */
.L_x_795:
[----:B------:R-:W-:Y:S01]  /*2cc0*/  LOP3.LUT R15, R39, 0x80000, RZ, 0xfc, !PT ;  /* 0x00080000270f7812 */ /* 0x000fe200078efcff */
[----:B------:R-:W-:-:S03]  /*2cd0*/  IMAD.MOV.U32 R42, RZ, RZ, R38 ;  /* 0x000000ffff2a7224 */ /* 0x000fc600078e0026 */
[----:B------:R-:W-:-:S07]  /*2ce0*/  MOV R43, R15 ;  /* 0x0000000f002b7202 */ /* 0x000fce0000000f00 */
.L_x_794:
[----:B------:R-:W-:Y:S05]  /*2cf0*/  BSYNC.RECONVERGENT B0 ;  /* 0x0000000000007941 */ /* 0x000fea0003800200 */
.L_x_792:
[----:B------:R-:W-:Y:S02]  /*2d00*/  HFMA2 R27, -RZ, RZ, 0, 0 ;  /* 0x00000000ff1b7431 */ /* 0x000fe400000001ff */
[----:B------:R-:W-:Y:S01]  /*2d10*/  IMAD.MOV.U32 R26, RZ, RZ, R0 ;  /* 0x000000ffff1a7224 */ /* 0x000fe200078e0000 */
[----:B------:R-:W-:Y:S01]  /*2d20*/  MOV R15, R43 ;  /* 0x0000002b000f7202 */ /* 0x000fe20000000f00 */
[----:B------:R-:W-:Y:S02]  /*2d30*/  IMAD.MOV.U32 R24, RZ, RZ, R42 ;  /* 0x000000ffff187224 */ /* 0x000fe400078e002a */
[----:B------:R-:W-:Y:S05]  /*2d40*/  RET.REL.NODEC R26 `(_Z10zeroColumnPdS_ii) ;  /* 0xffffffd01aac7950 */ /* 0x000fea0003c3ffff */
.L_x_797:
        /* <DEDUP_REMOVED lines=11> */
.L_x_811:


//--------------------- .text._Z7swapStrPdS_iii   --------------------------
	.section	.text._Z7swapStrPdS_iii,"ax",@progbits
	.align	128
        .global         _Z7swapStrPdS_iii
        .type           _Z7swapStrPdS_iii,@function
        .size           _Z7swapStrPdS_iii,(.L_x_824 - _Z7swapStrPdS_iii)
        .other          _Z7swapStrPdS_iii,@"STO_CUDA_ENTRY STV_DEFAULT"
_Z7swapStrPdS_iii:
.text._Z7swapStrPdS_iii:
[----:B------:R-:W-:Y:S01]  /*0000*/  LDC R1, c[0x0][0x37c] ;  /* 0x0000df00ff017b82 */ /* 0x000fe20000000800 */
[----:B------:R-:W0:Y:S01]  /*0010*/  S2R R7, SR_CTAID.X ;  /* 0x0000000000077919 */ /* 0x000e220000002500 */
[----:B------:R-:W1:Y:S06]  /*0020*/  LDCU UR4, c[0x0][0x370] ;  /* 0x00006e00ff0477ac */ /* 0x000e6c0008000800 */
[----:B------:R-:W2:Y:S01]  /*0030*/  LDC R0, c[0x0][0x390] ;  /* 0x0000e400ff007b82 */ /* 0x000ea20000000800 */
[----:B------:R-:W0:Y:S01]  /*0040*/  S2R R2, SR_TID.X ;  /* 0x0000000000027919 */ /* 0x000e220000002100 */
[----:B------:R-:W1:Y:S02]  /*0050*/  LDCU UR5, c[0x0][0x360] ;  /* 0x00006c00ff0577ac */ /* 0x000e640008000800 */
[----:B-1----:R-:W-:-:S02]  /*0060*/  UIMAD UR4, UR4, UR5, URZ ;  /* 0x00000005040472a4 */ /* 0x002fc4000f8e02ff */
[----:B0-----:R-:W-:-:S05]  /*0070*/  IMAD R7, R7, UR5, R2 ;  /* 0x0000000507077c24 */ /* 0x001fca000f8e0202 */
[----:B--2---:R-:W-:-:S13]  /*0080*/  ISETP.GE.AND P0, PT, R7, R0, PT ;  /* 0x000000000700720c */ /* 0x004fda0003f06270 */
[----:B------:R-:W-:Y:S05]  /*0090*/  @P0 EXIT ;  /* 0x000000000000094d */ /* 0x000fea0003800000 */
[----:B------:R-:W0:Y:S01]  /*00a0*/  I2F.U32.RP R8, UR4 ;  /* 0x0000000400087d06 */ /* 0x000e220008209000 */
[----:B------:R-:W-:Y:S01]  /*00b0*/  IADD3 R5, PT, PT, R7, UR4, RZ ;  /* 0x0000000407057c10 */ /* 0x000fe2000fffe0ff */
[----:B------:R-:W1:Y:S01]  /*00c0*/  LDCU UR9, c[0x0][0x394] ;  /* 0x00007280ff0977ac */ /* 0x000e620008000800 */
[----:B------:R-:W-:Y:S01]  /*00d0*/  IADD3 R9, PT, PT, RZ, -UR4, RZ ;  /* 0x80000004ff097c10 */ /* 0x000fe2000fffe0ff */
[----:B------:R-:W-:Y:S01]  /*00e0*/  BSSY.RECONVERGENT B0, `(.L_x_798) ;  /* 0x0000038000007945 */ /* 0x000fe20003800200 */
[CC--:B------:R-:W-:Y:S01]  /*00f0*/  ISETP.GE.AND P0, PT, R5.reuse, R0.reuse, PT ;  /* 0x000000000500720c */ /* 0x0c0fe20003f06270 */
[----:B------:R-:W2:Y:S01]  /*0100*/  LDCU UR10, c[0x0][0x398] ;  /* 0x00007300ff0a77ac */ /* 0x000ea20008000800 */
[----:B------:R-:W-:Y:S02]  /*0110*/  VIMNMX R4, PT, PT, R5, R0, !PT ;  /* 0x0000000005047248 */ /* 0x000fe40007fe0100 */
[----:B------:R-:W-:Y:S01]  /*0120*/  SEL R6, RZ, 0x1, P0 ;  /* 0x00000001ff067807 */ /* 0x000fe20000000000 */
[----:B------:R-:W3:Y:S01]  /*0130*/  LDCU UR11, c[0x0][0x394] ;  /* 0x00007280ff0b77ac */ /* 0x000ee20008000800 */
[----:B------:R-:W-:-:S02]  /*0140*/  ISETP.NE.U32.AND P2, PT, RZ, UR4, PT ;  /* 0x00000004ff007c0c */ /* 0x000fc4000bf45070 */
[----:B------:R-:W-:Y:S01]  /*0150*/  IADD3 R4, PT, PT, R4, -R5, -R6 ;  /* 0x8000000504047210 */ /* 0x000fe20007ffe806 */
[----:B------:R-:W4:Y:S01]  /*0160*/  LDCU UR12, c[0x0][0x398] ;  /* 0x00007300ff0c77ac */ /* 0x000f220008000800 */
[----:B0-----:R-:W0:Y:S01]  /*0170*/  MUFU.RCP R8, R8 ;  /* 0x0000000800087308 */ /* 0x001e220000001000 */
[----:B------:R-:W1:Y:S01]  /*0180*/  LDCU.64 UR6, c[0x0][0x358] ;  /* 0x00006b00ff0677ac */ /* 0x000e620008000a00 */
[----:B0-----:R-:W-:-:S06]  /*0190*/  IADD3 R2, PT, PT, R8, 0xffffffe, RZ ;  /* 0x0ffffffe08027810 */ /* 0x001fcc0007ffe0ff */
[----:B------:R0:W5:Y:S02]  /*01a0*/  F2I.FTZ.U32.TRUNC.NTZ R3, R2 ;  /* 0x0000000200037305 */ /* 0x000164000021f000 */
[----:B0-----:R-:W-:Y:S02]  /*01b0*/  HFMA2 R2, -RZ, RZ, 0, 0 ;  /* 0x00000000ff027431 */ /* 0x001fe400000001ff */
[----:B-----5:R-:W-:-:S04]  /*01c0*/  IMAD R9, R9, R3, RZ ;  /* 0x0000000309097224 */ /* 0x020fc800078e02ff */
[----:B------:R-:W-:Y:S01]  /*01d0*/  IMAD.HI.U32 R3, R3, R9, R2 ;  /* 0x0000000903037227 */ /* 0x000fe200078e0002 */
[----:B------:R-:W-:-:S05]  /*01e0*/  MOV R9, R7 ;  /* 0x0000000700097202 */ /* 0x000fca0000000f00 */
[----:B------:R-:W-:-:S05]  /*01f0*/  IMAD.HI.U32 R3, R3, R4, RZ ;  /* 0x0000000403037227 */ /* 0x000fca00078e00ff */
[----:B------:R-:W-:-:S05]  /*0200*/  IADD3 R5, PT, PT, -R3, RZ, RZ ;  /* 0x000000ff03057210 */ /* 0x000fca0007ffe1ff */
[----:B------:R-:W-:-:S05]  /*0210*/  IMAD R4, R5, UR4, R4 ;  /* 0x0000000405047c24 */ /* 0x000fca000f8e0204 */
[----:B------:R-:W-:-:S13]  /*0220*/  ISETP.GE.U32.AND P0, PT, R4, UR4, PT ;  /* 0x0000000404007c0c */ /* 0x000fda000bf06070 */
[----:B------:R-:W-:Y:S02]  /*0230*/  @P0 IADD3 R4, PT, PT, R4, -UR4, RZ ;  /* 0x8000000404040c10 */ /* 0x000fe4000fffe0ff */
[----:B------:R-:W-:Y:S02]  /*0240*/  @P0 IADD3 R3, PT, PT, R3, 0x1, RZ ;  /* 0x0000000103030810 */ /* 0x000fe40007ffe0ff */
[----:B------:R-:W-:Y:S02]  /*0250*/  ISETP.GE.U32.AND P1, PT, R4, UR4, PT ;  /* 0x0000000404007c0c */ /* 0x000fe4000bf26070 */
[----:B------:R-:W0:Y:S11]  /*0260*/  LDC.64 R4, c[0x0][0x380] ;  /* 0x0000e000ff047b82 */ /* 0x000e360000000a00 */
[----:B------:R-:W-:-:S02]  /*0270*/  @P1 IADD3 R3, PT, PT, R3, 0x1, RZ ;  /* 0x0000000103031810 */ /* 0x000fc40007ffe0ff */
[----:B------:R-:W-:-:S04]  /*0280*/  @!P2 LOP3.LUT R3, RZ, UR4, RZ, 0x33, !PT ;  /* 0x00000004ff03ac12 */ /* 0x000fc8000f8e33ff */
[----:B------:R-:W-:Y:S02]  /*0290*/  IADD3 R6, PT, PT, R6, R3, RZ ;  /* 0x0000000306067210 */ /* 0x000fe40007ffe0ff */
[----:B------:R-:W0:Y:S02]  /*02a0*/  LDC.64 R2, c[0x0][0x388] ;  /* 0x0000e200ff027b82 */ /* 0x000e240000000a00 */
[C---:B------:R-:W-:Y:S02]  /*02b0*/  LOP3.LUT R8, R6.reuse, 0x3, RZ, 0xc0, !PT ;  /* 0x0000000306087812 */ /* 0x040fe400078ec0ff */
[----:B------:R-:W-:Y:S02]  /*02c0*/  ISETP.GE.U32.AND P1, PT, R6, 0x3, PT ;  /* 0x000000030600780c */ /* 0x000fe40003f26070 */
[----:B------:R-:W-:Y:S02]  /*02d0*/  ISETP.NE.AND P3, PT, R8, 0x3, PT ;  /* 0x000000030800780c */ /* 0x000fe40003f65270 */
[----:B------:R-:W-:-:S02]  /*02e0*/  ISETP.GE.U32.AND P2, PT, R6, 0x3, PT ;  /* 0x000000030600780c */ /* 0x000fc40003f46070 */
[----:B------:R-:W-:Y:S02]  /*02f0*/  IADD3 R6, PT, PT, R6, 0x1, RZ ;  /* 0x0000000106067810 */ /* 0x000fe40007ffe0ff */
[----:B------:R-:W-:Y:S02]  /*0300*/  ISETP.NE.AND P0, PT, R8, 0x3, PT ;  /* 0x000000030800780c */ /* 0x000fe40003f05270 */
[----:B------:R-:W-:-:S05]  /*0310*/  LOP3.LUT R6, R6, 0x3, RZ, 0xc0, !PT ;  /* 0x0000000306067812 */ /* 0x000fca00078ec0ff */
[----:B-1234-:R-:W-:Y:S06]  /*0320*/  @!P3 BRA `(.L_x_799) ;  /* 0x00000000004cb947 */ /* 0x01efec0003800000 */
[----:B------:R-:W1:Y:S01]  /*0330*/  LDC.64 R18, c[0x0][0x380] ;  /* 0x0000e000ff127b82 */ /* 0x000e620000000a00 */
[----:B------:R-:W2:Y:S01]  /*0340*/  LDCU UR5, c[0x0][0x398] ;  /* 0x00007300ff0577ac */ /* 0x000ea20008000800 */
[----:B------:R-:W-:Y:S02]  /*0350*/  IADD3 R8, PT, PT, -R6, RZ, RZ ;  /* 0x000000ff06087210 */ /* 0x000fe40007ffe1ff */
[----:B------:R-:W-:Y:S01]  /*0360*/  MOV R9, R7 ;  /* 0x0000000700097202 */ /* 0x000fe20000000f00 */
[----:B------:R-:W3:Y:S01]  /*0370*/  LDCU UR8, c[0x0][0x394] ;  /* 0x00007280ff0877ac */ /* 0x000ee20008000800 */
[CC--:B--2---:R-:W-:Y:S02]  /*0380*/  IMAD R21, R7.reuse, R0.reuse, UR5 ;  /* 0x0000000507157e24 */ /* 0x0c4fe4000f8e0200 */
[----:B---3--:R-:W-:-:S07]  /*0390*/  IMAD R23, R7, R0, UR8 ;  /* 0x0000000807177e24 */ /* 0x008fce000f8e0200 */
.L_x_800:
[----:B-12---:R-:W-:-:S04]  /*03a0*/  IMAD.WIDE R14, R21, 0x8, R18 ;  /* 0x00000008150e7825 */ /* 0x006fc800078e0212 */
[----:B------:R-:W-:Y:S01]  /*03b0*/  IMAD.WIDE R10, R23, 0x8, R18 ;  /* 0x00000008170a7825 */ /* 0x000fe200078e0212 */
[----:B------:R-:W2:Y:S04]  /*03c0*/  LDG.E.64 R16, desc[UR6][R14.64] ;  /* 0x000000060e107981 */ /* 0x000ea8000c1e1b00 */
[----:B------:R-:W3:Y:S01]  /*03d0*/  LDG.E.64 R12, desc[UR6][R10.64] ;  /* 0x000000060a0c7981 */ /* 0x000ee2000c1e1b00 */
[----:B------:R-:W-:Y:S01]  /*03e0*/  IADD3 R8, PT, PT, R8, 0x1, RZ ;  /* 0x0000000108087810 */ /* 0x000fe20007ffe0ff */
[C---:B------:R-:W-:Y:S01]  /*03f0*/  IMAD R21, R0.reuse, UR4, R21 ;  /* 0x0000000400157c24 */ /* 0x040fe2000f8e0215 */
[----:B------:R-:W-:Y:S01]  /*0400*/  IADD3 R9, PT, PT, R9, UR4, RZ ;  /* 0x0000000409097c10 */ /* 0x000fe2000fffe0ff */
[----:B------:R-:W-:Y:S01]  /*0410*/  IMAD R23, R0, UR4, R23 ;  /* 0x0000000400177c24 */ /* 0x000fe2000f8e0217 */
[----:B------:R-:W-:Y:S01]  /*0420*/  ISETP.NE.AND P3, PT, R8, RZ, PT ;  /* 0x000000ff0800720c */ /* 0x000fe20003f65270 */
[----:B--2---:R2:W-:Y:S04]  /*0430*/  STG.E.64 desc[UR6][R10.64], R16 ;  /* 0x000000100a007986 */ /* 0x0045e8000c101b06 */
[----:B---3--:R2:W-:Y:S08]  /*0440*/  STG.E.64 desc[UR6][R14.64], R12 ;  /* 0x0000000c0e007986 */ /* 0x0085f0000c101b06 */
[----:B------:R-:W-:Y:S05]  /*0450*/  @P3 BRA `(.L_x_800) ;  /* 0xfffffffc00d03947 */ /* 0x000fea000383ffff */
.L_x_799:
[----:B------:R-:W-:Y:S05]  /*0460*/  BSYNC.RECONVERGENT B0 ;  /* 0x0000000000007941 */ /* 0x000fea0003800200 */
.L_x_798:
[----:B------:R-:W-:Y:S04]  /*0470*/  BSSY.RECONVERGENT B0, `(.L_x_801) ;  /* 0x0000028000007945 */ /* 0x000fe80003800200 */
[----:B------:R-:W-:Y:S05]  /*0480*/  @!P1 BRA `(.L_x_802) ;  /* 0x0000000000989947 */ /* 0x000fea0003800000 */
.L_x_803:
[CC--:B-12---:R-:W-:Y:S02]  /*0490*/  IMAD R17, R9.reuse, R0.reuse, UR10 ;  /* 0x0000000a09117e24 */ /* 0x0c6fe4000f8e0200 */
[----:B------:R-:W-:Y:S02]  /*04a0*/  IMAD R19, R9, R0, UR9 ;  /* 0x0000000909137e24 */ /* 0x000fe4000f8e0200 */
[----:B0-----:R-:W-:-:S04]  /*04b0*/  IMAD.WIDE R16, R17, 0x8, R4 ;  /* 0x0000000811107825 */ /* 0x001fc800078e0204 */
[----:B------:R-:W-:Y:S01]  /*04c0*/  IMAD.WIDE R18, R19, 0x8, R4 ;  /* 0x0000000813127825 */ /* 0x000fe200078e0204 */
[----:B------:R-:W2:Y:S04]  /*04d0*/  LDG.E.64 R20, desc[UR6][R16.64] ;  /* 0x0000000610147981 */ /* 0x000ea8000c1e1b00 */
[----:B------:R-:W3:Y:S01]  /*04e0*/  LDG.E.64 R22, desc[UR6][R18.64] ;  /* 0x0000000612167981 */ /* 0x000ee2000c1e1b00 */
[----:B------:R-:W-:-:S05]  /*04f0*/  IADD3 R29, PT, PT, R9, UR4, RZ ;  /* 0x00000004091d7c10 */ /* 0x000fca000fffe0ff */
[CC--:B------:R-:W-:Y:S02]  /*0500*/  IMAD R11, R29.reuse, R0.reuse, UR10 ;  /* 0x0000000a1d0b7e24 */ /* 0x0c0fe4000f8e0200 */
[----:B------:R-:W-:Y:S02]  /*0510*/  IMAD R9, R29, R0, UR9 ;  /* 0x000000091d097e24 */ /* 0x000fe4000f8e0200 */
[----:B------:R-:W-:-:S04]  /*0520*/  IMAD.WIDE R10, R11, 0x8, R4 ;  /* 0x000000080b0a7825 */ /* 0x000fc800078e0204 */
[----:B------:R-:W-:Y:S01]  /*0530*/  IMAD.WIDE R8, R9, 0x8, R4 ;  /* 0x0000000809087825 */ /* 0x000fe200078e0204 */
[----:B--2---:R0:W-:Y:S04]  /*0540*/  STG.E.64 desc[UR6][R18.64], R20 ;  /* 0x0000001412007986 */ /* 0x0041e8000c101b06 */
[----:B---3--:R1:W-:Y:S04]  /*0550*/  STG.E.64 desc[UR6][R16.64], R22 ;  /* 0x0000001610007986 */ /* 0x0083e8000c101b06 */
        /* <DEDUP_REMOVED lines=9> */
[----:B0-----:R-:W4:Y:S04]  /*05f0*/  LDG.E.64 R20, desc[UR6][R12.64] ;  /* 0x000000060c147981 */ /* 0x001f28000c1e1b00 */
[----:B------:R-:W5:Y:S01]  /*0600*/  LDG.E.64 R18, desc[UR6][R14.64] ;  /* 0x000000060e127981 */ /* 0x000f62000c1e1b00 */
[----:B------:R-:W-:-:S05]  /*0610*/  IADD3 R29, PT, PT, R29, UR4, RZ ;  /* 0x000000041d1d7c10 */ /* 0x000fca000fffe0ff */
[CC--:B-1----:R-:W-:Y:S02]  /*0620*/  IMAD R17, R29.reuse, R0.reuse, UR10 ;  /* 0x0000000a1d117e24 */ /* 0x0c2fe4000f8e0200 */
[----:B------:R-:W-:Y:S02]  /*0630*/  IMAD R23, R29, R0, UR9 ;  /* 0x000000091d177e24 */ /* 0x000fe4000f8e0200 */
[----:B------:R-:W-:-:S04]  /*0640*/  IMAD.WIDE R16, R17, 0x8, R4 ;  /* 0x0000000811107825 */ /* 0x000fc800078e0204 */
[----:B------:R-:W-:Y:S01]  /*0650*/  IMAD.WIDE R22, R23, 0x8, R4 ;  /* 0x0000000817167825 */ /* 0x000fe200078e0204 */
[----:B----4-:R1:W-:Y:S04]  /*0660*/  STG.E.64 desc[UR6][R14.64], R20 ;  /* 0x000000140e007986 */ /* 0x0103e8000c101b06 */
[----:B-----5:R1:W-:Y:S04]  /*0670*/  STG.E.64 desc[UR6][R12.64], R18 ;  /* 0x000000120c007986 */ /* 0x0203e8000c101b06 */
[----:B--2---:R-:W2:Y:S04]  /*0680*/  LDG.E.64 R24, desc[UR6][R16.64] ;  /* 0x0000000610187981 */ /* 0x004ea8000c1e1b00 */
[----:B---3--:R-:W3:Y:S01]  /*0690*/  LDG.E.64 R10, desc[UR6][R22.64] ;  /* 0x00000006160a7981 */ /* 0x008ee2000c1e1b00 */
[----:B------:R-:W-:-:S04]  /*06a0*/  IADD3 R9, PT, PT, R29, UR4, RZ ;  /* 0x000000041d097c10 */ /* 0x000fc8000fffe0ff */
[----:B------:R-:W-:Y:S01]  /*06b0*/  ISETP.GE.AND P1, PT, R9, R0, PT ;  /* 0x000000000900720c */ /* 0x000fe20003f26270 */
[----:B--2---:R1:W-:Y:S04]  /*06c0*/  STG.E.64 desc[UR6][R22.64], R24 ;  /* 0x0000001816007986 */ /* 0x0043e8000c101b06 */
[----:B---3--:R1:W-:Y:S08]  /*06d0*/  STG.E.64 desc[UR6][R16.64], R10 ;  /* 0x0000000a10007986 */ /* 0x0083f0000c101b06 */
[----:B------:R-:W-:Y:S05]  /*06e0*/  @!P1 BRA `(.L_x_803) ;  /* 0xfffffffc00689947 */ /* 0x000fea000383ffff */
.L_x_802:
[----:B------:R-:W-:Y:S05]  /*06f0*/  BSYNC.RECONVERGENT B0 ;  /* 0x0000000000007941 */ /* 0x000fea0003800200 */
.L_x_801:
[----:B------:R-:W-:Y:S04]  /*0700*/  BSSY.RECONVERGENT B0, `(.L_x_804) ;  /* 0x0000014000007945 */ /* 0x000fe80003800200 */
[----:B------:R-:W-:Y:S05]  /*0710*/  @!P0 BRA `(.L_x_805) ;  /* 0x0000000000488947 */ /* 0x000fea0003800000 */
[----:B-12---:R-:W1:Y:S01]  /*0720*/  LDC.64 R14, c[0x0][0x388] ;  /* 0x0000e200ff0e7b82 */ /* 0x006e620000000a00 */
[----:B------:R-:W2:Y:S01]  /*0730*/  LDCU UR5, c[0x0][0x398] ;  /* 0x00007300ff0577ac */ /* 0x000ea20008000800 */
[----:B------:R-:W-:Y:S01]  /*0740*/  IADD3 R6, PT, PT, -R6, RZ, RZ ;  /* 0x000000ff06067210 */ /* 0x000fe20007ffe1ff */
[----:B------:R-:W3:Y:S01]  /*0750*/  LDCU UR8, c[0x0][0x394] ;  /* 0x00007280ff0877ac */ /* 0x000ee20008000800 */
[CC--:B--2---:R-:W-:Y:S02]  /*0760*/  IMAD R17, R7.reuse, R0.reuse, UR5 ;  /* 0x0000000507117e24 */ /* 0x0c4fe4000f8e0200 */
[----:B---3--:R-:W-:-:S07]  /*0770*/  IMAD R19, R7, R0, UR8 ;  /* 0x0000000807137e24 */ /* 0x008fce000f8e0200 */
.L_x_806:
[----:B-1--4-:R-:W-:-:S04]  /*0780*/  IMAD.WIDE R10, R17, 0x8, R14 ;  /* 0x00000008110a7825 */ /* 0x012fc800078e020e */
[----:B0-----:R-:W-:Y:S01]  /*0790*/  IMAD.WIDE R4, R19, 0x8, R14 ;  /* 0x0000000813047825 */ /* 0x001fe200078e020e */
        /* <DEDUP_REMOVED lines=10> */
.L_x_805:
[----:B------:R-:W-:Y:S05]  /*0840*/  BSYNC.RECONVERGENT B0 ;  /* 0x0000000000007941 */ /* 0x000fea0003800200 */
.L_x_804:
[----:B------:R-:W-:Y:S05]  /*0850*/  @!P2 EXIT ;  /* 0x000000000000a94d */ /* 0x000fea0003800000 */
.L_x_807:
[CC--:B012---:R-:W-:Y:S02]  /*0860*/  IMAD R17, R7.reuse, R0.reuse, UR12 ;  /* 0x0000000c07117e24 */ /* 0x0c7fe4000f8e0200 */
[----:B----4-:R-:W-:Y:S02]  /*0870*/  IMAD R13, R7, R0, UR11 ;  /* 0x0000000b070d7e24 */ /* 0x010fe4000f8e0200 */
        /* <DEDUP_REMOVED lines=36> */
[----:B------:R-:W-:Y:S05]  /*0ac0*/  EXIT ;  /* 0x000000000000794d */ /* 0x000fea0003800000 */
.L_x_808:
        /* <DEDUP_REMOVED lines=11> */
.L_x_824:


//--------------------- .nv.shared._ZN3cub18CUB_300001_SM_10006detail11EmptyKernelIvEEvv --------------------------
	.section	.nv.shared._ZN3cub18CUB_300001_SM_10006detail11EmptyKernelIvEEvv,"aw",@nobits
	.sectionflags	@""
	.align	16
	.zero		1024


//--------------------- .nv.shared.reserved.0     --------------------------
	.section	.nv.shared.reserved.0,"aw",@nobits
	.weak		__nv_reservedSMEM_offset_0_alias
	.size		__nv_reservedSMEM_offset_0_alias, 0, 64
	.other		__nv_reservedSMEM_offset_0_alias,@"STO_CUDA_RESERVED_SHARED STV_DEFAULT"
__nv_reservedSMEM_offset_0_alias:
	.zero		0
	.zero		64


//--------------------- .nv.global                --------------------------
	.section	.nv.global,"aw",@nobits
.nv.global:
	.type		_ZN34_INTERNAL_92fb0df7_4_k_cu_b849b2626thrust24THRUST_300001_SM_1000_NS12placeholders2_8E,@object
	.size		_ZN34_INTERNAL_92fb0df7_4_k_cu_b849b2626thrust24THRUST_300001_SM_1000_NS12placeholders2_8E,(_ZN34_INTERNAL_92fb0df7_4_k_cu_b849b2624cuda3std3__436_GLOBAL__N__92fb0df7_4_k_cu_b849b2626ignoreE - _ZN34_INTERNAL_92fb0df7_4_k_cu_b849b2626thrust24THRUST_300001_SM_1000_NS12placeholders2_8E)
_ZN34_INTERNAL_92fb0df7_4_k_cu_b849b2626thrust24THRUST_300001_SM_1000_NS12placeholders2_8E:
	.zero		1
	.type		_ZN34_INTERNAL_92fb0df7_4_k_cu_b849b2624cuda3std3__436_GLOBAL__N__92fb0df7_4_k_cu_b849b2626ignoreE,@object
	.size		_ZN34_INTERNAL_92fb0df7_4_k_cu_b849b2624cuda3std3__436_GLOBAL__N__92fb0df7_4_k_cu_b849b2626ignoreE,(_ZN34_INTERNAL_92fb0df7_4_k_cu_b849b2624cuda3std6ranges3__45__cpo4dataE - _ZN34_INTERNAL_92fb0df7_4_k_cu_b849b2624cuda3std3__436_GLOBAL__N__92fb0df7_4_k_cu_b849b2626ignoreE)
_ZN34_INTERNAL_92fb0df7_4_k_cu_b849b2624cuda3std3__436_GLOBAL__N__92fb0df7_4_k_cu_b849b2626ignoreE:
	.zero		1
	.type		_ZN34_INTERNAL_92fb0df7_4_k_cu_b849b2624cuda3std6ranges3__45__cpo4dataE,@object
	.size		_ZN34_INTERNAL_92fb0df7_4_k_cu_b849b2624cuda3std6ranges3__45__cpo4dataE,(_ZN34_INTERNAL_92fb0df7_4_k_cu_b849b2626thrust24THRUST_300001_SM_1000_NS6system3cpp3parE - _ZN34_INTERNAL_92fb0df7_4_k_cu_b849b2624cuda3std6ranges3__45__cpo4dataE)
_ZN34_INTERNAL_92fb0df7_4_k_cu_b849b2624cuda3std6ranges3__45__cpo4dataE:
	.zero		1
	.type		_ZN34_INTERNAL_92fb0df7_4_k_cu_b849b2626thrust24THRUST_300001_SM_1000_NS6system3cpp3parE,@object
	.size		_ZN34_INTERNAL_92fb0df7_4_k_cu_b849b2626thrust24THRUST_300001_SM_1000_NS6system3cpp3parE,(_ZN34_INTERNAL_92fb0df7_4_k_cu_b849b2624cuda3std3__45__cpo5beginE - _ZN34_INTERNAL_92fb0df7_4_k_cu_b849b2626thrust24THRUST_300001_SM_1000_NS6system3cpp3parE)
_ZN34_INTERNAL_92fb0df7_4_k_cu_b849b2626thrust24THRUST_300001_SM_1000_NS6system3cpp3parE:
	.zero		1
	.type		_ZN34_INTERNAL_92fb0df7_4_k_cu_b849b2624cuda3std3__45__cpo5beginE,@object
	.size		_ZN34_INTERNAL_92fb0df7_4_k_cu_b849b2624cuda3std3__45__cpo5beginE,(_ZN34_INTERNAL_92fb0df7_4_k_cu_b849b2624cuda3std6ranges3__45__cpo5beginE - _ZN34_INTERNAL_92fb0df7_4_k_cu_b849b2624cuda3std3__45__cpo5beginE)
_ZN34_INTERNAL_92fb0df7_4_k_cu_b849b2624cuda3std3__45__cpo5beginE:
	.zero		1
	.type		_ZN34_INTERNAL_92fb0df7_4_k_cu_b849b2624cuda3std6ranges3__45__cpo5beginE,@object
	.size		_ZN34_INTERNAL_92fb0df7_4_k_cu_b849b2624cuda3std6ranges3__45__cpo5beginE,(_ZN34_INTERNAL_92fb0df7_4_k_cu_b849b2626thrust24THRUST_300001_SM_1000_NS6deviceE - _ZN34_INTERNAL_92fb0df7_4_k_cu_b849b2624cuda3std6ranges3__45__cpo5beginE)
_ZN34_INTERNAL_92fb0df7_4_k_cu_b849b2624cuda3std6ranges3__45__cpo5beginE:
	.zero		1
	.type		_ZN34_INTERNAL_92fb0df7_4_k_cu_b849b2626thrust24THRUST_300001_SM_1000_NS6deviceE,@object
	.size		_ZN34_INTERNAL_92fb0df7_4_k_cu_b849b2626thrust24THRUST_300001_SM_1000_NS6deviceE,(_ZN34_INTERNAL_92fb0df7_4_k_cu_b849b2624cuda3std3__47nulloptE - _ZN34_INTERNAL_92fb0df7_4_k_cu_b849b2626thrust24THRUST_300001_SM_1000_NS6deviceE)
_ZN34_INTERNAL_92fb0df7_4_k_cu_b849b2626thrust24THRUST_300001_SM_1000_NS6deviceE:
	.zero		1
	.type		_ZN34_INTERNAL_92fb0df7_4_k_cu_b849b2624cuda3std3__47nulloptE,@object
	.size		_ZN34_INTERNAL_92fb0df7_4_k_cu_b849b2624cuda3std3__47nulloptE,(_ZN34_INTERNAL_92fb0df7_4_k_cu_b849b2624cuda3std6ranges3__45__cpo8distanceE - _ZN34_INTERNAL_92fb0df7_4_k_cu_b849b2624cuda3std3__47nulloptE)
_ZN34_INTERNAL_92fb0df7_4_k_cu_b849b2624cuda3std3__47nulloptE:
	.zero		1
	.type		_ZN34_INTERNAL_92fb0df7_4_k_cu_b849b2624cuda3std6ranges3__45__cpo8distanceE,@object
	.size		_ZN34_INTERNAL_92fb0df7_4_k_cu_b849b2624cuda3std6ranges3__45__cpo8distanceE,(_ZN34_INTERNAL_92fb0df7_4_k_cu_b849b2626thrust24THRUST_300001_SM_1000_NS12placeholders2_4E - _ZN34_INTERNAL_92fb0df7_4_k_cu_b849b2624cuda3std6ranges3__45__cpo8distanceE)
_ZN34_INTERNAL_92fb0df7_4_k_cu_b849b2624cuda3std6ranges3__45__cpo8distanceE:
	.zero		1
	.type		_ZN34_INTERNAL_92fb0df7_4_k_cu_b849b2626thrust24THRUST_300001_SM_1000_NS12placeholders2_4E,@object
	.size		_ZN34_INTERNAL_92fb0df7_4_k_cu_b849b2626thrust24THRUST_300001_SM_1000_NS12placeholders2_4E,(_ZN34_INTERNAL_92fb0df7_4_k_cu_b849b2624cuda3std3__45__cpo6rbeginE - _ZN34_INTERNAL_92fb0df7_4_k_cu_b849b2626thrust24THRUST_300001_SM_1000_NS12placeholders2_4E)
_ZN34_INTERNAL_92fb0df7_4_k_cu_b849b2626thrust24THRUST_300001_SM_1000_NS12placeholders2_4E:
	.zero		1
	.type		_ZN34_INTERNAL_92fb0df7_4_k_cu_b849b2624cuda3std3__45__cpo6rbeginE,@object
	.size		_ZN34_INTERNAL_92fb0df7_4_k_cu_b849b2624cuda3std3__45__cpo6rbeginE,(_ZN34_INTERNAL_92fb0df7_4_k_cu_b849b2624cuda3std6ranges3__45__cpo7advanceE - _ZN34_INTERNAL_92fb0df7_4_k_cu_b849b2624cuda3std3__45__cpo6rbeginE)
_ZN34_INTERNAL_92fb0df7_4_k_cu_b849b2624cuda3std3__45__cpo6rbeginE:
	.zero		1
	.type		_ZN34_INTERNAL_92fb0df7_4_k_cu_b849b2624cuda3std6ranges3__45__cpo7advanceE,@object
	.size		_ZN34_INTERNAL_92fb0df7_4_k_cu_b849b2624cuda3std6ranges3__45__cpo7advanceE,(_ZN34_INTERNAL_92fb0df7_4_k_cu_b849b2626thrust24THRUST_300001_SM_1000_NS12placeholders3_10E - _ZN34_INTERNAL_92fb0df7_4_k_cu_b849b2624cuda3std6ranges3__45__cpo7advanceE)
_ZN34_INTERNAL_92fb0df7_4_k_cu_b849b2624cuda3std6ranges3__45__cpo7advanceE:
	.zero		1
	.type		_ZN34_INTERNAL_92fb0df7_4_k_cu_b849b2626thrust24THRUST_300001_SM_1000_NS12placeholders3_10E,@object
	.size		_ZN34_INTERNAL_92fb0df7_4_k_cu_b849b2626thrust24THRUST_300001_SM_1000_NS12placeholders3_10E,(_ZN34_INTERNAL_92fb0df7_4_k_cu_b849b2624cuda3std3__48in_placeE - _ZN34_INTERNAL_92fb0df7_4_k_cu_b849b2626thrust24THRUST_300001_SM_1000_NS12placeholders3_10E)
_ZN34_INTERNAL_92fb0df7_4_k_cu_b849b2626thrust24THRUST_300001_SM_1000_NS12placeholders3_10E:
	.zero		1
	.type		_ZN34_INTERNAL_92fb0df7_4_k_cu_b849b2624cuda3std3__48in_placeE,@object
	.size		_ZN34_INTERNAL_92fb0df7_4_k_cu_b849b2624cuda3std3__48in_placeE,(_ZN34_INTERNAL_92fb0df7_4_k_cu_b849b2624cuda3std6ranges3__45__cpo4sizeE - _ZN34_INTERNAL_92fb0df7_4_k_cu_b849b2624cuda3std3__48in_placeE)
_ZN34_INTERNAL_92fb0df7_4_k_cu_b849b2624cuda3std3__48in_placeE:
	.zero		1
	.type		_ZN34_INTERNAL_92fb0df7_4_k_cu_b849b2624cuda3std6ranges3__45__cpo4sizeE,@object
	.size		_ZN34_INTERNAL_92fb0df7_4_k_cu_b849b2624cuda3std6ranges3__45__cpo4sizeE,(_ZN34_INTERNAL_92fb0df7_4_k_cu_b849b2626thrust24THRUST_300001_SM_1000_NS12placeholders2_2E - _ZN34_INTERNAL_92fb0df7_4_k_cu_b849b2624cuda3std6ranges3__45__cpo4sizeE)
_ZN34_INTERNAL_92fb0df7_4_k_cu_b849b2624cuda3std6ranges3__45__cpo4sizeE:
	.zero		1
	.type		_ZN34_INTERNAL_92fb0df7_4_k_cu_b849b2626thrust24THRUST_300001_SM_1000_NS12placeholders2_2E,@object
	.size		_ZN34_INTERNAL_92fb0df7_4_k_cu_b849b2626thrust24THRUST_300001_SM_1000_NS12placeholders2_2E,(_ZN34_INTERNAL_92fb0df7_4_k_cu_b849b2624cuda3std3__45__cpo6cbeginE - _ZN34_INTERNAL_92fb0df7_4_k_cu_b849b2626thrust24THRUST_300001_SM_1000_NS12placeholders2_2E)
_ZN34_INTERNAL_92fb0df7_4_k_cu_b849b2626thrust24THRUST_300001_SM_1000_NS12placeholders2_2E:
	.zero		1
	.type		_ZN34_INTERNAL_92fb0df7_4_k_cu_b849b2624cuda3std3__45__cpo6cbeginE,@object
	.size		_ZN34_INTERNAL_92fb0df7_4_k_cu_b849b2624cuda3std3__45__cpo6cbeginE,(_ZN34_INTERNAL_92fb0df7_4_k_cu_b849b2624cuda3std6ranges3__45__cpo6cbeginE - _ZN34_INTERNAL_92fb0df7_4_k_cu_b849b2624cuda3std3__45__cpo6cbeginE)
_ZN34_INTERNAL_92fb0df7_4_k_cu_b849b2624cuda3std3__45__cpo6cbeginE:
	.zero		1
	.type		_ZN34_INTERNAL_92fb0df7_4_k_cu_b849b2624cuda3std6ranges3__45__cpo6cbeginE,@object
	.size		_ZN34_INTERNAL_92fb0df7_4_k_cu_b849b2624cuda3std6ranges3__45__cpo6cbeginE,(_ZN34_INTERNAL_92fb0df7_4_k_cu_b849b2626thrust24THRUST_300001_SM_1000_NS12placeholders2_6E - _ZN34_INTERNAL_92fb0df7_4_k_cu_b849b2624cuda3std6ranges3__45__cpo6cbeginE)
_ZN34_INTERNAL_92fb0df7_4_k_cu_b849b2624cuda3std6ranges3__45__cpo6cbeginE:
	.zero		1
	.type		_ZN34_INTERNAL_92fb0df7_4_k_cu_b849b2626thrust24THRUST_300001_SM_1000_NS12placeholders2_6E,@object
	.size		_ZN34_INTERNAL_92fb0df7_4_k_cu_b849b2626thrust24THRUST_300001_SM_1000_NS12placeholders2_6E,(_ZN34_INTERNAL_92fb0df7_4_k_cu_b849b2624cuda3std3__45__cpo7crbeginE - _ZN34_INTERNAL_92fb0df7_4_k_cu_b849b2626thrust24THRUST_300001_SM_1000_NS12placeholders2_6E)
_ZN34_INTERNAL_92fb0df7_4_k_cu_b849b2626thrust24THRUST_300001_SM_1000_NS12placeholders2_6E:
	.zero		1
	.type		_ZN34_INTERNAL_92fb0df7_4_k_cu_b849b2624cuda3std3__45__cpo7crbeginE,@object
	.size		_ZN34_INTERNAL_92fb0df7_4_k_cu_b849b2624cuda3std3__45__cpo7crbeginE,(_ZN34_INTERNAL_92fb0df7_4_k_cu_b849b2624cuda3std6ranges3__45__cpo4nextE - _ZN34_INTERNAL_92fb0df7_4_k_cu_b849b2624cuda3std3__45__cpo7crbeginE)
_ZN34_INTERNAL_92fb0df7_4_k_cu_b849b2624cuda3std3__45__cpo7crbeginE:
	.zero		1
	.type		_ZN34_INTERNAL_92fb0df7_4_k_cu_b849b2624cuda3std6ranges3__45__cpo4nextE,@object
	.size		_ZN34_INTERNAL_92fb0df7_4_k_cu_b849b2624cuda3std6ranges3__45__cpo4nextE,(_ZN34_INTERNAL_92fb0df7_4_k_cu_b849b2624cuda3std6ranges3__45__cpo4swapE - _ZN34_INTERNAL_92fb0df7_4_k_cu_b849b2624cuda3std6ranges3__45__cpo4nextE)
_ZN34_INTERNAL_92fb0df7_4_k_cu_b849b2624cuda3std6ranges3__45__cpo4nextE:
	.zero		1
	.type		_ZN34_INTERNAL_92fb0df7_4_k_cu_b849b2624cuda3std6ranges3__45__cpo4swapE,@object
	.size		_ZN34_INTERNAL_92fb0df7_4_k_cu_b849b2624cuda3std6ranges3__45__cpo4swapE,(_ZN34_INTERNAL_92fb0df7_4_k_cu_b849b2626thrust24THRUST_300001_SM_1000_NS8cuda_cub10par_nosyncE - _ZN34_INTERNAL_92fb0df7_4_k_cu_b849b2624cuda3std6ranges3__45__cpo4swapE)
_ZN34_INTERNAL_92fb0df7_4_k_cu_b849b2624cuda3std6ranges3__45__cpo4swapE:
	.zero		1
	.type		_ZN34_INTERNAL_92fb0df7_4_k_cu_b849b2626thrust24THRUST_300001_SM_1000_NS8cuda_cub10par_nosyncE,@object
	.size		_ZN34_INTERNAL_92fb0df7_4_k_cu_b849b2626thrust24THRUST_300001_SM_1000_NS8cuda_cub10par_nosyncE,(_ZN34_INTERNAL_92fb0df7_4_k_cu_b849b2626thrust24THRUST_300001_SM_1000_NS3seqE - _ZN34_INTERNAL_92fb0df7_4_k_cu_b849b2626thrust24THRUST_300001_SM_1000_NS8cuda_cub10par_nosyncE)
_ZN34_INTERNAL_92fb0df7_4_k_cu_b849b2626thrust24THRUST_300001_SM_1000_NS8cuda_cub10par_nosyncE:
	.zero		1
	.type		_ZN34_INTERNAL_92fb0df7_4_k_cu_b849b2626thrust24THRUST_300001_SM_1000_NS3seqE,@object
	.size		_ZN34_INTERNAL_92fb0df7_4_k_cu_b849b2626thrust24THRUST_300001_SM_1000_NS3seqE,(_ZN34_INTERNAL_92fb0df7_4_k_cu_b849b2624cuda3std3__420unreachable_sentinelE - _ZN34_INTERNAL_92fb0df7_4_k_cu_b849b2626thrust24THRUST_300001_SM_1000_NS3seqE)
_ZN34_INTERNAL_92fb0df7_4_k_cu_b849b2626thrust24THRUST_300001_SM_1000_NS3seqE:
	.zero		1
	.type		_ZN34_INTERNAL_92fb0df7_4_k_cu_b849b2624cuda3std3__420unreachable_sentinelE,@object
	.size		_ZN34_INTERNAL_92fb0df7_4_k_cu_b849b2624cuda3std3__420unreachable_sentinelE,(_ZN34_INTERNAL_92fb0df7_4_k_cu_b849b2624cuda3std6ranges3__45__cpo5ssizeE - _ZN34_INTERNAL_92fb0df7_4_k_cu_b849b2624cuda3std3__420unreachable_sentinelE)
_ZN34_INTERNAL_92fb0df7_4_k_cu_b849b2624cuda3std3__420unreachable_sentinelE:
	.zero		1
	.type		_ZN34_INTERNAL_92fb0df7_4_k_cu_b849b2624cuda3std6ranges3__45__cpo5ssizeE,@object
	.size		_ZN34_INTERNAL_92fb0df7_4_k_cu_b849b2624cuda3std6ranges3__45__cpo5ssizeE,(_ZN34_INTERNAL_92fb0df7_4_k_cu_b849b2626thrust24THRUST_300001_SM_1000_NS12placeholders2_3E - _ZN34_INTERNAL_92fb0df7_4_k_cu_b849b2624cuda3std6ranges3__45__cpo5ssizeE)
_ZN34_INTERNAL_92fb0df7_4_k_cu_b849b2624cuda3std6ranges3__45__cpo5ssizeE:
	.zero		1
	.type		_ZN34_INTERNAL_92fb0df7_4_k_cu_b849b2626thrust24THRUST_300001_SM_1000_NS12placeholders2_3E,@object
	.size		_ZN34_INTERNAL_92fb0df7_4_k_cu_b849b2626thrust24THRUST_300001_SM_1000_NS12placeholders2_3E,(_ZN34_INTERNAL_92fb0df7_4_k_cu_b849b2624cuda3std3__45__cpo4cendE - _ZN34_INTERNAL_92fb0df7_4_k_cu_b849b2626thrust24THRUST_300001_SM_1000_NS12placeholders2_3E)
_ZN34_INTERNAL_92fb0df7_4_k_cu_b849b2626thrust24THRUST_300001_SM_1000_NS12placeholders2_3E:
	.zero		1
	.type		_ZN34_INTERNAL_92fb0df7_4_k_cu_b849b2624cuda3std3__45__cpo4cendE,@object
	.size		_ZN34_INTERNAL_92fb0df7_4_k_cu_b849b2624cuda3std3__45__cpo4cendE,(_ZN34_INTERNAL_92fb0df7_4_k_cu_b849b2624cuda3std6ranges3__45__cpo4cendE - _ZN34_INTERNAL_92fb0df7_4_k_cu_b849b2624cuda3std3__45__cpo4cendE)
_ZN34_INTERNAL_92fb0df7_4_k_cu_b849b2624cuda3std3__45__cpo4cendE:
	.zero		1
	.type		_ZN34_INTERNAL_92fb0df7_4_k_cu_b849b2624cuda3std6ranges3__45__cpo4cendE,@object
	.size		_ZN34_INTERNAL_92fb0df7_4_k_cu_b849b2624cuda3std6ranges3__45__cpo4cendE,(_ZN34_INTERNAL_92fb0df7_4_k_cu_b849b2626thrust24THRUST_300001_SM_1000_NS12placeholders2_7E - _ZN34_INTERNAL_92fb0df7_4_k_cu_b849b2624cuda3std6ranges3__45__cpo4cendE)
_ZN34_INTERNAL_92fb0df7_4_k_cu_b849b2624cuda3std6ranges3__45__cpo4cendE:
	.zero		1
	.type		_ZN34_INTERNAL_92fb0df7_4_k_cu_b849b2626thrust24THRUST_300001_SM_1000_NS12placeholders2_7E,@object
	.size		_ZN34_INTERNAL_92fb0df7_4_k_cu_b849b2626thrust24THRUST_300001_SM_1000_NS12placeholders2_7E,(_ZN34_INTERNAL_92fb0df7_4_k_cu_b849b2624cuda3std3__45__cpo5crendE - _ZN34_INTERNAL_92fb0df7_4_k_cu_b849b2626thrust24THRUST_300001_SM_1000_NS12placeholders2_7E)
_ZN34_INTERNAL_92fb0df7_4_k_cu_b849b2626thrust24THRUST_300001_SM_1000_NS12placeholders2_7E:
	.zero		1
	.type		_ZN34_INTERNAL_92fb0df7_4_k_cu_b849b2624cuda3std3__45__cpo5crendE,@object
	.size		_ZN34_INTERNAL_92fb0df7_4_k_cu_b849b2624cuda3std3__45__cpo5crendE,(_ZN34_INTERNAL_92fb0df7_4_k_cu_b849b2624cuda3std6ranges3__45__cpo4prevE - _ZN34_INTERNAL_92fb0df7_4_k_cu_b849b2624cuda3std3__45__cpo5crendE)
_ZN34_INTERNAL_92fb0df7_4_k_cu_b849b2624cuda3std3__45__cpo5crendE:
	.zero		1
	.type		_ZN34_INTERNAL_92fb0df7_4_k_cu_b849b2624cuda3std6ranges3__45__cpo4prevE,@object
	.size		_ZN34_INTERNAL_92fb0df7_4_k_cu_b849b2624cuda3std6ranges3__45__cpo4prevE,(_ZN34_INTERNAL_92fb0df7_4_k_cu_b849b2624cuda3std6ranges3__45__cpo9iter_moveE - _ZN34_INTERNAL_92fb0df7_4_k_cu_b849b2624cuda3std6ranges3__45__cpo4prevE)
_ZN34_INTERNAL_92fb0df7_4_k_cu_b849b2624cuda3std6ranges3__45__cpo4prevE:
	.zero		1
	.type		_ZN34_INTERNAL_92fb0df7_4_k_cu_b849b2624cuda3std6ranges3__45__cpo9iter_moveE,@object
	.size		_ZN34_INTERNAL_92fb0df7_4_k_cu_b849b2624cuda3std6ranges3__45__cpo9iter_moveE,(_ZN34_INTERNAL_92fb0df7_4_k_cu_b849b2626thrust24THRUST_300001_SM_1000_NS6system6detail10sequential3seqE - _ZN34_INTERNAL_92fb0df7_4_k_cu_b849b2624cuda3std6ranges3__45__cpo9iter_moveE)
_ZN34_INTERNAL_92fb0df7_4_k_cu_b849b2624cuda3std6ranges3__45__cpo9iter_moveE:
	.zero		1
	.type		_ZN34_INTERNAL_92fb0df7_4_k_cu_b849b2626thrust24THRUST_300001_SM_1000_NS6system6detail10sequential3seqE,@object
	.size		_ZN34_INTERNAL_92fb0df7_4_k_cu_b849b2626thrust24THRUST_300001_SM_1000_NS6system6detail10sequential3seqE,(_ZN34_INTERNAL_92fb0df7_4_k_cu_b849b2626thrust24THRUST_300001_SM_1000_NS12placeholders2_9E - _ZN34_INTERNAL_92fb0df7_4_k_cu_b849b2626thrust24THRUST_300001_SM_1000_NS6system6detail10sequential3seqE)
_ZN34_INTERNAL_92fb0df7_4_k_cu_b849b2626thrust24THRUST_300001_SM_1000_NS6system6detail10sequential3seqE:
	.zero		1
	.type		_ZN34_INTERNAL_92fb0df7_4_k_cu_b849b2626thrust24THRUST_300001_SM_1000_NS12placeholders2_9E,@object
	.size		_ZN34_INTERNAL_92fb0df7_4_k_cu_b849b2626thrust24THRUST_300001_SM_1000_NS12placeholders2_9E,(_ZN34_INTERNAL_92fb0df7_4_k_cu_b849b2624cuda3std3__419piecewise_constructE - _ZN34_INTERNAL_92fb0df7_4_k_cu_b849b2626thrust24THRUST_300001_SM_1000_NS12placeholders2_9E)
_ZN34_INTERNAL_92fb0df7_4_k_cu_b849b2626thrust24THRUST_300001_SM_1000_NS12placeholders2_9E:
	.zero		1
	.type		_ZN34_INTERNAL_92fb0df7_4_k_cu_b849b2624cuda3std3__419piecewise_constructE,@object
	.size		_ZN34_INTERNAL_92fb0df7_4_k_cu_b849b2624cuda3std3__419piecewise_constructE,(_ZN34_INTERNAL_92fb0df7_4_k_cu_b849b2624cuda3std6ranges3__45__cpo5cdataE - _ZN34_INTERNAL_92fb0df7_4_k_cu_b849b2624cuda3std3__419piecewise_constructE)
_ZN34_INTERNAL_92fb0df7_4_k_cu_b849b2624cuda3std3__419piecewise_constructE:
	.zero		1
	.type		_ZN34_INTERNAL_92fb0df7_4_k_cu_b849b2624cuda3std6ranges3__45__cpo5cdataE,@object
	.size		_ZN34_INTERNAL_92fb0df7_4_k_cu_b849b2624cuda3std6ranges3__45__cpo5cdataE,(_ZN34_INTERNAL_92fb0df7_4_k_cu_b849b2626thrust24THRUST_300001_SM_1000_NS12placeholders2_1E - _ZN34_INTERNAL_92fb0df7_4_k_cu_b849b2624cuda3std6ranges3__45__cpo5cdataE)
_ZN34_INTERNAL_92fb0df7_4_k_cu_b849b2624cuda3std6ranges3__45__cpo5cdataE:
	.zero		1
	.type		_ZN34_INTERNAL_92fb0df7_4_k_cu_b849b2626thrust24THRUST_300001_SM_1000_NS12placeholders2_1E,@object
	.size		_ZN34_INTERNAL_92fb0df7_4_k_cu_b849b2626thrust24THRUST_300001_SM_1000_NS12placeholders2_1E,(_ZN34_INTERNAL_92fb0df7_4_k_cu_b849b2624cuda3std3__45__cpo3endE - _ZN34_INTERNAL_92fb0df7_4_k_cu_b849b2626thrust24THRUST_300001_SM_1000_NS12placeholders2_1E)
_ZN34_INTERNAL_92fb0df7_4_k_cu_b849b2626thrust24THRUST_300001_SM_1000_NS12placeholders2_1E:
	.zero		1
	.type		_ZN34_INTERNAL_92fb0df7_4_k_cu_b849b2624cuda3std3__45__cpo3endE,@object
	.size		_ZN34_INTERNAL_92fb0df7_4_k_cu_b849b2624cuda3std3__45__cpo3endE,(_ZN34_INTERNAL_92fb0df7_4_k_cu_b849b2624cuda3std6ranges3__45__cpo3endE - _ZN34_INTERNAL_92fb0df7_4_k_cu_b849b2624cuda3std3__45__cpo3endE)
_ZN34_INTERNAL_92fb0df7_4_k_cu_b849b2624cuda3std3__45__cpo3endE:
	.zero		1
	.type		_ZN34_INTERNAL_92fb0df7_4_k_cu_b849b2624cuda3std6ranges3__45__cpo3endE,@object
	.size		_ZN34_INTERNAL_92fb0df7_4_k_cu_b849b2624cuda3std6ranges3__45__cpo3endE,(_ZN34_INTERNAL_92fb0df7_4_k_cu_b849b2626thrust24THRUST_300001_SM_1000_NS12placeholders2_5E - _ZN34_INTERNAL_92fb0df7_4_k_cu_b849b2624cuda3std6ranges3__45__cpo3endE)
_ZN34_INTERNAL_92fb0df7_4_k_cu_b849b2624cuda3std6ranges3__45__cpo3endE:
	.zero		1
	.type		_ZN34_INTERNAL_92fb0df7_4_k_cu_b849b2626thrust24THRUST_300001_SM_1000_NS12placeholders2_5E,@object
	.size		_ZN34_INTERNAL_92fb0df7_4_k_cu_b849b2626thrust24THRUST_300001_SM_1000_NS12placeholders2_5E,(_ZN34_INTERNAL_92fb0df7_4_k_cu_b849b2624cuda3std3__45__cpo4rendE - _ZN34_INTERNAL_92fb0df7_4_k_cu_b849b2626thrust24THRUST_300001_SM_1000_NS12placeholders2_5E)
_ZN34_INTERNAL_92fb0df7_4_k_cu_b849b2626thrust24THRUST_300001_SM_1000_NS12placeholders2_5E:
	.zero		1
	.type		_ZN34_INTERNAL_92fb0df7_4_k_cu_b849b2624cuda3std3__45__cpo4rendE,@object
	.size		_ZN34_INTERNAL_92fb0df7_4_k_cu_b849b2624cuda3std3__45__cpo4rendE,(_ZN34_INTERNAL_92fb0df7_4_k_cu_b849b2624cuda3std6ranges3__45__cpo9iter_swapE - _ZN34_INTERNAL_92fb0df7_4_k_cu_b849b2624cuda3std3__45__cpo4rendE)
_ZN34_INTERNAL_92fb0df7_4_k_cu_b849b2624cuda3std3__45__cpo4rendE:
	.zero		1
	.type		_ZN34_INTERNAL_92fb0df7_4_k_cu_b849b2624cuda3std6ranges3__45__cpo9iter_swapE,@object
	.size		_ZN34_INTERNAL_92fb0df7_4_k_cu_b849b2624cuda3std6ranges3__45__cpo9iter_swapE,(_ZN34_INTERNAL_92fb0df7_4_k_cu_b849b2624cuda3std3__48unexpectE - _ZN34_INTERNAL_92fb0df7_4_k_cu_b849b2624cuda3std6ranges3__45__cpo9iter_swapE)
_ZN34_INTERNAL_92fb0df7_4_k_cu_b849b2624cuda3std6ranges3__45__cpo9iter_swapE:
	.zero		1
	.type		_ZN34_INTERNAL_92fb0df7_4_k_cu_b849b2624cuda3std3__48unexpectE,@object
	.size		_ZN34_INTERNAL_92fb0df7_4_k_cu_b849b2624cuda3std3__48unexpectE,(_ZN34_INTERNAL_92fb0df7_4_k_cu_b849b2626thrust24THRUST_300001_SM_1000_NS8cuda_cub3parE - _ZN34_INTERNAL_92fb0df7_4_k_cu_b849b2624cuda3std3__48unexpectE)
_ZN34_INTERNAL_92fb0df7_4_k_cu_b849b2624cuda3std3__48unexpectE:
	.zero		1
	.type		_ZN34_INTERNAL_92fb0df7_4_k_cu_b849b2626thrust24THRUST_300001_SM_1000_NS8cuda_cub3parE,@object
	.size		_ZN34_INTERNAL_92fb0df7_4_k_cu_b849b2626thrust24THRUST_300001_SM_1000_NS8cuda_cub3parE,(.L_29 - _ZN34_INTERNAL_92fb0df7_4_k_cu_b849b2626thrust24THRUST_300001_SM_1000_NS8cuda_cub3parE)
_ZN34_INTERNAL_92fb0df7_4_k_cu_b849b2626thrust24THRUST_300001_SM_1000_NS8cuda_cub3parE:
	.zero		1
.L_29:


//--------------------- .nv.shared._ZN6thrust24THRUST_300001_SM_1000_NS8cuda_cub4core6detail13_kernel_agentINS1_8__reduce11ReduceAgentIPN4cuda3std3__45tupleIJdlEEESC_SB_lNS1_9__extrema9arg_max_fIdl10comparatorEEEEJSC_SC_iSG_EEEvDpT0_ --------------------------
	.section	.nv.shared._ZN6thrust24THRUST_300001_SM_1000_NS8cuda_cub4core6detail13_kernel_agentINS1_8__reduce11ReduceAgentIPN4cuda3std3__45tupleIJdlEEESC_SB_lNS1_9__extrema9arg_max_fIdl10comparatorEEEEJSC_SC_iSG_EEEvDpT0_,"aw",@nobits
	.sectionflags	@""
	.align	16
	.zero		1024


//--------------------- .nv.shared._ZN6thrust24THRUST_300001_SM_1000_NS8cuda_cub4core6detail13_kernel_agentINS1_8__reduce10DrainAgentIlEEJN3cub18CUB_300001_SM_10009GridQueueIyEElEEEvDpT0_ --------------------------
	.section	.nv.shared._ZN6thrust24THRUST_300001_SM_1000_NS8cuda_cub4core6detail13_kernel_agentINS1_8__reduce10DrainAgentIlEEJN3cub18CUB_300001_SM_10009GridQueueIyEElEEEvDpT0_,"aw",@nobits
	.sectionflags	@""
	.align	16
	.zero		1024


//--------------------- .nv.shared._ZN6thrust24THRUST_300001_SM_1000_NS8cuda_cub4core6detail13_kernel_agentINS1_8__reduce11ReduceAgentINS0_12zip_iteratorIN4cuda3std3__45tupleIJNS0_10device_ptrIdEENS0_17counting_iteratorIlNS0_11use_defaultESF_SF_EEEEEEEPNSB_IJdlEEESJ_lNS1_9__extrema9arg_max_fIdl10comparatorEEEEJSI_SK_lN3cub18CUB_300001_SM_100013GridEvenShareIlEENSR_9GridQueueIyEESO_EEEvDpT0_ --------------------------
	.section	.nv.shared._ZN6thrust24THRUST_300001_SM_1000_NS8cuda_cub4core6detail13_kernel_agentINS1_8__reduce11ReduceAgentINS0_12zip_iteratorIN4cuda3std3__45tupleIJNS0_10device_ptrIdEENS0_17counting_iteratorIlNS0_11use_defaultESF_SF_EEEEEEEPNSB_IJdlEEESJ_lNS1_9__extrema9arg_max_fIdl10comparatorEEEEJSI_SK_lN3cub18CUB_300001_SM_100013GridEvenShareIlEENSR_9GridQueueIyEESO_EEEvDpT0_,"aw",@nobits
	.sectionflags	@""
	.align	16
	.zero		1024


//--------------------- .nv.shared._ZN6thrust24THRUST_300001_SM_1000_NS8cuda_cub4core6detail13_kernel_agentINS1_8__reduce11ReduceAgentINS0_12zip_iteratorIN4cuda3std3__45tupleIJNS0_10device_ptrIdEENS0_17counting_iteratorIlNS0_11use_defaultESF_SF_EEEEEEEPNSB_IJdlEEESJ_lNS1_9__extrema9arg_max_fIdl10comparatorEEEEJSI_SK_lSO_EEEvDpT0_ --------------------------
	.section	.nv.shared._ZN6thrust24THRUST_300001_SM_1000_NS8cuda_cub4core6detail13_kernel_agentINS1_8__reduce11ReduceAgentINS0_12zip_iteratorIN4cuda3std3__45tupleIJNS0_10device_ptrIdEENS0_17counting_iteratorIlNS0_11use_defaultESF_SF_EEEEEEEPNSB_IJdlEEESJ_lNS1_9__extrema9arg_max_fIdl10comparatorEEEEJSI_SK_lSO_EEEvDpT0_,"aw",@nobits
	.sectionflags	@""
	.align	16
	.zero		1024


//--------------------- .nv.shared._ZN6thrust24THRUST_300001_SM_1000_NS8cuda_cub4core6detail13_kernel_agentINS1_8__reduce11ReduceAgentIPN4cuda3std3__45tupleIJdlEEESC_SB_iNS1_9__extrema9arg_max_fIdl10comparatorEEEEJSC_SC_iSG_EEEvDpT0_ --------------------------
	.section	.nv.shared._ZN6thrust24THRUST_300001_SM_1000_NS8cuda_cub4core6detail13_kernel_agentINS1_8__reduce11ReduceAgentIPN4cuda3std3__45tupleIJdlEEESC_SB_iNS1_9__extrema9arg_max_fIdl10comparatorEEEEJSC_SC_iSG_EEEvDpT0_,"aw",@nobits
	.sectionflags	@""
	.align	16
	.zero		1024


//--------------------- .nv.shared._ZN6thrust24THRUST_300001_SM_1000_NS8cuda_cub4core6detail13_kernel_agentINS1_8__reduce10DrainAgentIiEEJN3cub18CUB_300001_SM_10009GridQueueIjEEiEEEvDpT0_ --------------------------
	.section	.nv.shared._ZN6thrust24THRUST_300001_SM_1000_NS8cuda_cub4core6detail13_kernel_agentINS1_8__reduce10DrainAgentIiEEJN3cub18CUB_300001_SM_10009GridQueueIjEEiEEEvDpT0_,"aw",@nobits
	.sectionflags	@""
	.align	16
	.zero		1024


//--------------------- .nv.shared._ZN6thrust24THRUST_300001_SM_1000_NS8cuda_cub4core6detail13_kernel_agentINS1_8__reduce11ReduceAgentINS0_12zip_iteratorIN4cuda3std3__45tupleIJNS0_10device_ptrIdEENS0_17counting_iteratorIlNS0_11use_defaultESF_SF_EEEEEEEPNSB_IJdlEEESJ_iNS1_9__extrema9arg_max_fIdl10comparatorEEEEJSI_SK_iN3cub18CUB_300001_SM_100013GridEvenShareIiEENSR_9GridQueueIjEESO_EEEvDpT0_ --------------------------
	.section	.nv.shared._ZN6thrust24THRUST_300001_SM_1000_NS8cuda_cub4core6detail13_kernel_agentINS1_8__reduce11ReduceAgentINS0_12zip_iteratorIN4cuda3std3__45tupleIJNS0_10device_ptrIdEENS0_17counting_iteratorIlNS0_11use_defaultESF_SF_EEEEEEEPNSB_IJdlEEESJ_iNS1_9__extrema9arg_max_fIdl10comparatorEEEEJSI_SK_iN3cub18CUB_300001_SM_100013GridEvenShareIiEENSR_9GridQueueIjEESO_EEEvDpT0_,"aw",@nobits
	.sectionflags	@""
	.align	16
	.zero		1024


//--------------------- .nv.shared._ZN6thrust24THRUST_300001_SM_1000_NS8cuda_cub4core6detail13_kernel_agentINS1_8__reduce11ReduceAgentINS0_12zip_iteratorIN4cuda3std3__45tupleIJNS0_10device_ptrIdEENS0_17counting_iteratorIlNS0_11use_defaultESF_SF_EEEEEEEPNSB_IJdlEEESJ_iNS1_9__extrema9arg_max_fIdl10comparatorEEEEJSI_SK_iSO_EEEvDpT0_ --------------------------
	.section	.nv.shared._ZN6thrust24THRUST_300001_SM_1000_NS8cuda_cub4core6detail13_kernel_agentINS1_8__reduce11ReduceAgentINS0_12zip_iteratorIN4cuda3std3__45tupleIJNS0_10device_ptrIdEENS0_17counting_iteratorIlNS0_11use_defaultESF_SF_EEEEEEEPNSB_IJdlEEESJ_iNS1_9__extrema9arg_max_fIdl10comparatorEEEEJSI_SK_iSO_EEEvDpT0_,"aw",@nobits
	.sectionflags	@""
	.align	16
	.zero		1024


//--------------------- .nv.shared._Z6dividePdS_i --------------------------
	.section	.nv.shared._Z6dividePdS_i,"aw",@nobits
	.sectionflags	@""
	.align	16
	.zero		1024


//--------------------- .nv.shared._Z12zeroColumnUpPdS_ii --------------------------
	.section	.nv.shared._Z12zeroColumnUpPdS_ii,"aw",@nobits
	.sectionflags	@""
	.align	16
	.zero		1024


//--------------------- .nv.shared._Z10zeroColumnPdS_ii --------------------------
	.section	.nv.shared._Z10zeroColumnPdS_ii,"aw",@nobits
	.sectionflags	@""
	.align	16
	.zero		1024


//--------------------- .nv.shared._Z7swapStrPdS_iii --------------------------
	.section	.nv.shared._Z7swapStrPdS_iii,"aw",@nobits
	.sectionflags	@""
	.align	16
	.zero		1024


//--------------------- .nv.constant0._ZN3cub18CUB_300001_SM_10006detail11EmptyKernelIvEEvv --------------------------
	.section	.nv.constant0._ZN3cub18CUB_300001_SM_10006detail11EmptyKernelIvEEvv,"a",@progbits
	.sectionflags	@""
	.align	4
.nv.constant0._ZN3cub18CUB_300001_SM_10006detail11EmptyKernelIvEEvv:
	.zero		896


//--------------------- .nv.constant0._ZN6thrust24THRUST_300001_SM_1000_NS8cuda_cub4core6detail13_kernel_agentINS1_8__reduce11ReduceAgentIPN4cuda3std3__45tupleIJdlEEESC_SB_lNS1_9__extrema9arg_max_fIdl10comparatorEEEEJSC_SC_iSG_EEEvDpT0_ --------------------------
	.section	.nv.constant0._ZN6thrust24THRUST_300001_SM_1000_NS8cuda_cub4core6detail13_kernel_agentINS1_8__reduce11ReduceAgentIPN4cuda3std3__45tupleIJdlEEESC_SB_lNS1_9__extrema9arg_max_fIdl10comparatorEEEEJSC_SC_iSG_EEEvDpT0_,"a",@progbits
	.sectionflags	@""
	.align	4
.nv.constant0._ZN6thrust24THRUST_300001_SM_1000_NS8cuda_cub4core6detail13_kernel_agentINS1_8__reduce11ReduceAgentIPN4cuda3std3__45tupleIJdlEEESC_SB_lNS1_9__extrema9arg_max_fIdl10comparatorEEEEJSC_SC_iSG_EEEvDpT0_:
	.zero		917


//--------------------- .nv.constant0._ZN6thrust24THRUST_300001_SM_1000_NS8cuda_cub4core6detail13_kernel_agentINS1_8__reduce10DrainAgentIlEEJN3cub18CUB_300001_SM_10009GridQueueIyEElEEEvDpT0_ --------------------------
	.section	.nv.constant0._ZN6thrust24THRUST_300001_SM_1000_NS8cuda_cub4core6detail13_kernel_agentINS1_8__reduce10DrainAgentIlEEJN3cub18CUB_300001_SM_10009GridQueueIyEElEEEvDpT0_,"a",@progbits
	.sectionflags	@""
	.align	4
.nv.constant0._ZN6thrust24THRUST_300001_SM_1000_NS8cuda_cub4core6detail13_kernel_agentINS1_8__reduce10DrainAgentIlEEJN3cub18CUB_300001_SM_10009GridQueueIyEElEEEvDpT0_:
	.zero		912


//--------------------- .nv.constant0._ZN6thrust24THRUST_300001_SM_1000_NS8cuda_cub4core6detail13_kernel_agentINS1_8__reduce11ReduceAgentINS0_12zip_iteratorIN4cuda3std3__45tupleIJNS0_10device_ptrIdEENS0_17counting_iteratorIlNS0_11use_defaultESF_SF_EEEEEEEPNSB_IJdlEEESJ_lNS1_9__extrema9arg_max_fIdl10comparatorEEEEJSI_SK_lN3cub18CUB_300001_SM_100013GridEvenShareIlEENSR_9GridQueueIyEESO_EEEvDpT0_ --------------------------
	.section	.nv.constant0._ZN6thrust24THRUST_300001_SM_1000_NS8cuda_cub4core6detail13_kernel_agentINS1_8__reduce11ReduceAgentINS0_12zip_iteratorIN4cuda3std3__45tupleIJNS0_10device_ptrIdEENS0_17counting_iteratorIlNS0_11use_defaultESF_SF_EEEEEEEPNSB_IJdlEEESJ_lNS1_9__extrema9arg_max_fIdl10comparatorEEEEJSI_SK_lN3cub18CUB_300001_SM_100013GridEvenShareIlEENSR_9GridQueueIyEESO_EEEvDpT0_,"a",@progbits
	.sectionflags	@""
	.align	4
.nv.constant0._ZN6thrust24THRUST_300001_SM_1000_NS8cuda_cub4core6detail13_kernel_agentINS1_8__reduce11ReduceAgentINS0_12zip_iteratorIN4cuda3std3__45tupleIJNS0_10device_ptrIdEENS0_17counting_iteratorIlNS0_11use_defaultESF_SF_EEEEEEEPNSB_IJdlEEESJ_lNS1_9__extrema9arg_max_fIdl10comparatorEEEEJSI_SK_lN3cub18CUB_300001_SM_100013GridEvenShareIlEENSR_9GridQueueIyEESO_EEEvDpT0_:
	.zero		1009


//--------------------- .nv.constant0._ZN6thrust24THRUST_300001_SM_1000_NS8cuda_cub4core6detail13_kernel_agentINS1_8__reduce11ReduceAgentINS0_12zip_iteratorIN4cuda3std3__45tupleIJNS0_10device_ptrIdEENS0_17counting_iteratorIlNS0_11use_defaultESF_SF_EEEEEEEPNSB_IJdlEEESJ_lNS1_9__extrema9arg_max_fIdl10comparatorEEEEJSI_SK_lSO_EEEvDpT0_ --------------------------
	.section	.nv.constant0._ZN6thrust24THRUST_300001_SM_1000_NS8cuda_cub4core6detail13_kernel_agentINS1_8__reduce11ReduceAgentINS0_12zip_iteratorIN4cuda3std3__45tupleIJNS0_10device_ptrIdEENS0_17counting_iteratorIlNS0_11use_defaultESF_SF_EEEEEEEPNSB_IJdlEEESJ_lNS1_9__extrema9arg_max_fIdl10comparatorEEEEJSI_SK_lSO_EEEvDpT0_,"a",@progbits
	.sectionflags	@""
	.align	4
.nv.constant0._ZN6thrust24THRUST_300001_SM_1000_NS8cuda_cub4core6detail13_kernel_agentINS1_8__reduce11ReduceAgentINS0_12zip_iteratorIN4cuda3std3__45tupleIJNS0_10device_ptrIdEENS0_17counting_iteratorIlNS0_11use_defaultESF_SF_EEEEEEEPNSB_IJdlEEESJ_lNS1_9__extrema9arg_max_fIdl10comparatorEEEEJSI_SK_lSO_EEEvDpT0_:
	.zero		929


//--------------------- .nv.constant0._ZN6thrust24THRUST_300001_SM_1000_NS8cuda_cub4core6detail13_kernel_agentINS1_8__reduce11ReduceAgentIPN4cuda3std3__45tupleIJdlEEESC_SB_iNS1_9__extrema9arg_max_fIdl10comparatorEEEEJSC_SC_iSG_EEEvDpT0_ --------------------------
	.section	.nv.constant0._ZN6thrust24THRUST_300001_SM_1000_NS8cuda_cub4core6detail13_kernel_agentINS1_8__reduce11ReduceAgentIPN4cuda3std3__45tupleIJdlEEESC_SB_iNS1_9__extrema9arg_max_fIdl10comparatorEEEEJSC_SC_iSG_EEEvDpT0_,"a",@progbits
	.sectionflags	@""
	.align	4
.nv.constant0._ZN6thrust24THRUST_300001_SM_1000_NS8cuda_cub4core6detail13_kernel_agentINS1_8__reduce11ReduceAgentIPN4cuda3std3__45tupleIJdlEEESC_SB_iNS1_9__extrema9arg_max_fIdl10comparatorEEEEJSC_SC_iSG_EEEvDpT0_:
	.zero		917


//--------------------- .nv.constant0._ZN6thrust24THRUST_300001_SM_1000_NS8cuda_cub4core6detail13_kernel_agentINS1_8__reduce10DrainAgentIiEEJN3cub18CUB_300001_SM_10009GridQueueIjEEiEEEvDpT0_ --------------------------
	.section	.nv.constant0._ZN6thrust24THRUST_300001_SM_1000_NS8cuda_cub4core6detail13_kernel_agentINS1_8__reduce10DrainAgentIiEEJN3cub18CUB_300001_SM_10009GridQueueIjEEiEEEvDpT0_,"a",@progbits
	.sectionflags	@""
	.align	4
.nv.constant0._ZN6thrust24THRUST_300001_SM_1000_NS8cuda_cub4core6detail13_kernel_agentINS1_8__reduce10DrainAgentIiEEJN3cub18CUB_300001_SM_10009GridQueueIjEEiEEEvDpT0_:
	.zero		908


//--------------------- .nv.constant0._ZN6thrust24THRUST_300001_SM_1000_NS8cuda_cub4core6detail13_kernel_agentINS1_8__reduce11ReduceAgentINS0_12zip_iteratorIN4cuda3std3__45tupleIJNS0_10device_ptrIdEENS0_17counting_iteratorIlNS0_11use_defaultESF_SF_EEEEEEEPNSB_IJdlEEESJ_iNS1_9__extrema9arg_max_fIdl10comparatorEEEEJSI_SK_iN3cub18CUB_300001_SM_100013GridEvenShareIiEENSR_9GridQueueIjEESO_EEEvDpT0_ --------------------------
	.section	.nv.constant0._ZN6thrust24THRUST_300001_SM_1000_NS8cuda_cub4core6detail13_kernel_agentINS1_8__reduce11ReduceAgentINS0_12zip_iteratorIN4cuda3std3__45tupleIJNS0_10device_ptrIdEENS0_17counting_iteratorIlNS0_11use_defaultESF_SF_EEEEEEEPNSB_IJdlEEESJ_iNS1_9__extrema9arg_max_fIdl10comparatorEEEEJSI_SK_iN3cub18CUB_300001_SM_100013GridEvenShareIiEENSR_9GridQueueIjEESO_EEEvDpT0_,"a",@progbits
	.sectionflags	@""
	.align	4
.nv.constant0._ZN6thrust24THRUST_300001_SM_1000_NS8cuda_cub4core6detail13_kernel_agentINS1_8__reduce11ReduceAgentINS0_12zip_iteratorIN4cuda3std3__45tupleIJNS0_10device_ptrIdEENS0_17counting_iteratorIlNS0_11use_defaultESF_SF_EEEEEEEPNSB_IJdlEEESJ_iNS1_9__extrema9arg_max_fIdl10comparatorEEEEJSI_SK_iN3cub18CUB_300001_SM_100013GridEvenShareIiEENSR_9GridQueueIjEESO_EEEvDpT0_:
	.zero		977


//--------------------- .nv.constant0._ZN6thrust24THRUST_300001_SM_1000_NS8cuda_cub4core6detail13_kernel_agentINS1_8__reduce11ReduceAgentINS0_12zip_iteratorIN4cuda3std3__45tupleIJNS0_10device_ptrIdEENS0_17counting_iteratorIlNS0_11use_defaultESF_SF_EEEEEEEPNSB_IJdlEEESJ_iNS1_9__extrema9arg_max_fIdl10comparatorEEEEJSI_SK_iSO_EEEvDpT0_ --------------------------
	.section	.nv.constant0._ZN6thrust24THRUST_300001_SM_1000_NS8cuda_cub4core6detail13_kernel_agentINS1_8__reduce11ReduceAgentINS0_12zip_iteratorIN4cuda3std3__45tupleIJNS0_10device_ptrIdEENS0_17counting_iteratorIlNS0_11use_defaultESF_SF_EEEEEEEPNSB_IJdlEEESJ_iNS1_9__extrema9arg_max_fIdl10comparatorEEEEJSI_SK_iSO_EEEvDpT0_,"a",@progbits
	.sectionflags	@""
	.align	4
.nv.constant0._ZN6thrust24THRUST_300001_SM_1000_NS8cuda_cub4core6detail13_kernel_agentINS1_8__reduce11ReduceAgentINS0_12zip_iteratorIN4cuda3std3__45tupleIJNS0_10device_ptrIdEENS0_17counting_iteratorIlNS0_11use_defaultESF_SF_EEEEEEEPNSB_IJdlEEESJ_iNS1_9__extrema9arg_max_fIdl10comparatorEEEEJSI_SK_iSO_EEEvDpT0_:
	.zero		925


//--------------------- .nv.constant0._Z6dividePdS_i --------------------------
	.section	.nv.constant0._Z6dividePdS_i,"a",@progbits
	.sectionflags	@""
	.align	4
.nv.constant0._Z6dividePdS_i:
	.zero		916


//--------------------- .nv.constant0._Z12zeroColumnUpPdS_ii --------------------------
	.section	.nv.constant0._Z12zeroColumnUpPdS_ii,"a",@progbits
	.sectionflags	@""
	.align	4
.nv.constant0._Z12zeroColumnUpPdS_ii:
	.zero		920


//--------------------- .nv.constant0._Z10zeroColumnPdS_ii --------------------------
	.section	.nv.constant0._Z10zeroColumnPdS_ii,"a",@progbits
	.sectionflags	@""
	.align	4
.nv.constant0._Z10zeroColumnPdS_ii:
	.zero		920


//--------------------- .nv.constant0._Z7swapStrPdS_iii --------------------------
	.section	.nv.constant0._Z7swapStrPdS_iii,"a",@progbits
	.sectionflags	@""
	.align	4
.nv.constant0._Z7swapStrPdS_iii:
	.zero		924


//--------------------- SYMBOLS --------------------------

	.type		.nv.reservedSmem.offset0,@object
	.size		.nv.reservedSmem.offset0,0x4
	.type		.nv.reservedSmem.cap,@object
	.size		.nv.reservedSmem.cap,0x4
